//
// Generated by NVIDIA NVVM Compiler
//
// Compiler Build ID: CL-36424714
// Cuda compilation tools, release 13.0, V13.0.88
// Based on NVVM 20.0.0
//

.version 9.0
.target sm_100
.address_size 64

	// .globl	_Z15shift_magnitudePfS_iii
// _ZZN3cub18CUB_300001_SM_10006detail6reduce28DeviceReduceSingleTileKernelINS2_10policy_hubIfjN4cuda3std3__44plusIfEEE10Policy1000EN6thrust24THRUST_300001_SM_1000_NS6detail15normal_iteratorINSD_10device_ptrIfEEEEPfjS9_ffNS7_10__identityEEEvT0_T1_T2_T3_T4_T6_E12temp_storage has been demoted
// _ZZN3cub18CUB_300001_SM_10006detail6reduce18DeviceReduceKernelINS2_10policy_hubIfjN4cuda3std3__44plusIfEEE10Policy1000EN6thrust24THRUST_300001_SM_1000_NS6detail15normal_iteratorINSD_10device_ptrIfEEEEjS9_fNS7_10__identityEEEvT0_PT3_T1_NS0_13GridEvenShareISN_EET2_T4_E12temp_storage has been demoted
// _ZZN3cub18CUB_300001_SM_10006detail6reduce28DeviceReduceSingleTileKernelINS2_10policy_hubIfjN4cuda3std3__44plusIfEEE10Policy1000EPfSC_iS9_ffNS7_10__identityEEEvT0_T1_T2_T3_T4_T6_E12temp_storage has been demoted
// _ZZN3cub18CUB_300001_SM_10006detail6reduce28DeviceReduceSingleTileKernelINS2_10policy_hubIfyN4cuda3std3__44plusIfEEE10Policy1000EN6thrust24THRUST_300001_SM_1000_NS6detail15normal_iteratorINSD_10device_ptrIfEEEEPfyS9_ffNS7_10__identityEEEvT0_T1_T2_T3_T4_T6_E12temp_storage has been demoted
// _ZZN3cub18CUB_300001_SM_10006detail6reduce18DeviceReduceKernelINS2_10policy_hubIfyN4cuda3std3__44plusIfEEE10Policy1000EN6thrust24THRUST_300001_SM_1000_NS6detail15normal_iteratorINSD_10device_ptrIfEEEEyS9_fNS7_10__identityEEEvT0_PT3_T1_NS0_13GridEvenShareISN_EET2_T4_E12temp_storage has been demoted
// _ZZN3cub18CUB_300001_SM_10006detail6reduce28DeviceReduceSingleTileKernelINS2_10policy_hubIfyN4cuda3std3__44plusIfEEE10Policy1000EPfSC_iS9_ffNS7_10__identityEEEvT0_T1_T2_T3_T4_T6_E12temp_storage has been demoted
.global .align 1 .b8 _ZN34_INTERNAL_551b2bc0_4_k_cu_021c7cc04cuda3std3__45__cpo5beginE[1];
.global .align 1 .b8 _ZN34_INTERNAL_551b2bc0_4_k_cu_021c7cc04cuda3std3__45__cpo3endE[1];
.global .align 1 .b8 _ZN34_INTERNAL_551b2bc0_4_k_cu_021c7cc04cuda3std3__45__cpo6cbeginE[1];
.global .align 1 .b8 _ZN34_INTERNAL_551b2bc0_4_k_cu_021c7cc04cuda3std3__45__cpo4cendE[1];
.global .align 1 .b8 _ZN34_INTERNAL_551b2bc0_4_k_cu_021c7cc04cuda3std3__45__cpo6rbeginE[1];
.global .align 1 .b8 _ZN34_INTERNAL_551b2bc0_4_k_cu_021c7cc04cuda3std3__45__cpo4rendE[1];
.global .align 1 .b8 _ZN34_INTERNAL_551b2bc0_4_k_cu_021c7cc04cuda3std3__45__cpo7crbeginE[1];
.global .align 1 .b8 _ZN34_INTERNAL_551b2bc0_4_k_cu_021c7cc04cuda3std3__45__cpo5crendE[1];
.global .align 1 .b8 _ZN34_INTERNAL_551b2bc0_4_k_cu_021c7cc04cuda3std3__436_GLOBAL__N__551b2bc0_4_k_cu_021c7cc06ignoreE[1];
.global .align 1 .b8 _ZN34_INTERNAL_551b2bc0_4_k_cu_021c7cc04cuda3std3__419piecewise_constructE[1];
.global .align 1 .b8 _ZN34_INTERNAL_551b2bc0_4_k_cu_021c7cc04cuda3std3__48in_placeE[1];
.global .align 1 .b8 _ZN34_INTERNAL_551b2bc0_4_k_cu_021c7cc04cuda3std3__420unreachable_sentinelE[1];
.global .align 1 .b8 _ZN34_INTERNAL_551b2bc0_4_k_cu_021c7cc04cuda3std3__47nulloptE[1];
.global .align 1 .b8 _ZN34_INTERNAL_551b2bc0_4_k_cu_021c7cc04cuda3std3__48unexpectE[1];
.global .align 1 .b8 _ZN34_INTERNAL_551b2bc0_4_k_cu_021c7cc04cuda3std6ranges3__45__cpo4swapE[1];
.global .align 1 .b8 _ZN34_INTERNAL_551b2bc0_4_k_cu_021c7cc04cuda3std6ranges3__45__cpo9iter_moveE[1];
.global .align 1 .b8 _ZN34_INTERNAL_551b2bc0_4_k_cu_021c7cc04cuda3std6ranges3__45__cpo5beginE[1];
.global .align 1 .b8 _ZN34_INTERNAL_551b2bc0_4_k_cu_021c7cc04cuda3std6ranges3__45__cpo3endE[1];
.global .align 1 .b8 _ZN34_INTERNAL_551b2bc0_4_k_cu_021c7cc04cuda3std6ranges3__45__cpo6cbeginE[1];
.global .align 1 .b8 _ZN34_INTERNAL_551b2bc0_4_k_cu_021c7cc04cuda3std6ranges3__45__cpo4cendE[1];
.global .align 1 .b8 _ZN34_INTERNAL_551b2bc0_4_k_cu_021c7cc04cuda3std6ranges3__45__cpo7advanceE[1];
.global .align 1 .b8 _ZN34_INTERNAL_551b2bc0_4_k_cu_021c7cc04cuda3std6ranges3__45__cpo9iter_swapE[1];
.global .align 1 .b8 _ZN34_INTERNAL_551b2bc0_4_k_cu_021c7cc04cuda3std6ranges3__45__cpo4nextE[1];
.global .align 1 .b8 _ZN34_INTERNAL_551b2bc0_4_k_cu_021c7cc04cuda3std6ranges3__45__cpo4prevE[1];
.global .align 1 .b8 _ZN34_INTERNAL_551b2bc0_4_k_cu_021c7cc04cuda3std6ranges3__45__cpo4dataE[1];
.global .align 1 .b8 _ZN34_INTERNAL_551b2bc0_4_k_cu_021c7cc04cuda3std6ranges3__45__cpo5cdataE[1];
.global .align 1 .b8 _ZN34_INTERNAL_551b2bc0_4_k_cu_021c7cc04cuda3std6ranges3__45__cpo4sizeE[1];
.global .align 1 .b8 _ZN34_INTERNAL_551b2bc0_4_k_cu_021c7cc04cuda3std6ranges3__45__cpo5ssizeE[1];
.global .align 1 .b8 _ZN34_INTERNAL_551b2bc0_4_k_cu_021c7cc04cuda3std6ranges3__45__cpo8distanceE[1];
.global .align 1 .b8 _ZN34_INTERNAL_551b2bc0_4_k_cu_021c7cc06thrust24THRUST_300001_SM_1000_NS8cuda_cub3parE[1];
.global .align 1 .b8 _ZN34_INTERNAL_551b2bc0_4_k_cu_021c7cc06thrust24THRUST_300001_SM_1000_NS8cuda_cub10par_nosyncE[1];
.global .align 1 .b8 _ZN34_INTERNAL_551b2bc0_4_k_cu_021c7cc06thrust24THRUST_300001_SM_1000_NS6system6detail10sequential3seqE[1];
.global .align 1 .b8 _ZN34_INTERNAL_551b2bc0_4_k_cu_021c7cc06thrust24THRUST_300001_SM_1000_NS12placeholders2_1E[1];
.global .align 1 .b8 _ZN34_INTERNAL_551b2bc0_4_k_cu_021c7cc06thrust24THRUST_300001_SM_1000_NS12placeholders2_2E[1];
.global .align 1 .b8 _ZN34_INTERNAL_551b2bc0_4_k_cu_021c7cc06thrust24THRUST_300001_SM_1000_NS12placeholders2_3E[1];
.global .align 1 .b8 _ZN34_INTERNAL_551b2bc0_4_k_cu_021c7cc06thrust24THRUST_300001_SM_1000_NS12placeholders2_4E[1];
.global .align 1 .b8 _ZN34_INTERNAL_551b2bc0_4_k_cu_021c7cc06thrust24THRUST_300001_SM_1000_NS12placeholders2_5E[1];
.global .align 1 .b8 _ZN34_INTERNAL_551b2bc0_4_k_cu_021c7cc06thrust24THRUST_300001_SM_1000_NS12placeholders2_6E[1];
.global .align 1 .b8 _ZN34_INTERNAL_551b2bc0_4_k_cu_021c7cc06thrust24THRUST_300001_SM_1000_NS12placeholders2_7E[1];
.global .align 1 .b8 _ZN34_INTERNAL_551b2bc0_4_k_cu_021c7cc06thrust24THRUST_300001_SM_1000_NS12placeholders2_8E[1];
.global .align 1 .b8 _ZN34_INTERNAL_551b2bc0_4_k_cu_021c7cc06thrust24THRUST_300001_SM_1000_NS12placeholders2_9E[1];
.global .align 1 .b8 _ZN34_INTERNAL_551b2bc0_4_k_cu_021c7cc06thrust24THRUST_300001_SM_1000_NS12placeholders3_10E[1];
.global .align 1 .b8 _ZN34_INTERNAL_551b2bc0_4_k_cu_021c7cc06thrust24THRUST_300001_SM_1000_NS3seqE[1];
.extern .shared .align 16 .b8 in_s[];
.extern .shared .align 16 .b8 c_s[];

.visible .entry _Z15shift_magnitudePfS_iii(
	.param .u64 .ptr .align 1 _Z15shift_magnitudePfS_iii_param_0,
	.param .u64 .ptr .align 1 _Z15shift_magnitudePfS_iii_param_1,
	.param .u32 _Z15shift_magnitudePfS_iii_param_2,
	.param .u32 _Z15shift_magnitudePfS_iii_param_3,
	.param .u32 _Z15shift_magnitudePfS_iii_param_4
)
{
	.reg .pred 	%p<14>;
	.reg .b32 	%r<62>;
	.reg .b32 	%f<2>;
	.reg .b64 	%rd<9>;

	ld.param.u64 	%rd1, [_Z15shift_magnitudePfS_iii_param_0];
	ld.param.u64 	%rd2, [_Z15shift_magnitudePfS_iii_param_1];
	ld.param.u32 	%r17, [_Z15shift_magnitudePfS_iii_param_2];
	ld.param.u32 	%r15, [_Z15shift_magnitudePfS_iii_param_3];
	ld.param.u32 	%r16, [_Z15shift_magnitudePfS_iii_param_4];
	mul.lo.s32 	%r18, %r15, %r17;
	mul.lo.s32 	%r19, %r18, %r16;
	mov.u32 	%r20, %tid.x;
	mov.u32 	%r21, %ntid.x;
	mov.u32 	%r22, %ctaid.x;
	mad.lo.s32 	%r1, %r21, %r22, %r20;
	mul.lo.s32 	%r23, %r16, %r15;
	rem.s32 	%r24, %r1, %r23;
	sub.s32 	%r2, %r1, %r24;
	div.s32 	%r3, %r24, %r16;
	mad.lo.s32 	%r25, %r3, %r16, %r2;
	sub.s32 	%r4, %r1, %r25;
	setp.ge.s32 	%p1, %r1, %r19;
	@%p1 bra 	$L__BB0_10;
	shr.u32 	%r27, %r15, 31;
	add.s32 	%r28, %r15, %r27;
	shr.s32 	%r5, %r28, 1;
	setp.ge.s32 	%p2, %r3, %r5;
	shr.u32 	%r29, %r16, 31;
	add.s32 	%r30, %r16, %r29;
	shr.s32 	%r6, %r30, 1;
	setp.ge.s32 	%p3, %r4, %r6;
	or.pred  	%p4, %p2, %p3;
	@%p4 bra 	$L__BB0_3;
	add.s32 	%r31, %r3, %r5;
	add.s32 	%r32, %r2, %r6;
	mad.lo.s32 	%r33, %r31, %r16, %r32;
	add.s32 	%r59, %r33, %r4;
$L__BB0_3:
	setp.ge.s32 	%p5, %r3, %r5;
	setp.lt.s32 	%p6, %r4, %r6;
	or.pred  	%p7, %p5, %p6;
	@%p7 bra 	$L__BB0_5;
	add.s32 	%r35, %r3, %r5;
	sub.s32 	%r39, %r2, %r6;
	mad.lo.s32 	%r40, %r35, %r16, %r39;
	add.s32 	%r59, %r40, %r4;
$L__BB0_5:
	setp.ge.s32 	%p8, %r4, %r6;
	setp.lt.s32 	%p9, %r3, %r5;
	or.pred  	%p10, %p9, %p8;
	@%p10 bra 	$L__BB0_7;
	sub.s32 	%r45, %r3, %r5;
	add.s32 	%r46, %r2, %r6;
	mad.lo.s32 	%r47, %r45, %r16, %r46;
	add.s32 	%r59, %r47, %r4;
$L__BB0_7:
	setp.lt.s32 	%p11, %r3, %r5;
	setp.lt.s32 	%p12, %r4, %r6;
	or.pred  	%p13, %p11, %p12;
	@%p13 bra 	$L__BB0_9;
	sub.s32 	%r52, %r3, %r5;
	sub.s32 	%r56, %r2, %r6;
	mad.lo.s32 	%r57, %r52, %r16, %r56;
	add.s32 	%r59, %r57, %r4;
$L__BB0_9:
	cvta.to.global.u64 	%rd3, %rd1;
	mul.wide.s32 	%rd4, %r59, 4;
	add.s64 	%rd5, %rd3, %rd4;
	ld.global.f32 	%f1, [%rd5];
	cvta.to.global.u64 	%rd6, %rd2;
	mul.wide.s32 	%rd7, %r1, 4;
	add.s64 	%rd8, %rd6, %rd7;
	st.global.f32 	[%rd8], %f1;
$L__BB0_10:
	ret;

}
	// .globl	_Z9magnitudeP6float2Pfiii
.visible .entry _Z9magnitudeP6float2Pfiii(
	.param .u64 .ptr .align 1 _Z9magnitudeP6float2Pfiii_param_0,
	.param .u64 .ptr .align 1 _Z9magnitudeP6float2Pfiii_param_1,
	.param .u32 _Z9magnitudeP6float2Pfiii_param_2,
	.param .u32 _Z9magnitudeP6float2Pfiii_param_3,
	.param .u32 _Z9magnitudeP6float2Pfiii_param_4
)
{
	.reg .pred 	%p<9>;
	.reg .b32 	%r<34>;
	.reg .b32 	%f<37>;
	.reg .b64 	%rd<13>;

	ld.param.u64 	%rd3, [_Z9magnitudeP6float2Pfiii_param_0];
	ld.param.u64 	%rd4, [_Z9magnitudeP6float2Pfiii_param_1];
	ld.param.u32 	%r7, [_Z9magnitudeP6float2Pfiii_param_2];
	ld.param.u32 	%r8, [_Z9magnitudeP6float2Pfiii_param_3];
	ld.param.u32 	%r9, [_Z9magnitudeP6float2Pfiii_param_4];
	cvta.to.global.u64 	%rd1, %rd4;
	cvta.to.global.u64 	%rd2, %rd3;
	mul.lo.s32 	%r10, %r8, %r7;
	mul.lo.s32 	%r1, %r10, %r9;
	mov.u32 	%r11, %tid.x;
	mov.u32 	%r12, %ntid.x;
	mov.u32 	%r13, %ctaid.x;
	mad.lo.s32 	%r2, %r12, %r13, %r11;
	mul.lo.s32 	%r14, %r9, %r8;
	div.s32 	%r15, %r2, %r14;
	mul.lo.s32 	%r16, %r15, %r8;
	mul.lo.s32 	%r17, %r16, %r9;
	sub.s32 	%r18, %r2, %r17;
	div.s32 	%r19, %r18, %r9;
	mad.lo.s32 	%r20, %r19, %r9, %r17;
	sub.s32 	%r3, %r2, %r20;
	shr.u32 	%r21, %r9, 31;
	add.s32 	%r22, %r9, %r21;
	shr.s32 	%r4, %r22, 1;
	and.b32  	%r23, %r22, -2;
	mad.lo.s32 	%r24, %r16, %r4, %r16;
	mad.lo.s32 	%r25, %r19, %r4, %r19;
	add.s32 	%r26, %r24, %r25;
	add.s32 	%r5, %r26, %r3;
	not.b32 	%r27, %r19;
	add.s32 	%r28, %r8, %r27;
	mad.lo.s32 	%r29, %r28, %r4, %r28;
	add.s32 	%r30, %r23, %r24;
	not.b32 	%r31, %r3;
	add.s32 	%r32, %r30, %r29;
	add.s32 	%r33, %r32, %r31;
	add.s32 	%r6, %r33, 2;
	setp.ge.s32 	%p1, %r2, %r1;
	@%p1 bra 	$L__BB1_4;
	setp.gt.s32 	%p2, %r3, %r4;
	@%p2 bra 	$L__BB1_3;
	mul.wide.s32 	%rd5, %r5, 8;
	add.s64 	%rd6, %rd2, %rd5;
	ld.global.v2.f32 	{%f1, %f2}, [%rd6];
	abs.f32 	%f3, %f1;
	abs.f32 	%f4, %f2;
	setp.gt.f32 	%p3, %f3, %f4;
	selp.f32 	%f5, %f3, %f4, %p3;
	selp.f32 	%f6, %f4, %f3, %p3;
	div.rn.f32 	%f8, %f6, %f5;
	fma.rn.f32 	%f9, %f8, %f8, 0f3F800000;
	sqrt.rn.f32 	%f10, %f9;
	mul.f32 	%f11, %f10, %f5;
	setp.eq.f32 	%p4, %f5, 0f00000000;
	max.f32 	%f12, %f5, %f6;
	setp.gt.f32 	%p5, %f12, 0f7F7FFFFF;
	add.f32 	%f13, %f3, %f4;
	selp.f32 	%f14, %f13, %f11, %p4;
	selp.f32 	%f15, %f13, %f14, %p5;
	cvt.rn.f32.s32 	%f16, %r1;
	div.rn.f32 	%f17, %f15, %f16;
	sqrt.rn.f32 	%f18, %f17;
	mul.wide.s32 	%rd7, %r2, 4;
	add.s64 	%rd8, %rd1, %rd7;
	st.global.f32 	[%rd8], %f18;
	bra.uni 	$L__BB1_4;
$L__BB1_3:
	mul.wide.s32 	%rd9, %r6, 8;
	add.s64 	%rd10, %rd2, %rd9;
	ld.global.v2.f32 	{%f19, %f20}, [%rd10];
	abs.f32 	%f21, %f19;
	abs.f32 	%f22, %f20;
	setp.gt.f32 	%p6, %f21, %f22;
	selp.f32 	%f23, %f21, %f22, %p6;
	selp.f32 	%f24, %f22, %f21, %p6;
	div.rn.f32 	%f26, %f24, %f23;
	fma.rn.f32 	%f27, %f26, %f26, 0f3F800000;
	sqrt.rn.f32 	%f28, %f27;
	mul.f32 	%f29, %f28, %f23;
	setp.eq.f32 	%p7, %f23, 0f00000000;
	max.f32 	%f30, %f23, %f24;
	setp.gt.f32 	%p8, %f30, 0f7F7FFFFF;
	add.f32 	%f31, %f21, %f22;
	selp.f32 	%f32, %f31, %f29, %p7;
	selp.f32 	%f33, %f31, %f32, %p8;
	cvt.rn.f32.s32 	%f34, %r1;
	div.rn.f32 	%f35, %f33, %f34;
	sqrt.rn.f32 	%f36, %f35;
	mul.wide.s32 	%rd11, %r2, 4;
	add.s64 	%rd12, %rd1, %rd11;
	st.global.f32 	[%rd12], %f36;
$L__BB1_4:
	ret;

}
	// .globl	_Z4poolP6float2iiii
.visible .entry _Z4poolP6float2iiii(
	.param .u64 .ptr .align 1 _Z4poolP6float2iiii_param_0,
	.param .u32 _Z4poolP6float2iiii_param_1,
	.param .u32 _Z4poolP6float2iiii_param_2,
	.param .u32 _Z4poolP6float2iiii_param_3,
	.param .u32 _Z4poolP6float2iiii_param_4
)
{
	.reg .pred 	%p<6>;
	.reg .b32 	%r<20>;
	.reg .b32 	%f<11>;
	.reg .b64 	%rd<5>;
	.reg .b64 	%fd<13>;

	ld.param.u64 	%rd1, [_Z4poolP6float2iiii_param_0];
	ld.param.u32 	%r8, [_Z4poolP6float2iiii_param_1];
	ld.param.u32 	%r6, [_Z4poolP6float2iiii_param_2];
	ld.param.u32 	%r7, [_Z4poolP6float2iiii_param_3];
	ld.param.u32 	%r9, [_Z4poolP6float2iiii_param_4];
	cvt.rn.f32.s32 	%f2, %r9;
	add.f32 	%f3, %f2, %f2;
	rcp.rn.f32 	%f1, %f3;
	shr.u32 	%r10, %r7, 31;
	add.s32 	%r11, %r7, %r10;
	shr.s32 	%r1, %r11, 1;
	add.s32 	%r2, %r1, 1;
	mov.u32 	%r12, %tid.x;
	mov.u32 	%r13, %ntid.x;
	mov.u32 	%r14, %ctaid.x;
	mad.lo.s32 	%r3, %r13, %r14, %r12;
	mul.lo.s32 	%r15, %r6, %r8;
	mad.lo.s32 	%r16, %r15, %r1, %r15;
	setp.ge.s32 	%p1, %r3, %r16;
	@%p1 bra 	$L__BB2_6;
	not.b32 	%r17, %r1;
	mul.lo.s32 	%r18, %r2, %r6;
	rem.s32 	%r19, %r3, %r18;
	div.s32 	%r4, %r19, %r2;
	mad.lo.s32 	%r5, %r4, %r17, %r19;
	cvt.rn.f32.s32 	%f4, %r4;
	cvt.rn.f32.s32 	%f5, %r6;
	mul.f32 	%f6, %f1, %f5;
	setp.gt.f32 	%p2, %f6, %f4;
	@%p2 bra 	$L__BB2_3;
	cvt.rn.f64.s32 	%fd1, %r4;
	cvt.f64.f32 	%fd2, %f1;
	mov.f64 	%fd3, 0d3FF0000000000000;
	sub.f64 	%fd4, %fd3, %fd2;
	cvt.rn.f64.s32 	%fd5, %r6;
	mul.f64 	%fd6, %fd4, %fd5;
	setp.gtu.f64 	%p3, %fd6, %fd1;
	@%p3 bra 	$L__BB2_5;
$L__BB2_3:
	cvt.rn.f32.s32 	%f7, %r5;
	cvt.rn.f32.s32 	%f8, %r7;
	mul.f32 	%f9, %f1, %f8;
	setp.gt.f32 	%p4, %f9, %f7;
	@%p4 bra 	$L__BB2_6;
	cvt.rn.f64.s32 	%fd7, %r5;
	cvt.f64.f32 	%fd8, %f1;
	mov.f64 	%fd9, 0d3FF0000000000000;
	sub.f64 	%fd10, %fd9, %fd8;
	cvt.rn.f64.s32 	%fd11, %r7;
	mul.f64 	%fd12, %fd10, %fd11;
	setp.le.f64 	%p5, %fd12, %fd7;
	@%p5 bra 	$L__BB2_6;
$L__BB2_5:
	cvta.to.global.u64 	%rd2, %rd1;
	mul.wide.s32 	%rd3, %r3, 8;
	add.s64 	%rd4, %rd2, %rd3;
	mov.f32 	%f10, 0f00000000;
	st.global.v2.f32 	[%rd4], {%f10, %f10};
$L__BB2_6:
	ret;

}
	// .globl	_Z6resizeP6float2S0_iiiiif
.visible .entry _Z6resizeP6float2S0_iiiiif(
	.param .u64 .ptr .align 1 _Z6resizeP6float2S0_iiiiif_param_0,
	.param .u64 .ptr .align 1 _Z6resizeP6float2S0_iiiiif_param_1,
	.param .u32 _Z6resizeP6float2S0_iiiiif_param_2,
	.param .u32 _Z6resizeP6float2S0_iiiiif_param_3,
	.param .u32 _Z6resizeP6float2S0_iiiiif_param_4,
	.param .u32 _Z6resizeP6float2S0_iiiiif_param_5,
	.param .u32 _Z6resizeP6float2S0_iiiiif_param_6,
	.param .f32 _Z6resizeP6float2S0_iiiiif_param_7
)
{
	.reg .pred 	%p<18>;
	.reg .b32 	%r<103>;
	.reg .b32 	%f<17>;
	.reg .b64 	%rd<25>;

	ld.param.u64 	%rd5, [_Z6resizeP6float2S0_iiiiif_param_0];
	ld.param.u64 	%rd6, [_Z6resizeP6float2S0_iiiiif_param_1];
	ld.param.u32 	%r30, [_Z6resizeP6float2S0_iiiiif_param_2];
	ld.param.u32 	%r28, [_Z6resizeP6float2S0_iiiiif_param_3];
	ld.param.u32 	%r31, [_Z6resizeP6float2S0_iiiiif_param_4];
	ld.param.u32 	%r29, [_Z6resizeP6float2S0_iiiiif_param_5];
	ld.param.u32 	%r32, [_Z6resizeP6float2S0_iiiiif_param_6];
	cvta.to.global.u64 	%rd1, %rd6;
	cvta.to.global.u64 	%rd2, %rd5;
	shr.u32 	%r33, %r31, 31;
	add.s32 	%r34, %r31, %r33;
	shr.s32 	%r1, %r34, 1;
	add.s32 	%r2, %r1, 1;
	shr.u32 	%r35, %r32, 31;
	add.s32 	%r36, %r32, %r35;
	shr.s32 	%r3, %r36, 1;
	add.s32 	%r4, %r3, 1;
	mov.u32 	%r37, %tid.x;
	mov.u32 	%r38, %ntid.x;
	mov.u32 	%r39, %ctaid.x;
	mad.lo.s32 	%r5, %r38, %r39, %r37;
	mul.lo.s32 	%r40, %r29, %r30;
	mad.lo.s32 	%r41, %r40, %r3, %r40;
	setp.ge.s32 	%p1, %r5, %r41;
	@%p1 bra 	$L__BB3_28;
	not.b32 	%r42, %r3;
	mul.lo.s32 	%r43, %r4, %r29;
	div.s32 	%r6, %r5, %r43;
	mul.lo.s32 	%r44, %r43, %r6;
	sub.s32 	%r45, %r5, %r44;
	div.s32 	%r7, %r45, %r4;
	mad.lo.s32 	%r8, %r7, %r42, %r45;
	setp.lt.s32 	%p2, %r28, %r29;
	@%p2 bra 	$L__BB3_14;
	setp.ge.s32 	%p3, %r8, %r3;
	mul.wide.s32 	%rd7, %r5, 8;
	add.s64 	%rd3, %rd1, %rd7;
	@%p3 bra 	$L__BB3_8;
	shr.u32 	%r47, %r29, 31;
	add.s32 	%r48, %r29, %r47;
	shr.s32 	%r9, %r48, 1;
	mul.lo.s32 	%r10, %r6, %r28;
	add.s32 	%r11, %r10, %r7;
	mad.lo.s32 	%r99, %r11, %r2, %r8;
	setp.ne.s32 	%p4, %r7, %r9;
	@%p4 bra 	$L__BB3_5;
	shr.u32 	%r49, %r28, 31;
	add.s32 	%r50, %r28, %r49;
	shr.s32 	%r51, %r50, 1;
	add.s32 	%r52, %r10, %r51;
	mad.lo.s32 	%r99, %r52, %r2, %r8;
$L__BB3_5:
	setp.le.s32 	%p5, %r7, %r9;
	@%p5 bra 	$L__BB3_7;
	sub.s32 	%r53, %r28, %r29;
	add.s32 	%r54, %r11, %r53;
	mad.lo.s32 	%r99, %r54, %r2, %r8;
$L__BB3_7:
	mul.wide.s32 	%rd8, %r99, 8;
	add.s64 	%rd9, %rd2, %rd8;
	ld.global.v2.f32 	{%f1, %f2}, [%rd9];
	st.global.v2.f32 	[%rd3], {%f1, %f2};
$L__BB3_8:
	setp.ne.s32 	%p6, %r8, %r3;
	@%p6 bra 	$L__BB3_28;
	shr.u32 	%r55, %r29, 31;
	add.s32 	%r56, %r29, %r55;
	shr.s32 	%r18, %r56, 1;
	setp.lt.s32 	%p7, %r7, %r18;
	mul.lo.s32 	%r19, %r6, %r28;
	add.s32 	%r20, %r19, %r7;
	mad.lo.s32 	%r57, %r20, %r2, %r1;
	selp.b32 	%r102, %r57, %r99, %p7;
	setp.ne.s32 	%p8, %r7, %r18;
	@%p8 bra 	$L__BB3_11;
	shr.u32 	%r58, %r28, 31;
	add.s32 	%r59, %r28, %r58;
	shr.s32 	%r60, %r59, 1;
	add.s32 	%r61, %r19, %r60;
	mad.lo.s32 	%r102, %r61, %r2, %r1;
$L__BB3_11:
	setp.le.s32 	%p9, %r7, %r18;
	@%p9 bra 	$L__BB3_13;
	sub.s32 	%r62, %r28, %r29;
	add.s32 	%r63, %r20, %r62;
	mad.lo.s32 	%r102, %r63, %r2, %r1;
$L__BB3_13:
	mul.wide.s32 	%rd10, %r102, 8;
	add.s64 	%rd11, %rd2, %rd10;
	ld.global.v2.f32 	{%f3, %f4}, [%rd11];
	st.global.v2.f32 	[%rd3], {%f3, %f4};
	bra.uni 	$L__BB3_28;
$L__BB3_14:
	setp.ge.s32 	%p10, %r8, %r1;
	mul.wide.s32 	%rd12, %r5, 8;
	add.s64 	%rd4, %rd1, %rd12;
	@%p10 bra 	$L__BB3_21;
	shr.u32 	%r64, %r28, 31;
	add.s32 	%r65, %r28, %r64;
	shr.s32 	%r26, %r65, 1;
	setp.ge.s32 	%p11, %r7, %r26;
	@%p11 bra 	$L__BB3_17;
	mad.lo.s32 	%r79, %r6, %r28, %r7;
	mad.lo.s32 	%r80, %r79, %r2, %r8;
	mul.wide.s32 	%rd17, %r80, 8;
	add.s64 	%rd18, %rd2, %rd17;
	ld.global.v2.f32 	{%f9, %f10}, [%rd18];
	st.global.v2.f32 	[%rd4], {%f9, %f10};
	bra.uni 	$L__BB3_21;
$L__BB3_17:
	sub.s32 	%r69, %r29, %r26;
	setp.le.s32 	%p12, %r7, %r69;
	@%p12 bra 	$L__BB3_19;
	sub.s32 	%r75, %r28, %r29;
	add.s32 	%r76, %r75, %r7;
	mad.lo.s32 	%r77, %r6, %r28, %r76;
	mad.lo.s32 	%r78, %r77, %r2, %r8;
	mul.wide.s32 	%rd15, %r78, 8;
	add.s64 	%rd16, %rd2, %rd15;
	ld.global.v2.f32 	{%f7, %f8}, [%rd16];
	st.global.v2.f32 	[%rd4], {%f7, %f8};
	bra.uni 	$L__BB3_21;
$L__BB3_19:
	shr.u32 	%r70, %r29, 31;
	add.s32 	%r71, %r29, %r70;
	shr.s32 	%r72, %r71, 1;
	setp.ne.s32 	%p13, %r7, %r72;
	@%p13 bra 	$L__BB3_21;
	mad.lo.s32 	%r73, %r6, %r28, %r26;
	mad.lo.s32 	%r74, %r73, %r2, %r8;
	mul.wide.s32 	%rd13, %r74, 8;
	add.s64 	%rd14, %rd2, %rd13;
	ld.global.v2.f32 	{%f5, %f6}, [%rd14];
	st.global.v2.f32 	[%rd4], {%f5, %f6};
$L__BB3_21:
	setp.ne.s32 	%p14, %r8, %r3;
	@%p14 bra 	$L__BB3_28;
	shr.u32 	%r81, %r28, 31;
	add.s32 	%r82, %r28, %r81;
	shr.s32 	%r27, %r82, 1;
	setp.ge.s32 	%p15, %r7, %r27;
	@%p15 bra 	$L__BB3_24;
	mad.lo.s32 	%r96, %r6, %r28, %r7;
	mad.lo.s32 	%r97, %r96, %r2, %r1;
	mul.wide.s32 	%rd23, %r97, 8;
	add.s64 	%rd24, %rd2, %rd23;
	ld.global.v2.f32 	{%f15, %f16}, [%rd24];
	st.global.v2.f32 	[%rd4], {%f15, %f16};
	bra.uni 	$L__BB3_28;
$L__BB3_24:
	sub.s32 	%r86, %r29, %r27;
	setp.le.s32 	%p16, %r7, %r86;
	@%p16 bra 	$L__BB3_26;
	sub.s32 	%r92, %r28, %r29;
	add.s32 	%r93, %r92, %r7;
	mad.lo.s32 	%r94, %r6, %r28, %r93;
	mad.lo.s32 	%r95, %r94, %r2, %r1;
	mul.wide.s32 	%rd21, %r95, 8;
	add.s64 	%rd22, %rd2, %rd21;
	ld.global.v2.f32 	{%f13, %f14}, [%rd22];
	st.global.v2.f32 	[%rd4], {%f13, %f14};
	bra.uni 	$L__BB3_28;
$L__BB3_26:
	shr.u32 	%r87, %r29, 31;
	add.s32 	%r88, %r29, %r87;
	shr.s32 	%r89, %r88, 1;
	setp.ne.s32 	%p17, %r7, %r89;
	@%p17 bra 	$L__BB3_28;
	mad.lo.s32 	%r90, %r6, %r28, %r27;
	mad.lo.s32 	%r91, %r90, %r2, %r1;
	mul.wide.s32 	%rd19, %r91, 8;
	add.s64 	%rd20, %rd2, %rd19;
	ld.global.v2.f32 	{%f11, %f12}, [%rd20];
	st.global.v2.f32 	[%rd4], {%f11, %f12};
$L__BB3_28:
	ret;

}
	// .globl	_Z6conv_kP6float2S0_S0_Pfiiii
.visible .entry _Z6conv_kP6float2S0_S0_Pfiiii(
	.param .u64 .ptr .align 1 _Z6conv_kP6float2S0_S0_Pfiiii_param_0,
	.param .u64 .ptr .align 1 _Z6conv_kP6float2S0_S0_Pfiiii_param_1,
	.param .u64 .ptr .align 1 _Z6conv_kP6float2S0_S0_Pfiiii_param_2,
	.param .u64 .ptr .align 1 _Z6conv_kP6float2S0_S0_Pfiiii_param_3,
	.param .u32 _Z6conv_kP6float2S0_S0_Pfiiii_param_4,
	.param .u32 _Z6conv_kP6float2S0_S0_Pfiiii_param_5,
	.param .u32 _Z6conv_kP6float2S0_S0_Pfiiii_param_6,
	.param .u32 _Z6conv_kP6float2S0_S0_Pfiiii_param_7
)
{
	.reg .pred 	%p<12>;
	.reg .b32 	%r<66>;
	.reg .b32 	%f<137>;
	.reg .b64 	%rd<44>;

	ld.param.u64 	%rd10, [_Z6conv_kP6float2S0_S0_Pfiiii_param_3];
	ld.param.u32 	%r29, [_Z6conv_kP6float2S0_S0_Pfiiii_param_4];
	ld.param.u32 	%r30, [_Z6conv_kP6float2S0_S0_Pfiiii_param_5];
	ld.param.u32 	%r31, [_Z6conv_kP6float2S0_S0_Pfiiii_param_6];
	ld.param.u32 	%r32, [_Z6conv_kP6float2S0_S0_Pfiiii_param_7];
	shr.u32 	%r33, %r32, 31;
	add.s32 	%r34, %r32, %r33;
	shr.s32 	%r35, %r34, 1;
	add.s32 	%r1, %r35, 1;
	mov.u32 	%r2, %tid.x;
	mov.u32 	%r36, %ntid.x;
	mov.u32 	%r37, %ctaid.x;
	mul.lo.s32 	%r3, %r36, %r37;
	add.s32 	%r4, %r3, %r2;
	mul.lo.s32 	%r38, %r31, %r29;
	mad.lo.s32 	%r39, %r38, %r35, %r38;
	setp.ge.s32 	%p1, %r4, %r39;
	@%p1 bra 	$L__BB4_16;
	mul.lo.s32 	%r5, %r1, %r31;
	div.s32 	%r6, %r4, %r5;
	mul.lo.s32 	%r7, %r5, %r6;
	sub.s32 	%r60, %r4, %r7;
	div.s32 	%r9, %r60, %r1;
	mul.lo.s32 	%r10, %r9, %r1;
	add.s32 	%r40, %r10, %r7;
	sub.s32 	%r11, %r4, %r40;
	setp.lt.s32 	%p2, %r30, 1;
	mov.f32 	%f135, 0f00000000;
	mov.f32 	%f136, %f135;
	@%p2 bra 	$L__BB4_15;
	add.s32 	%r12, %r11, %r10;
	cvt.rn.f32.s32 	%f1, %r29;
	mul.lo.s32 	%r13, %r7, %r30;
	cvta.to.global.u64 	%rd11, %rd10;
	mul.wide.s32 	%rd12, %r6, 4;
	add.s64 	%rd1, %rd11, %rd12;
	cvt.rn.f32.s32 	%f2, %r31;
	cvt.rn.f32.s32 	%f3, %r32;
	setp.lt.u32 	%p3, %r30, 4;
	mov.f32 	%f136, 0f00000000;
	mov.b32 	%r65, 0;
	mov.f32 	%f135, %f136;
	@%p3 bra 	$L__BB4_7;
	and.b32  	%r43, %r30, 2147483644;
	neg.s32 	%r62, %r43;
	mul.lo.s32 	%r44, %r6, %r31;
	add.s32 	%r45, %r30, -1;
	mul.lo.s32 	%r46, %r44, %r45;
	mad.lo.s32 	%r47, %r46, %r1, %r2;
	add.s32 	%r61, %r47, %r3;
	mov.f32 	%f136, 0f00000000;
	mov.b32 	%r63, 0;
	mul.wide.s32 	%rd17, %r5, 8;
$L__BB4_4:
	.pragma "nounroll";
	ld.param.u64 	%rd42, [_Z6conv_kP6float2S0_S0_Pfiiii_param_2];
	ld.param.u64 	%rd38, [_Z6conv_kP6float2S0_S0_Pfiiii_param_0];
	cvta.to.global.u64 	%rd13, %rd38;
	mul.wide.s32 	%rd14, %r60, 8;
	add.s64 	%rd2, %rd13, %rd14;
	ld.global.v2.f32 	{%f35, %f36}, [%rd2];
	div.rn.f32 	%f37, %f35, %f1;
	div.rn.f32 	%f38, %f36, %f1;
	cvta.to.global.u64 	%rd15, %rd42;
	mul.wide.s32 	%rd16, %r61, 8;
	add.s64 	%rd3, %rd15, %rd16;
	ld.global.v2.f32 	{%f39, %f40}, [%rd3];
	mul.f32 	%f41, %f37, %f39;
	mul.f32 	%f42, %f38, %f40;
	sub.f32 	%f43, %f41, %f42;
	add.f32 	%f125, %f135, %f43;
	mul.f32 	%f44, %f37, %f40;
	fma.rn.f32 	%f45, %f38, %f39, %f44;
	add.f32 	%f7, %f136, %f45;
	or.b32  	%r48, %r63, %r9;
	or.b32  	%r49, %r48, %r11;
	setp.ne.s32 	%p4, %r49, 0;
	@%p4 bra 	$L__BB4_6;
	ld.global.f32 	%f46, [%rd1];
	mul.f32 	%f47, %f46, %f2;
	fma.rn.f32 	%f125, %f47, %f3, %f125;
$L__BB4_6:
	and.b32  	%r65, %r30, 2147483644;
	add.s64 	%rd18, %rd2, %rd17;
	ld.global.v2.f32 	{%f48, %f49}, [%rd18];
	div.rn.f32 	%f50, %f48, %f1;
	div.rn.f32 	%f51, %f49, %f1;
	add.s64 	%rd19, %rd3, %rd17;
	ld.global.v2.f32 	{%f52, %f53}, [%rd19];
	mul.f32 	%f54, %f50, %f52;
	mul.f32 	%f55, %f51, %f53;
	sub.f32 	%f56, %f54, %f55;
	add.f32 	%f57, %f125, %f56;
	mul.f32 	%f58, %f50, %f53;
	fma.rn.f32 	%f59, %f51, %f52, %f58;
	add.f32 	%f60, %f7, %f59;
	add.s64 	%rd20, %rd18, %rd17;
	ld.global.v2.f32 	{%f61, %f62}, [%rd20];
	div.rn.f32 	%f63, %f61, %f1;
	div.rn.f32 	%f64, %f62, %f1;
	add.s64 	%rd21, %rd19, %rd17;
	ld.global.v2.f32 	{%f65, %f66}, [%rd21];
	mul.f32 	%f67, %f63, %f65;
	mul.f32 	%f68, %f64, %f66;
	sub.f32 	%f69, %f67, %f68;
	add.f32 	%f70, %f57, %f69;
	mul.f32 	%f71, %f63, %f66;
	fma.rn.f32 	%f72, %f64, %f65, %f71;
	add.f32 	%f73, %f60, %f72;
	add.s64 	%rd22, %rd20, %rd17;
	ld.global.v2.f32 	{%f74, %f75}, [%rd22];
	div.rn.f32 	%f76, %f74, %f1;
	div.rn.f32 	%f77, %f75, %f1;
	add.s64 	%rd23, %rd21, %rd17;
	ld.global.v2.f32 	{%f78, %f79}, [%rd23];
	mul.f32 	%f80, %f76, %f78;
	mul.f32 	%f81, %f77, %f79;
	sub.f32 	%f82, %f80, %f81;
	add.f32 	%f135, %f70, %f82;
	mul.f32 	%f83, %f76, %f79;
	fma.rn.f32 	%f84, %f77, %f78, %f83;
	add.f32 	%f136, %f73, %f84;
	add.s32 	%r63, %r63, 4;
	add.s32 	%r62, %r62, 4;
	shl.b32 	%r50, %r5, 2;
	add.s32 	%r61, %r61, %r50;
	add.s32 	%r60, %r60, %r50;
	setp.ne.s32 	%p5, %r62, 0;
	@%p5 bra 	$L__BB4_4;
$L__BB4_7:
	and.b32  	%r26, %r30, 3;
	setp.eq.s32 	%p6, %r26, 0;
	@%p6 bra 	$L__BB4_15;
	ld.param.u64 	%rd43, [_Z6conv_kP6float2S0_S0_Pfiiii_param_2];
	cvta.to.global.u64 	%rd4, %rd43;
	setp.eq.s32 	%p7, %r26, 1;
	@%p7 bra 	$L__BB4_12;
	ld.param.u64 	%rd39, [_Z6conv_kP6float2S0_S0_Pfiiii_param_0];
	mad.lo.s32 	%r51, %r5, %r65, %r12;
	cvta.to.global.u64 	%rd24, %rd39;
	mul.wide.s32 	%rd25, %r51, 8;
	add.s64 	%rd5, %rd24, %rd25;
	ld.global.v2.f32 	{%f86, %f87}, [%rd5];
	div.rn.f32 	%f88, %f86, %f1;
	div.rn.f32 	%f89, %f87, %f1;
	add.s32 	%r52, %r51, %r13;
	mul.wide.s32 	%rd26, %r52, 8;
	add.s64 	%rd6, %rd4, %rd26;
	ld.global.v2.f32 	{%f90, %f91}, [%rd6];
	mul.f32 	%f92, %f88, %f90;
	mul.f32 	%f93, %f89, %f91;
	sub.f32 	%f94, %f92, %f93;
	add.f32 	%f130, %f135, %f94;
	mul.f32 	%f95, %f88, %f91;
	fma.rn.f32 	%f96, %f89, %f90, %f95;
	add.f32 	%f17, %f136, %f96;
	or.b32  	%r53, %r65, %r9;
	or.b32  	%r54, %r53, %r11;
	setp.ne.s32 	%p8, %r54, 0;
	@%p8 bra 	$L__BB4_11;
	ld.global.f32 	%f97, [%rd1];
	mul.f32 	%f98, %f97, %f2;
	fma.rn.f32 	%f130, %f98, %f3, %f130;
$L__BB4_11:
	mul.wide.s32 	%rd27, %r5, 8;
	add.s64 	%rd28, %rd5, %rd27;
	ld.global.v2.f32 	{%f99, %f100}, [%rd28];
	div.rn.f32 	%f101, %f99, %f1;
	div.rn.f32 	%f102, %f100, %f1;
	add.s64 	%rd29, %rd6, %rd27;
	ld.global.v2.f32 	{%f103, %f104}, [%rd29];
	mul.f32 	%f105, %f101, %f103;
	mul.f32 	%f106, %f102, %f104;
	sub.f32 	%f107, %f105, %f106;
	add.f32 	%f135, %f130, %f107;
	mul.f32 	%f108, %f101, %f104;
	fma.rn.f32 	%f109, %f102, %f103, %f108;
	add.f32 	%f136, %f17, %f109;
	add.s32 	%r65, %r65, 2;
$L__BB4_12:
	and.b32  	%r55, %r30, 1;
	setp.eq.b32 	%p9, %r55, 1;
	not.pred 	%p10, %p9;
	@%p10 bra 	$L__BB4_15;
	ld.param.u64 	%rd40, [_Z6conv_kP6float2S0_S0_Pfiiii_param_0];
	mad.lo.s32 	%r56, %r5, %r65, %r12;
	cvta.to.global.u64 	%rd30, %rd40;
	mul.wide.s32 	%rd31, %r56, 8;
	add.s64 	%rd32, %rd30, %rd31;
	ld.global.v2.f32 	{%f110, %f111}, [%rd32];
	div.rn.f32 	%f112, %f110, %f1;
	div.rn.f32 	%f113, %f111, %f1;
	add.s32 	%r57, %r56, %r13;
	mul.wide.s32 	%rd33, %r57, 8;
	add.s64 	%rd34, %rd4, %rd33;
	ld.global.v2.f32 	{%f114, %f115}, [%rd34];
	mul.f32 	%f116, %f112, %f114;
	mul.f32 	%f117, %f113, %f115;
	sub.f32 	%f118, %f116, %f117;
	add.f32 	%f135, %f135, %f118;
	mul.f32 	%f119, %f112, %f115;
	fma.rn.f32 	%f120, %f113, %f114, %f119;
	add.f32 	%f136, %f136, %f120;
	or.b32  	%r58, %r65, %r9;
	or.b32  	%r59, %r58, %r11;
	setp.ne.s32 	%p11, %r59, 0;
	@%p11 bra 	$L__BB4_15;
	ld.global.f32 	%f121, [%rd1];
	mul.f32 	%f122, %f121, %f2;
	fma.rn.f32 	%f135, %f122, %f3, %f135;
$L__BB4_15:
	ld.param.u64 	%rd41, [_Z6conv_kP6float2S0_S0_Pfiiii_param_1];
	cvta.to.global.u64 	%rd35, %rd41;
	mul.wide.s32 	%rd36, %r4, 8;
	add.s64 	%rd37, %rd35, %rd36;
	st.global.v2.f32 	[%rd37], {%f135, %f136};
$L__BB4_16:
	ret;

}
	// .globl	_Z7conv_k1P6float2S0_S0_Pfiiii
.visible .entry _Z7conv_k1P6float2S0_S0_Pfiiii(
	.param .u64 .ptr .align 1 _Z7conv_k1P6float2S0_S0_Pfiiii_param_0,
	.param .u64 .ptr .align 1 _Z7conv_k1P6float2S0_S0_Pfiiii_param_1,
	.param .u64 .ptr .align 1 _Z7conv_k1P6float2S0_S0_Pfiiii_param_2,
	.param .u64 .ptr .align 1 _Z7conv_k1P6float2S0_S0_Pfiiii_param_3,
	.param .u32 _Z7conv_k1P6float2S0_S0_Pfiiii_param_4,
	.param .u32 _Z7conv_k1P6float2S0_S0_Pfiiii_param_5,
	.param .u32 _Z7conv_k1P6float2S0_S0_Pfiiii_param_6,
	.param .u32 _Z7conv_k1P6float2S0_S0_Pfiiii_param_7
)
{
	.reg .pred 	%p<14>;
	.reg .b32 	%r<130>;
	.reg .b32 	%f<141>;
	.reg .b64 	%rd<18>;

	ld.param.u64 	%rd2, [_Z7conv_k1P6float2S0_S0_Pfiiii_param_0];
	ld.param.u64 	%rd4, [_Z7conv_k1P6float2S0_S0_Pfiiii_param_2];
	ld.param.u64 	%rd5, [_Z7conv_k1P6float2S0_S0_Pfiiii_param_3];
	ld.param.u32 	%r38, [_Z7conv_k1P6float2S0_S0_Pfiiii_param_4];
	ld.param.u32 	%r39, [_Z7conv_k1P6float2S0_S0_Pfiiii_param_5];
	ld.param.u32 	%r40, [_Z7conv_k1P6float2S0_S0_Pfiiii_param_6];
	ld.param.u32 	%r41, [_Z7conv_k1P6float2S0_S0_Pfiiii_param_7];
	shr.u32 	%r42, %r41, 31;
	add.s32 	%r43, %r41, %r42;
	shr.s32 	%r44, %r43, 1;
	add.s32 	%r1, %r44, 1;
	mov.u32 	%r2, %tid.x;
	mov.u32 	%r45, %ntid.x;
	mov.u32 	%r46, %ctaid.x;
	mul.lo.s32 	%r3, %r45, %r46;
	add.s32 	%r4, %r3, %r2;
	mul.lo.s32 	%r47, %r39, %r38;
	mul.lo.s32 	%r48, %r47, %r40;
	mad.lo.s32 	%r49, %r48, %r44, %r48;
	setp.ge.s32 	%p1, %r4, %r49;
	@%p1 bra 	$L__BB5_19;
	mul.lo.s32 	%r50, %r40, %r39;
	mul.lo.s32 	%r5, %r50, %r1;
	setp.ge.s32 	%p2, %r4, %r5;
	@%p2 bra 	$L__BB5_3;
	shl.b32 	%r51, %r4, 3;
	mov.u32 	%r52, in_s;
	add.s32 	%r53, %r52, %r51;
	cvta.to.global.u64 	%rd6, %rd2;
	mul.wide.s32 	%rd7, %r4, 8;
	add.s64 	%rd8, %rd6, %rd7;
	ld.global.v2.f32 	{%f31, %f32}, [%rd8];
	st.shared.v2.f32 	[%r53], {%f31, %f32};
$L__BB5_3:
	shl.b32 	%r54, %r4, 3;
	mov.u32 	%r55, c_s;
	add.s32 	%r56, %r55, %r54;
	cvta.to.global.u64 	%rd9, %rd4;
	mul.wide.s32 	%rd10, %r4, 8;
	add.s64 	%rd11, %rd9, %rd10;
	ld.global.v2.f32 	{%f33, %f34}, [%rd11];
	st.shared.v2.f32 	[%r56], {%f33, %f34};
	bar.sync 	0;
	mul.lo.s32 	%r57, %r40, %r38;
	mul.lo.s32 	%r58, %r57, %r1;
	setp.ge.s32 	%p3, %r4, %r58;
	@%p3 bra 	$L__BB5_19;
	mul.lo.s32 	%r6, %r1, %r40;
	div.s32 	%r7, %r4, %r6;
	mul.lo.s32 	%r59, %r6, %r7;
	sub.s32 	%r60, %r4, %r59;
	div.s32 	%r8, %r60, %r1;
	mul.lo.s32 	%r9, %r8, %r1;
	add.s32 	%r61, %r9, %r59;
	sub.s32 	%r10, %r4, %r61;
	setp.lt.s32 	%p4, %r39, 1;
	mov.f32 	%f139, 0f00000000;
	mov.f32 	%f140, %f139;
	@%p4 bra 	$L__BB5_18;
	add.s32 	%r11, %r10, %r9;
	cvt.rn.f32.s32 	%f1, %r38;
	mul.lo.s32 	%r12, %r5, %r7;
	cvta.to.global.u64 	%rd12, %rd5;
	mul.wide.s32 	%rd13, %r7, 4;
	add.s64 	%rd1, %rd12, %rd13;
	cvt.rn.f32.s32 	%f2, %r40;
	cvt.rn.f32.s32 	%f3, %r41;
	setp.lt.u32 	%p5, %r39, 4;
	mov.f32 	%f140, 0f00000000;
	mov.b32 	%r129, 0;
	mov.f32 	%f139, %f140;
	@%p5 bra 	$L__BB5_10;
	and.b32  	%r64, %r39, 2147483644;
	neg.s32 	%r126, %r64;
	add.s32 	%r65, %r39, -1;
	mul.lo.s32 	%r66, %r7, %r65;
	shl.b32 	%r67, %r66, 3;
	add.s32 	%r68, %r67, 8;
	mul.lo.s32 	%r69, %r40, %r68;
	mad.lo.s32 	%r14, %r69, %r1, %r55;
	shl.b32 	%r71, %r3, 3;
	shl.b32 	%r72, %r2, 3;
	add.s32 	%r125, %r71, %r72;
	add.s32 	%r73, %r67, 16;
	mul.lo.s32 	%r74, %r40, %r73;
	mad.lo.s32 	%r16, %r74, %r1, %r55;
	add.s32 	%r75, %r67, 24;
	mul.lo.s32 	%r76, %r40, %r75;
	mad.lo.s32 	%r17, %r76, %r1, %r55;
	mul.lo.s32 	%r77, %r7, %r40;
	mul.lo.s32 	%r78, %r77, %r1;
	mul.lo.s32 	%r79, %r78, %r65;
	shl.b32 	%r80, %r79, 3;
	add.s32 	%r18, %r55, %r80;
	shl.b32 	%r81, %r7, 3;
	sub.s32 	%r82, 8, %r81;
	mul.lo.s32 	%r83, %r40, %r82;
	mov.u32 	%r84, in_s;
	mad.lo.s32 	%r19, %r83, %r1, %r84;
	sub.s32 	%r85, 16, %r81;
	mul.lo.s32 	%r86, %r40, %r85;
	mad.lo.s32 	%r20, %r86, %r1, %r84;
	sub.s32 	%r87, 24, %r81;
	mul.lo.s32 	%r88, %r40, %r87;
	mad.lo.s32 	%r90, %r88, %r1, %r54;
	add.s32 	%r124, %r84, %r90;
	shl.b32 	%r91, %r78, 3;
	sub.s32 	%r22, %r84, %r91;
	mov.f32 	%f140, 0f00000000;
	mov.b32 	%r127, 0;
$L__BB5_7:
	.pragma "nounroll";
	add.s32 	%r92, %r22, %r125;
	ld.shared.v2.f32 	{%f39, %f40}, [%r92];
	div.rn.f32 	%f41, %f39, %f1;
	div.rn.f32 	%f42, %f40, %f1;
	add.s32 	%r93, %r18, %r125;
	ld.shared.v2.f32 	{%f43, %f44}, [%r93];
	mul.f32 	%f45, %f41, %f43;
	mul.f32 	%f46, %f42, %f44;
	sub.f32 	%f47, %f45, %f46;
	add.f32 	%f129, %f139, %f47;
	mul.f32 	%f48, %f41, %f44;
	fma.rn.f32 	%f49, %f42, %f43, %f48;
	add.f32 	%f7, %f140, %f49;
	or.b32  	%r94, %r127, %r8;
	or.b32  	%r95, %r94, %r10;
	setp.ne.s32 	%p6, %r95, 0;
	@%p6 bra 	$L__BB5_9;
	ld.global.f32 	%f50, [%rd1];
	mul.f32 	%f51, %f50, %f2;
	fma.rn.f32 	%f129, %f51, %f3, %f129;
$L__BB5_9:
	and.b32  	%r129, %r39, 2147483644;
	add.s32 	%r96, %r19, %r125;
	ld.shared.v2.f32 	{%f52, %f53}, [%r96];
	div.rn.f32 	%f54, %f52, %f1;
	div.rn.f32 	%f55, %f53, %f1;
	add.s32 	%r97, %r14, %r125;
	ld.shared.v2.f32 	{%f56, %f57}, [%r97];
	mul.f32 	%f58, %f54, %f56;
	mul.f32 	%f59, %f55, %f57;
	sub.f32 	%f60, %f58, %f59;
	add.f32 	%f61, %f129, %f60;
	mul.f32 	%f62, %f54, %f57;
	fma.rn.f32 	%f63, %f55, %f56, %f62;
	add.f32 	%f64, %f7, %f63;
	add.s32 	%r98, %r20, %r125;
	ld.shared.v2.f32 	{%f65, %f66}, [%r98];
	div.rn.f32 	%f67, %f65, %f1;
	div.rn.f32 	%f68, %f66, %f1;
	add.s32 	%r99, %r16, %r125;
	ld.shared.v2.f32 	{%f69, %f70}, [%r99];
	mul.f32 	%f71, %f67, %f69;
	mul.f32 	%f72, %f68, %f70;
	sub.f32 	%f73, %f71, %f72;
	add.f32 	%f74, %f61, %f73;
	mul.f32 	%f75, %f67, %f70;
	fma.rn.f32 	%f76, %f68, %f69, %f75;
	add.f32 	%f77, %f64, %f76;
	ld.shared.v2.f32 	{%f78, %f79}, [%r124];
	div.rn.f32 	%f80, %f78, %f1;
	div.rn.f32 	%f81, %f79, %f1;
	add.s32 	%r100, %r17, %r125;
	ld.shared.v2.f32 	{%f82, %f83}, [%r100];
	mul.f32 	%f84, %f80, %f82;
	mul.f32 	%f85, %f81, %f83;
	sub.f32 	%f86, %f84, %f85;
	add.f32 	%f139, %f74, %f86;
	mul.f32 	%f87, %f80, %f83;
	fma.rn.f32 	%f88, %f81, %f82, %f87;
	add.f32 	%f140, %f77, %f88;
	add.s32 	%r127, %r127, 4;
	add.s32 	%r126, %r126, 4;
	shl.b32 	%r101, %r6, 5;
	add.s32 	%r125, %r125, %r101;
	add.s32 	%r124, %r124, %r101;
	setp.ne.s32 	%p7, %r126, 0;
	@%p7 bra 	$L__BB5_7;
$L__BB5_10:
	and.b32  	%r33, %r39, 3;
	setp.eq.s32 	%p8, %r33, 0;
	@%p8 bra 	$L__BB5_18;
	setp.eq.s32 	%p9, %r33, 1;
	@%p9 bra 	$L__BB5_15;
	mad.lo.s32 	%r102, %r6, %r129, %r11;
	shl.b32 	%r103, %r102, 3;
	mov.u32 	%r104, in_s;
	add.s32 	%r34, %r104, %r103;
	ld.shared.v2.f32 	{%f90, %f91}, [%r34];
	div.rn.f32 	%f92, %f90, %f1;
	div.rn.f32 	%f93, %f91, %f1;
	add.s32 	%r105, %r102, %r12;
	shl.b32 	%r106, %r105, 3;
	mov.u32 	%r107, c_s;
	add.s32 	%r35, %r107, %r106;
	ld.shared.v2.f32 	{%f94, %f95}, [%r35];
	mul.f32 	%f96, %f92, %f94;
	mul.f32 	%f97, %f93, %f95;
	sub.f32 	%f98, %f96, %f97;
	add.f32 	%f134, %f139, %f98;
	mul.f32 	%f99, %f92, %f95;
	fma.rn.f32 	%f100, %f93, %f94, %f99;
	add.f32 	%f17, %f140, %f100;
	or.b32  	%r108, %r129, %r8;
	or.b32  	%r109, %r108, %r10;
	setp.ne.s32 	%p10, %r109, 0;
	@%p10 bra 	$L__BB5_14;
	ld.global.f32 	%f101, [%rd1];
	mul.f32 	%f102, %f101, %f2;
	fma.rn.f32 	%f134, %f102, %f3, %f134;
$L__BB5_14:
	shl.b32 	%r110, %r6, 3;
	add.s32 	%r111, %r34, %r110;
	ld.shared.v2.f32 	{%f103, %f104}, [%r111];
	div.rn.f32 	%f105, %f103, %f1;
	div.rn.f32 	%f106, %f104, %f1;
	add.s32 	%r112, %r35, %r110;
	ld.shared.v2.f32 	{%f107, %f108}, [%r112];
	mul.f32 	%f109, %f105, %f107;
	mul.f32 	%f110, %f106, %f108;
	sub.f32 	%f111, %f109, %f110;
	add.f32 	%f139, %f134, %f111;
	mul.f32 	%f112, %f105, %f108;
	fma.rn.f32 	%f113, %f106, %f107, %f112;
	add.f32 	%f140, %f17, %f113;
	add.s32 	%r129, %r129, 2;
$L__BB5_15:
	and.b32  	%r113, %r39, 1;
	setp.eq.b32 	%p11, %r113, 1;
	not.pred 	%p12, %p11;
	@%p12 bra 	$L__BB5_18;
	mad.lo.s32 	%r114, %r6, %r129, %r11;
	shl.b32 	%r115, %r114, 3;
	mov.u32 	%r116, in_s;
	add.s32 	%r117, %r116, %r115;
	ld.shared.v2.f32 	{%f114, %f115}, [%r117];
	div.rn.f32 	%f116, %f114, %f1;
	div.rn.f32 	%f117, %f115, %f1;
	add.s32 	%r118, %r114, %r12;
	shl.b32 	%r119, %r118, 3;
	mov.u32 	%r120, c_s;
	add.s32 	%r121, %r120, %r119;
	ld.shared.v2.f32 	{%f118, %f119}, [%r121];
	mul.f32 	%f120, %f116, %f118;
	mul.f32 	%f121, %f117, %f119;
	sub.f32 	%f122, %f120, %f121;
	add.f32 	%f139, %f139, %f122;
	mul.f32 	%f123, %f116, %f119;
	fma.rn.f32 	%f124, %f117, %f118, %f123;
	add.f32 	%f140, %f140, %f124;
	or.b32  	%r122, %r129, %r8;
	or.b32  	%r123, %r122, %r10;
	setp.ne.s32 	%p13, %r123, 0;
	@%p13 bra 	$L__BB5_18;
	ld.global.f32 	%f125, [%rd1];
	mul.f32 	%f126, %f125, %f2;
	fma.rn.f32 	%f139, %f126, %f3, %f139;
$L__BB5_18:
	ld.param.u64 	%rd17, [_Z7conv_k1P6float2S0_S0_Pfiiii_param_1];
	cvta.to.global.u64 	%rd14, %rd17;
	mul.wide.s32 	%rd15, %r4, 8;
	add.s64 	%rd16, %rd14, %rd15;
	st.global.v2.f32 	[%rd16], {%f139, %f140};
$L__BB5_19:
	ret;

}
	// .globl	_Z9normalizeP6float2iiii
.visible .entry _Z9normalizeP6float2iiii(
	.param .u64 .ptr .align 1 _Z9normalizeP6float2iiii_param_0,
	.param .u32 _Z9normalizeP6float2iiii_param_1,
	.param .u32 _Z9normalizeP6float2iiii_param_2,
	.param .u32 _Z9normalizeP6float2iiii_param_3,
	.param .u32 _Z9normalizeP6float2iiii_param_4
)
{
	.reg .pred 	%p<2>;
	.reg .b32 	%r<14>;
	.reg .b32 	%f<6>;
	.reg .b64 	%rd<5>;

	ld.param.u64 	%rd1, [_Z9normalizeP6float2iiii_param_0];
	ld.param.u32 	%r2, [_Z9normalizeP6float2iiii_param_1];
	ld.param.u32 	%r3, [_Z9normalizeP6float2iiii_param_2];
	ld.param.u32 	%r4, [_Z9normalizeP6float2iiii_param_3];
	ld.param.u32 	%r5, [_Z9normalizeP6float2iiii_param_4];
	shr.u32 	%r6, %r5, 31;
	add.s32 	%r7, %r5, %r6;
	shr.s32 	%r8, %r7, 1;
	mov.u32 	%r9, %tid.x;
	mov.u32 	%r10, %ntid.x;
	mov.u32 	%r11, %ctaid.x;
	mad.lo.s32 	%r1, %r10, %r11, %r9;
	mul.lo.s32 	%r12, %r4, %r3;
	mad.lo.s32 	%r13, %r12, %r8, %r12;
	setp.ge.s32 	%p1, %r1, %r13;
	@%p1 bra 	$L__BB6_2;
	cvta.to.global.u64 	%rd2, %rd1;
	mul.wide.s32 	%rd3, %r1, 8;
	add.s64 	%rd4, %rd2, %rd3;
	ld.global.v2.f32 	{%f1, %f2}, [%rd4];
	cvt.rn.f32.s32 	%f3, %r2;
	div.rn.f32 	%f4, %f1, %f3;
	div.rn.f32 	%f5, %f2, %f3;
	st.global.v2.f32 	[%rd4], {%f4, %f5};
$L__BB6_2:
	ret;

}
	// .globl	_Z8copy_outP6float2Pfiiii
.visible .entry _Z8copy_outP6float2Pfiiii(
	.param .u64 .ptr .align 1 _Z8copy_outP6float2Pfiiii_param_0,
	.param .u64 .ptr .align 1 _Z8copy_outP6float2Pfiiii_param_1,
	.param .u32 _Z8copy_outP6float2Pfiiii_param_2,
	.param .u32 _Z8copy_outP6float2Pfiiii_param_3,
	.param .u32 _Z8copy_outP6float2Pfiiii_param_4,
	.param .u32 _Z8copy_outP6float2Pfiiii_param_5
)
{
	.reg .pred 	%p<3>;
	.reg .b32 	%r<38>;
	.reg .b32 	%f<4>;
	.reg .b64 	%rd<9>;

	ld.param.u64 	%rd1, [_Z8copy_outP6float2Pfiiii_param_0];
	ld.param.u64 	%rd2, [_Z8copy_outP6float2Pfiiii_param_1];
	ld.param.u32 	%r5, [_Z8copy_outP6float2Pfiiii_param_2];
	ld.param.u32 	%r6, [_Z8copy_outP6float2Pfiiii_param_3];
	ld.param.u32 	%r7, [_Z8copy_outP6float2Pfiiii_param_4];
	ld.param.u32 	%r8, [_Z8copy_outP6float2Pfiiii_param_5];
	mul.lo.s32 	%r9, %r5, %r6;
	mul.lo.s32 	%r10, %r9, %r7;
	mul.lo.s32 	%r11, %r10, %r8;
	shl.b32 	%r12, %r11, 1;
	mov.u32 	%r13, %tid.x;
	mov.u32 	%r14, %ntid.x;
	mov.u32 	%r15, %ctaid.x;
	mad.lo.s32 	%r1, %r14, %r15, %r13;
	mul.lo.s32 	%r16, %r7, %r6;
	mul.lo.s32 	%r17, %r16, %r8;
	shl.b32 	%r18, %r17, 1;
	div.s32 	%r19, %r1, %r18;
	mul.lo.s32 	%r20, %r17, %r19;
	shl.b32 	%r21, %r20, 1;
	sub.s32 	%r22, %r1, %r21;
	mul.lo.s32 	%r23, %r8, %r7;
	shl.b32 	%r24, %r23, 1;
	div.s32 	%r25, %r22, %r24;
	mul.lo.s32 	%r2, %r23, %r25;
	shl.b32 	%r26, %r2, 1;
	sub.s32 	%r3, %r1, %r26;
	sub.s32 	%r27, %r3, %r21;
	shl.b32 	%r28, %r8, 1;
	div.s32 	%r29, %r27, %r28;
	mad.lo.s32 	%r4, %r29, %r8, %r20;
	setp.ge.s32 	%p1, %r1, %r12;
	@%p1 bra 	$L__BB7_2;
	cvta.to.global.u64 	%rd3, %rd1;
	cvta.to.global.u64 	%rd4, %rd2;
	shl.b32 	%r30, %r4, 1;
	sub.s32 	%r31, %r3, %r30;
	shr.u32 	%r32, %r31, 31;
	add.s32 	%r33, %r31, %r32;
	shr.s32 	%r34, %r33, 1;
	add.s32 	%r35, %r4, %r2;
	add.s32 	%r36, %r35, %r34;
	mul.wide.s32 	%rd5, %r36, 8;
	add.s64 	%rd6, %rd3, %rd5;
	ld.global.v2.f32 	{%f1, %f2}, [%rd6];
	and.b32  	%r37, %r1, 1;
	setp.eq.b32 	%p2, %r37, 1;
	selp.f32 	%f3, %f2, %f1, %p2;
	mul.wide.s32 	%rd7, %r1, 4;
	add.s64 	%rd8, %rd4, %rd7;
	st.global.f32 	[%rd8], %f3;
$L__BB7_2:
	ret;

}
	// .globl	_Z7copy_inPfP6float2iiii
.visible .entry _Z7copy_inPfP6float2iiii(
	.param .u64 .ptr .align 1 _Z7copy_inPfP6float2iiii_param_0,
	.param .u64 .ptr .align 1 _Z7copy_inPfP6float2iiii_param_1,
	.param .u32 _Z7copy_inPfP6float2iiii_param_2,
	.param .u32 _Z7copy_inPfP6float2iiii_param_3,
	.param .u32 _Z7copy_inPfP6float2iiii_param_4,
	.param .u32 _Z7copy_inPfP6float2iiii_param_5
)
{
	.reg .pred 	%p<2>;
	.reg .b32 	%r<23>;
	.reg .b32 	%f<3>;
	.reg .b64 	%rd<9>;

	ld.param.u64 	%rd1, [_Z7copy_inPfP6float2iiii_param_0];
	ld.param.u64 	%rd2, [_Z7copy_inPfP6float2iiii_param_1];
	ld.param.u32 	%r5, [_Z7copy_inPfP6float2iiii_param_2];
	ld.param.u32 	%r6, [_Z7copy_inPfP6float2iiii_param_3];
	ld.param.u32 	%r7, [_Z7copy_inPfP6float2iiii_param_4];
	ld.param.u32 	%r8, [_Z7copy_inPfP6float2iiii_param_5];
	mul.lo.s32 	%r9, %r6, %r5;
	mul.lo.s32 	%r10, %r9, %r7;
	mul.lo.s32 	%r11, %r10, %r8;
	mov.u32 	%r12, %tid.x;
	mov.u32 	%r13, %ntid.x;
	mov.u32 	%r14, %ctaid.x;
	mad.lo.s32 	%r1, %r13, %r14, %r12;
	mul.lo.s32 	%r15, %r7, %r6;
	mul.lo.s32 	%r16, %r15, %r8;
	rem.s32 	%r2, %r1, %r16;
	sub.s32 	%r3, %r1, %r2;
	mul.lo.s32 	%r17, %r8, %r7;
	rem.s32 	%r4, %r2, %r17;
	setp.ge.s32 	%p1, %r1, %r11;
	@%p1 bra 	$L__BB8_2;
	cvta.to.global.u64 	%rd3, %rd1;
	cvta.to.global.u64 	%rd4, %rd2;
	sub.s32 	%r18, %r2, %r4;
	shl.b32 	%r19, %r18, 1;
	add.s32 	%r20, %r3, %r4;
	shl.b32 	%r21, %r20, 1;
	add.s32 	%r22, %r21, %r19;
	mul.wide.s32 	%rd5, %r22, 4;
	add.s64 	%rd6, %rd3, %rd5;
	ld.global.f32 	%f1, [%rd6];
	mul.wide.s32 	%rd7, %r1, 8;
	add.s64 	%rd8, %rd4, %rd7;
	st.global.f32 	[%rd8], %f1;
	ld.global.f32 	%f2, [%rd6+4];
	st.global.f32 	[%rd8+4], %f2;
$L__BB8_2:
	ret;

}
	// .globl	_Z10backprop_kP6float2S0_S0_S0_PfS1_S0_S0_S1_S1_S0_S0_S1_S1_S0_S0_S1_S1_iiii
.visible .entry _Z10backprop_kP6float2S0_S0_S0_PfS1_S0_S0_S1_S1_S0_S0_S1_S1_S0_S0_S1_S1_iiii(
	.param .u64 .ptr .align 1 _Z10backprop_kP6float2S0_S0_S0_PfS1_S0_S0_S1_S1_S0_S0_S1_S1_S0_S0_S1_S1_iiii_param_0,
	.param .u64 .ptr .align 1 _Z10backprop_kP6float2S0_S0_S0_PfS1_S0_S0_S1_S1_S0_S0_S1_S1_S0_S0_S1_S1_iiii_param_1,
	.param .u64 .ptr .align 1 _Z10backprop_kP6float2S0_S0_S0_PfS1_S0_S0_S1_S1_S0_S0_S1_S1_S0_S0_S1_S1_iiii_param_2,
	.param .u64 .ptr .align 1 _Z10backprop_kP6float2S0_S0_S0_PfS1_S0_S0_S1_S1_S0_S0_S1_S1_S0_S0_S1_S1_iiii_param_3,
	.param .u64 .ptr .align 1 _Z10backprop_kP6float2S0_S0_S0_PfS1_S0_S0_S1_S1_S0_S0_S1_S1_S0_S0_S1_S1_iiii_param_4,
	.param .u64 .ptr .align 1 _Z10backprop_kP6float2S0_S0_S0_PfS1_S0_S0_S1_S1_S0_S0_S1_S1_S0_S0_S1_S1_iiii_param_5,
	.param .u64 .ptr .align 1 _Z10backprop_kP6float2S0_S0_S0_PfS1_S0_S0_S1_S1_S0_S0_S1_S1_S0_S0_S1_S1_iiii_param_6,
	.param .u64 .ptr .align 1 _Z10backprop_kP6float2S0_S0_S0_PfS1_S0_S0_S1_S1_S0_S0_S1_S1_S0_S0_S1_S1_iiii_param_7,
	.param .u64 .ptr .align 1 _Z10backprop_kP6float2S0_S0_S0_PfS1_S0_S0_S1_S1_S0_S0_S1_S1_S0_S0_S1_S1_iiii_param_8,
	.param .u64 .ptr .align 1 _Z10backprop_kP6float2S0_S0_S0_PfS1_S0_S0_S1_S1_S0_S0_S1_S1_S0_S0_S1_S1_iiii_param_9,
	.param .u64 .ptr .align 1 _Z10backprop_kP6float2S0_S0_S0_PfS1_S0_S0_S1_S1_S0_S0_S1_S1_S0_S0_S1_S1_iiii_param_10,
	.param .u64 .ptr .align 1 _Z10backprop_kP6float2S0_S0_S0_PfS1_S0_S0_S1_S1_S0_S0_S1_S1_S0_S0_S1_S1_iiii_param_11,
	.param .u64 .ptr .align 1 _Z10backprop_kP6float2S0_S0_S0_PfS1_S0_S0_S1_S1_S0_S0_S1_S1_S0_S0_S1_S1_iiii_param_12,
	.param .u64 .ptr .align 1 _Z10backprop_kP6float2S0_S0_S0_PfS1_S0_S0_S1_S1_S0_S0_S1_S1_S0_S0_S1_S1_iiii_param_13,
	.param .u64 .ptr .align 1 _Z10backprop_kP6float2S0_S0_S0_PfS1_S0_S0_S1_S1_S0_S0_S1_S1_S0_S0_S1_S1_iiii_param_14,
	.param .u64 .ptr .align 1 _Z10backprop_kP6float2S0_S0_S0_PfS1_S0_S0_S1_S1_S0_S0_S1_S1_S0_S0_S1_S1_iiii_param_15,
	.param .u64 .ptr .align 1 _Z10backprop_kP6float2S0_S0_S0_PfS1_S0_S0_S1_S1_S0_S0_S1_S1_S0_S0_S1_S1_iiii_param_16,
	.param .u64 .ptr .align 1 _Z10backprop_kP6float2S0_S0_S0_PfS1_S0_S0_S1_S1_S0_S0_S1_S1_S0_S0_S1_S1_iiii_param_17,
	.param .u32 _Z10backprop_kP6float2S0_S0_S0_PfS1_S0_S0_S1_S1_S0_S0_S1_S1_S0_S0_S1_S1_iiii_param_18,
	.param .u32 _Z10backprop_kP6float2S0_S0_S0_PfS1_S0_S0_S1_S1_S0_S0_S1_S1_S0_S0_S1_S1_iiii_param_19,
	.param .u32 _Z10backprop_kP6float2S0_S0_S0_PfS1_S0_S0_S1_S1_S0_S0_S1_S1_S0_S0_S1_S1_iiii_param_20,
	.param .u32 _Z10backprop_kP6float2S0_S0_S0_PfS1_S0_S0_S1_S1_S0_S0_S1_S1_S0_S0_S1_S1_iiii_param_21
)
{
	.reg .pred 	%p<30>;
	.reg .b32 	%r<110>;
	.reg .b32 	%f<413>;
	.reg .b64 	%rd<111>;

	ld.param.u64 	%rd28, [_Z10backprop_kP6float2S0_S0_S0_PfS1_S0_S0_S1_S1_S0_S0_S1_S1_S0_S0_S1_S1_iiii_param_0];
	ld.param.u64 	%rd29, [_Z10backprop_kP6float2S0_S0_S0_PfS1_S0_S0_S1_S1_S0_S0_S1_S1_S0_S0_S1_S1_iiii_param_1];
	ld.param.u64 	%rd30, [_Z10backprop_kP6float2S0_S0_S0_PfS1_S0_S0_S1_S1_S0_S0_S1_S1_S0_S0_S1_S1_iiii_param_2];
	ld.param.u64 	%rd31, [_Z10backprop_kP6float2S0_S0_S0_PfS1_S0_S0_S1_S1_S0_S0_S1_S1_S0_S0_S1_S1_iiii_param_3];
	ld.param.u64 	%rd15, [_Z10backprop_kP6float2S0_S0_S0_PfS1_S0_S0_S1_S1_S0_S0_S1_S1_S0_S0_S1_S1_iiii_param_5];
	ld.param.u64 	%rd16, [_Z10backprop_kP6float2S0_S0_S0_PfS1_S0_S0_S1_S1_S0_S0_S1_S1_S0_S0_S1_S1_iiii_param_6];
	ld.param.u64 	%rd17, [_Z10backprop_kP6float2S0_S0_S0_PfS1_S0_S0_S1_S1_S0_S0_S1_S1_S0_S0_S1_S1_iiii_param_7];
	ld.param.u64 	%rd18, [_Z10backprop_kP6float2S0_S0_S0_PfS1_S0_S0_S1_S1_S0_S0_S1_S1_S0_S0_S1_S1_iiii_param_8];
	ld.param.u64 	%rd19, [_Z10backprop_kP6float2S0_S0_S0_PfS1_S0_S0_S1_S1_S0_S0_S1_S1_S0_S0_S1_S1_iiii_param_9];
	ld.param.u64 	%rd21, [_Z10backprop_kP6float2S0_S0_S0_PfS1_S0_S0_S1_S1_S0_S0_S1_S1_S0_S0_S1_S1_iiii_param_11];
	ld.param.u64 	%rd22, [_Z10backprop_kP6float2S0_S0_S0_PfS1_S0_S0_S1_S1_S0_S0_S1_S1_S0_S0_S1_S1_iiii_param_12];
	ld.param.u64 	%rd23, [_Z10backprop_kP6float2S0_S0_S0_PfS1_S0_S0_S1_S1_S0_S0_S1_S1_S0_S0_S1_S1_iiii_param_13];
	ld.param.u64 	%rd24, [_Z10backprop_kP6float2S0_S0_S0_PfS1_S0_S0_S1_S1_S0_S0_S1_S1_S0_S0_S1_S1_iiii_param_14];
	ld.param.u64 	%rd25, [_Z10backprop_kP6float2S0_S0_S0_PfS1_S0_S0_S1_S1_S0_S0_S1_S1_S0_S0_S1_S1_iiii_param_15];
	ld.param.u64 	%rd26, [_Z10backprop_kP6float2S0_S0_S0_PfS1_S0_S0_S1_S1_S0_S0_S1_S1_S0_S0_S1_S1_iiii_param_16];
	ld.param.u64 	%rd27, [_Z10backprop_kP6float2S0_S0_S0_PfS1_S0_S0_S1_S1_S0_S0_S1_S1_S0_S0_S1_S1_iiii_param_17];
	ld.param.u32 	%r43, [_Z10backprop_kP6float2S0_S0_S0_PfS1_S0_S0_S1_S1_S0_S0_S1_S1_S0_S0_S1_S1_iiii_param_18];
	ld.param.u32 	%r44, [_Z10backprop_kP6float2S0_S0_S0_PfS1_S0_S0_S1_S1_S0_S0_S1_S1_S0_S0_S1_S1_iiii_param_19];
	ld.param.u32 	%r45, [_Z10backprop_kP6float2S0_S0_S0_PfS1_S0_S0_S1_S1_S0_S0_S1_S1_S0_S0_S1_S1_iiii_param_20];
	ld.param.u32 	%r46, [_Z10backprop_kP6float2S0_S0_S0_PfS1_S0_S0_S1_S1_S0_S0_S1_S1_S0_S0_S1_S1_iiii_param_21];
	cvta.to.global.u64 	%rd1, %rd31;
	cvta.to.global.u64 	%rd2, %rd29;
	cvta.to.global.u64 	%rd3, %rd30;
	cvta.to.global.u64 	%rd4, %rd28;
	shr.u32 	%r47, %r46, 31;
	add.s32 	%r48, %r46, %r47;
	shr.s32 	%r1, %r48, 1;
	add.s32 	%r2, %r1, 1;
	mul.lo.s32 	%r49, %r46, %r45;
	cvt.rn.f32.s32 	%f1, %r49;
	mov.u32 	%r3, %tid.x;
	mov.u32 	%r50, %ntid.x;
	mov.u32 	%r51, %ctaid.x;
	mul.lo.s32 	%r4, %r50, %r51;
	add.s32 	%r5, %r4, %r3;
	mul.lo.s32 	%r52, %r44, %r43;
	mul.lo.s32 	%r53, %r52, %r45;
	mad.lo.s32 	%r54, %r53, %r1, %r53;
	setp.ge.s32 	%p3, %r5, %r54;
	@%p3 bra 	$L__BB9_28;
	cvt.rn.f32.s32 	%f106, %r46;
	cvt.rn.f32.s32 	%f107, %r45;
	cvt.rn.f32.s32 	%f108, %r44;
	cvt.rn.f32.s32 	%f109, %r43;
	add.f32 	%f110, %f1, %f1;
	mul.f32 	%f111, %f110, %f109;
	mul.f32 	%f112, %f111, %f108;
	mul.f32 	%f113, %f112, %f107;
	mul.f32 	%f114, %f113, %f106;
	mul.lo.s32 	%r55, %r45, %r44;
	mul.lo.s32 	%r56, %r55, %r2;
	div.s32 	%r6, %r5, %r56;
	mul.lo.s32 	%r7, %r56, %r6;
	sub.s32 	%r57, %r5, %r7;
	mul.lo.s32 	%r8, %r2, %r45;
	div.s32 	%r9, %r57, %r8;
	mul.lo.s32 	%r10, %r8, %r9;
	add.s32 	%r58, %r7, %r10;
	sub.s32 	%r105, %r5, %r58;
	div.s32 	%r12, %r105, %r2;
	mul.lo.s32 	%r13, %r12, %r2;
	add.s32 	%r59, %r13, %r58;
	sub.s32 	%r14, %r5, %r59;
	setp.gt.s32 	%p4, %r14, 0;
	setp.lt.s32 	%p5, %r14, %r1;
	mul.f32 	%f115, %f114, 0f3F000000;
	selp.f32 	%f116, %f115, %f114, %p5;
	selp.f32 	%f2, %f116, %f114, %p4;
	setp.lt.s32 	%p6, %r44, 1;
	mov.f32 	%f399, 0f00000000;
	mov.f32 	%f400, %f399;
	mov.f32 	%f401, %f399;
	mov.f32 	%f402, %f399;
	mov.f32 	%f403, %f399;
	mov.f32 	%f404, %f399;
	mov.f32 	%f405, %f399;
	@%p6 bra 	$L__BB9_10;
	or.b32  	%r61, %r12, %r14;
	setp.eq.s32 	%p1, %r61, 0;
	and.b32  	%r15, %r44, 3;
	setp.lt.u32 	%p7, %r44, 4;
	mov.f32 	%f405, 0f00000000;
	mov.b32 	%r109, 0;
	mov.f32 	%f404, %f405;
	mov.f32 	%f403, %f405;
	mov.f32 	%f402, %f405;
	mov.f32 	%f401, %f405;
	mov.f32 	%f400, %f405;
	mov.f32 	%f399, %f405;
	@%p7 bra 	$L__BB9_5;
	and.b32  	%r109, %r44, 2147483644;
	neg.s32 	%r107, %r109;
	sub.s32 	%r106, %r5, %r10;
	add.s32 	%r62, %r6, %r43;
	mad.lo.s32 	%r63, %r6, %r44, %r9;
	sub.s32 	%r64, %r62, %r63;
	mul.lo.s32 	%r65, %r45, %r64;
	mad.lo.s32 	%r66, %r65, %r2, %r3;
	add.s32 	%r104, %r66, %r4;
	mul.lo.s32 	%r67, %r45, %r43;
	mul.lo.s32 	%r68, %r67, %r2;
	shl.b32 	%r20, %r68, 2;
	shl.b32 	%r69, %r43, 1;
	add.s32 	%r70, %r6, %r69;
	sub.s32 	%r71, %r70, %r63;
	mul.lo.s32 	%r72, %r45, %r71;
	mad.lo.s32 	%r73, %r72, %r2, %r3;
	add.s32 	%r103, %r73, %r4;
	mad.lo.s32 	%r74, %r43, 3, %r6;
	sub.s32 	%r75, %r74, %r63;
	mul.lo.s32 	%r76, %r45, %r75;
	mad.lo.s32 	%r77, %r76, %r2, %r3;
	add.s32 	%r102, %r77, %r4;
	sub.s32 	%r78, %r6, %r63;
	mul.lo.s32 	%r79, %r45, %r78;
	mad.lo.s32 	%r80, %r79, %r2, %r3;
	add.s32 	%r101, %r80, %r4;
	mov.f32 	%f405, 0f00000000;
	mul.wide.s32 	%rd39, %r8, 8;
$L__BB9_4:
	.pragma "nounroll";
	mul.wide.s32 	%rd32, %r105, 8;
	add.s64 	%rd33, %rd2, %rd32;
	ld.global.v2.f32 	{%f120, %f121}, [%rd33];
	add.s64 	%rd34, %rd4, %rd32;
	ld.global.v2.f32 	{%f122, %f123}, [%rd34];
	mul.wide.s32 	%rd35, %r101, 8;
	add.s64 	%rd36, %rd1, %rd35;
	ld.global.v2.f32 	{%f124, %f125}, [%rd36];
	sub.f32 	%f126, %f120, %f122;
	fma.rn.f32 	%f127, %f126, %f124, %f399;
	fma.rn.f32 	%f128, %f126, %f125, %f400;
	sub.f32 	%f129, %f121, %f123;
	fma.rn.f32 	%f130, %f129, %f124, %f401;
	mul.f32 	%f131, %f129, %f125;
	add.f32 	%f132, %f402, %f131;
	mul.wide.s32 	%rd37, %r106, 8;
	add.s64 	%rd38, %rd3, %rd37;
	ld.global.v2.f32 	{%f133, %f134}, [%rd38];
	mul.f32 	%f135, %f122, %f133;
	mul.f32 	%f136, %f123, %f134;
	sub.f32 	%f137, %f135, %f136;
	add.f32 	%f138, %f403, %f137;
	mul.f32 	%f139, %f122, %f134;
	fma.rn.f32 	%f140, %f123, %f133, %f139;
	add.f32 	%f141, %f404, %f140;
	fma.rn.f32 	%f142, %f126, %f124, %f131;
	add.f32 	%f143, %f405, %f142;
	add.s64 	%rd40, %rd33, %rd39;
	ld.global.v2.f32 	{%f144, %f145}, [%rd40];
	add.s64 	%rd41, %rd34, %rd39;
	ld.global.v2.f32 	{%f146, %f147}, [%rd41];
	mul.wide.s32 	%rd42, %r104, 8;
	add.s64 	%rd43, %rd1, %rd42;
	ld.global.v2.f32 	{%f148, %f149}, [%rd43];
	sub.f32 	%f150, %f144, %f146;
	fma.rn.f32 	%f151, %f150, %f148, %f127;
	fma.rn.f32 	%f152, %f150, %f149, %f128;
	sub.f32 	%f153, %f145, %f147;
	fma.rn.f32 	%f154, %f153, %f148, %f130;
	mul.f32 	%f155, %f153, %f149;
	add.f32 	%f156, %f132, %f155;
	add.s64 	%rd44, %rd38, %rd39;
	ld.global.v2.f32 	{%f157, %f158}, [%rd44];
	mul.f32 	%f159, %f146, %f157;
	mul.f32 	%f160, %f147, %f158;
	sub.f32 	%f161, %f159, %f160;
	add.f32 	%f162, %f138, %f161;
	mul.f32 	%f163, %f146, %f158;
	fma.rn.f32 	%f164, %f147, %f157, %f163;
	add.f32 	%f165, %f141, %f164;
	fma.rn.f32 	%f166, %f150, %f148, %f155;
	add.f32 	%f167, %f143, %f166;
	add.s64 	%rd45, %rd40, %rd39;
	ld.global.v2.f32 	{%f168, %f169}, [%rd45];
	add.s64 	%rd46, %rd41, %rd39;
	ld.global.v2.f32 	{%f170, %f171}, [%rd46];
	mul.wide.s32 	%rd47, %r103, 8;
	add.s64 	%rd48, %rd1, %rd47;
	ld.global.v2.f32 	{%f172, %f173}, [%rd48];
	sub.f32 	%f174, %f168, %f170;
	fma.rn.f32 	%f175, %f174, %f172, %f151;
	fma.rn.f32 	%f176, %f174, %f173, %f152;
	sub.f32 	%f177, %f169, %f171;
	fma.rn.f32 	%f178, %f177, %f172, %f154;
	mul.f32 	%f179, %f177, %f173;
	add.f32 	%f180, %f156, %f179;
	add.s64 	%rd49, %rd44, %rd39;
	ld.global.v2.f32 	{%f181, %f182}, [%rd49];
	mul.f32 	%f183, %f170, %f181;
	mul.f32 	%f184, %f171, %f182;
	sub.f32 	%f185, %f183, %f184;
	add.f32 	%f186, %f162, %f185;
	mul.f32 	%f187, %f170, %f182;
	fma.rn.f32 	%f188, %f171, %f181, %f187;
	add.f32 	%f189, %f165, %f188;
	fma.rn.f32 	%f190, %f174, %f172, %f179;
	add.f32 	%f191, %f167, %f190;
	add.s64 	%rd50, %rd45, %rd39;
	ld.global.v2.f32 	{%f192, %f193}, [%rd50];
	add.s64 	%rd51, %rd46, %rd39;
	ld.global.v2.f32 	{%f194, %f195}, [%rd51];
	mul.wide.s32 	%rd52, %r102, 8;
	add.s64 	%rd53, %rd1, %rd52;
	ld.global.v2.f32 	{%f196, %f197}, [%rd53];
	sub.f32 	%f198, %f192, %f194;
	fma.rn.f32 	%f399, %f198, %f196, %f175;
	fma.rn.f32 	%f400, %f198, %f197, %f176;
	sub.f32 	%f199, %f193, %f195;
	fma.rn.f32 	%f401, %f199, %f196, %f178;
	mul.f32 	%f200, %f199, %f197;
	add.f32 	%f402, %f180, %f200;
	add.s64 	%rd54, %rd49, %rd39;
	ld.global.v2.f32 	{%f201, %f202}, [%rd54];
	mul.f32 	%f203, %f194, %f201;
	mul.f32 	%f204, %f195, %f202;
	sub.f32 	%f205, %f203, %f204;
	add.f32 	%f403, %f186, %f205;
	mul.f32 	%f206, %f194, %f202;
	fma.rn.f32 	%f207, %f195, %f201, %f206;
	add.f32 	%f404, %f189, %f207;
	fma.rn.f32 	%f208, %f198, %f196, %f200;
	add.f32 	%f209, %f191, %f208;
	selp.f32 	%f405, %f209, %f405, %p1;
	add.s32 	%r107, %r107, 4;
	shl.b32 	%r81, %r8, 2;
	add.s32 	%r106, %r106, %r81;
	add.s32 	%r105, %r105, %r81;
	add.s32 	%r104, %r104, %r20;
	add.s32 	%r103, %r103, %r20;
	add.s32 	%r102, %r102, %r20;
	add.s32 	%r101, %r101, %r20;
	setp.ne.s32 	%p8, %r107, 0;
	@%p8 bra 	$L__BB9_4;
$L__BB9_5:
	setp.eq.s32 	%p9, %r15, 0;
	@%p9 bra 	$L__BB9_10;
	setp.eq.s32 	%p10, %r15, 1;
	@%p10 bra 	$L__BB9_8;
	add.s32 	%r82, %r14, %r13;
	mad.lo.s32 	%r83, %r8, %r109, %r82;
	mad.lo.s32 	%r84, %r109, %r43, %r6;
	mad.lo.s32 	%r85, %r8, %r84, %r82;
	mul.wide.s32 	%rd55, %r83, 8;
	add.s64 	%rd56, %rd2, %rd55;
	ld.global.v2.f32 	{%f211, %f212}, [%rd56];
	add.s64 	%rd57, %rd4, %rd55;
	ld.global.v2.f32 	{%f213, %f214}, [%rd57];
	mul.wide.s32 	%rd58, %r85, 8;
	add.s64 	%rd59, %rd1, %rd58;
	ld.global.v2.f32 	{%f215, %f216}, [%rd59];
	sub.f32 	%f217, %f211, %f213;
	fma.rn.f32 	%f218, %f217, %f215, %f399;
	fma.rn.f32 	%f219, %f217, %f216, %f400;
	sub.f32 	%f220, %f212, %f214;
	fma.rn.f32 	%f221, %f220, %f215, %f401;
	mul.f32 	%f222, %f220, %f216;
	add.f32 	%f223, %f402, %f222;
	add.s32 	%r86, %r83, %r7;
	mul.wide.s32 	%rd60, %r86, 8;
	add.s64 	%rd61, %rd3, %rd60;
	ld.global.v2.f32 	{%f224, %f225}, [%rd61];
	mul.f32 	%f226, %f213, %f224;
	mul.f32 	%f227, %f214, %f225;
	sub.f32 	%f228, %f226, %f227;
	add.f32 	%f229, %f403, %f228;
	mul.f32 	%f230, %f213, %f225;
	fma.rn.f32 	%f231, %f214, %f224, %f230;
	add.f32 	%f232, %f404, %f231;
	fma.rn.f32 	%f233, %f217, %f215, %f222;
	add.f32 	%f234, %f405, %f233;
	add.s32 	%r87, %r84, %r43;
	mad.lo.s32 	%r88, %r8, %r87, %r82;
	mul.wide.s32 	%rd62, %r8, 8;
	add.s64 	%rd63, %rd56, %rd62;
	ld.global.v2.f32 	{%f235, %f236}, [%rd63];
	add.s64 	%rd64, %rd57, %rd62;
	ld.global.v2.f32 	{%f237, %f238}, [%rd64];
	mul.wide.s32 	%rd65, %r88, 8;
	add.s64 	%rd66, %rd1, %rd65;
	ld.global.v2.f32 	{%f239, %f240}, [%rd66];
	sub.f32 	%f241, %f235, %f237;
	fma.rn.f32 	%f399, %f241, %f239, %f218;
	fma.rn.f32 	%f400, %f241, %f240, %f219;
	sub.f32 	%f242, %f236, %f238;
	fma.rn.f32 	%f401, %f242, %f239, %f221;
	mul.f32 	%f243, %f242, %f240;
	add.f32 	%f402, %f223, %f243;
	add.s64 	%rd67, %rd61, %rd62;
	ld.global.v2.f32 	{%f244, %f245}, [%rd67];
	mul.f32 	%f246, %f237, %f244;
	mul.f32 	%f247, %f238, %f245;
	sub.f32 	%f248, %f246, %f247;
	add.f32 	%f403, %f229, %f248;
	mul.f32 	%f249, %f237, %f245;
	fma.rn.f32 	%f250, %f238, %f244, %f249;
	add.f32 	%f404, %f232, %f250;
	fma.rn.f32 	%f251, %f241, %f239, %f243;
	add.f32 	%f252, %f234, %f251;
	selp.f32 	%f405, %f252, %f405, %p1;
	add.s32 	%r109, %r109, 2;
$L__BB9_8:
	and.b32  	%r89, %r44, 1;
	setp.eq.b32 	%p11, %r89, 1;
	not.pred 	%p12, %p11;
	@%p12 bra 	$L__BB9_10;
	add.s32 	%r90, %r14, %r13;
	mad.lo.s32 	%r91, %r8, %r109, %r90;
	mad.lo.s32 	%r92, %r109, %r43, %r6;
	mad.lo.s32 	%r93, %r8, %r92, %r90;
	mul.wide.s32 	%rd68, %r91, 8;
	add.s64 	%rd69, %rd2, %rd68;
	ld.global.v2.f32 	{%f253, %f254}, [%rd69];
	add.s64 	%rd70, %rd4, %rd68;
	ld.global.v2.f32 	{%f255, %f256}, [%rd70];
	mul.wide.s32 	%rd71, %r93, 8;
	add.s64 	%rd72, %rd1, %rd71;
	ld.global.v2.f32 	{%f257, %f258}, [%rd72];
	sub.f32 	%f259, %f253, %f255;
	fma.rn.f32 	%f399, %f259, %f257, %f399;
	fma.rn.f32 	%f400, %f259, %f258, %f400;
	sub.f32 	%f260, %f254, %f256;
	fma.rn.f32 	%f401, %f260, %f257, %f401;
	mul.f32 	%f261, %f260, %f258;
	add.f32 	%f402, %f402, %f261;
	add.s32 	%r94, %r91, %r7;
	mul.wide.s32 	%rd73, %r94, 8;
	add.s64 	%rd74, %rd3, %rd73;
	ld.global.v2.f32 	{%f262, %f263}, [%rd74];
	mul.f32 	%f264, %f255, %f262;
	mul.f32 	%f265, %f256, %f263;
	sub.f32 	%f266, %f264, %f265;
	add.f32 	%f403, %f403, %f266;
	mul.f32 	%f267, %f255, %f263;
	fma.rn.f32 	%f268, %f256, %f262, %f267;
	add.f32 	%f404, %f404, %f268;
	fma.rn.f32 	%f269, %f259, %f257, %f261;
	add.f32 	%f270, %f405, %f269;
	selp.f32 	%f405, %f270, %f405, %p1;
$L__BB9_10:
	ld.param.u64 	%rd110, [_Z10backprop_kP6float2S0_S0_S0_PfS1_S0_S0_S1_S1_S0_S0_S1_S1_S0_S0_S1_S1_iiii_param_10];
	add.s32 	%r95, %r10, %r13;
	add.s32 	%r41, %r95, %r14;
	mul.wide.s32 	%rd75, %r41, 8;
	add.s64 	%rd76, %rd4, %rd75;
	ld.global.v2.f32 	{%f66, %f67}, [%rd76];
	mul.f32 	%f272, %f399, %f66;
	mul.f32 	%f273, %f400, %f67;
	sub.f32 	%f274, %f272, %f273;
	fma.rn.f32 	%f275, %f401, %f67, %f274;
	fma.rn.f32 	%f276, %f402, %f66, %f275;
	neg.f32 	%f277, %f399;
	mul.f32 	%f278, %f67, %f277;
	mul.f32 	%f279, %f400, %f66;
	sub.f32 	%f280, %f278, %f279;
	fma.rn.f32 	%f281, %f401, %f66, %f280;
	mul.f32 	%f282, %f402, %f67;
	sub.f32 	%f283, %f281, %f282;
	div.rn.f32 	%f68, %f276, %f2;
	div.rn.f32 	%f69, %f283, %f2;
	mul.wide.s32 	%rd77, %r5, 8;
	add.s64 	%rd78, %rd3, %rd77;
	ld.global.v2.f32 	{%f71, %f70}, [%rd78];
	cvta.to.global.u64 	%rd79, %rd110;
	add.s64 	%rd5, %rd79, %rd77;
	ld.global.v2.f32 	{%f72, %f73}, [%rd5];
	cvta.to.global.u64 	%rd80, %rd24;
	add.s64 	%rd6, %rd80, %rd77;
	ld.global.v2.f32 	{%f284, %f285}, [%rd6];
	sub.f32 	%f74, %f68, %f284;
	sub.f32 	%f75, %f69, %f285;
	setp.eq.f32 	%p13, %f74, 0f00000000;
	mov.f32 	%f406, 0f3F000000;
	@%p13 bra 	$L__BB9_12;
	div.rn.f32 	%f286, %f72, %f74;
	abs.f32 	%f406, %f286;
$L__BB9_12:
	setp.eq.f32 	%p14, %f75, 0f00000000;
	mov.f32 	%f407, 0f3F000000;
	@%p14 bra 	$L__BB9_14;
	div.rn.f32 	%f288, %f73, %f75;
	abs.f32 	%f407, %f288;
$L__BB9_14:
	ld.param.u64 	%rd109, [_Z10backprop_kP6float2S0_S0_S0_PfS1_S0_S0_S1_S1_S0_S0_S1_S1_S0_S0_S1_S1_iiii_param_4];
	setp.gt.f32 	%p15, %f406, 0f3F000000;
	selp.f32 	%f290, 0f3F000000, %f406, %p15;
	setp.gt.f32 	%p16, %f407, 0f3F000000;
	selp.f32 	%f291, 0f3F000000, %f407, %p16;
	st.global.v2.f32 	[%rd6], {%f68, %f69};
	mul.f32 	%f292, %f290, 0f3DCCCCD0;
	mul.f32 	%f293, %f68, %f292;
	abs.f32 	%f294, %f68;
	max.f32 	%f295, %f294, 0f41200000;
	div.rn.f32 	%f296, %f293, %f295;
	fma.rn.f32 	%f297, %f72, 0f3F666666, %f296;
	mul.f32 	%f298, %f291, 0f3DCCCCD0;
	mul.f32 	%f299, %f69, %f298;
	abs.f32 	%f300, %f69;
	max.f32 	%f301, %f300, 0f41200000;
	div.rn.f32 	%f302, %f299, %f301;
	fma.rn.f32 	%f303, %f73, 0f3F666666, %f302;
	sub.f32 	%f304, %f71, %f297;
	cvta.to.global.u64 	%rd81, %rd16;
	add.s64 	%rd83, %rd81, %rd77;
	sub.f32 	%f305, %f70, %f303;
	st.global.v2.f32 	[%rd83], {%f304, %f305};
	st.global.v2.f32 	[%rd5], {%f297, %f303};
	mad.lo.s32 	%r96, %r9, %r43, %r6;
	add.s32 	%r97, %r14, %r13;
	mad.lo.s32 	%r42, %r8, %r96, %r97;
	or.b32  	%r98, %r12, %r14;
	setp.eq.s32 	%p2, %r98, 0;
	setp.ne.s32 	%p17, %r98, 0;
	cvta.to.global.u64 	%rd84, %rd109;
	mul.wide.s32 	%rd85, %r6, 4;
	add.s64 	%rd7, %rd84, %rd85;
	mov.f32 	%f408, 0f00000000;
	@%p17 bra 	$L__BB9_16;
	ld.global.f32 	%f306, [%rd7];
	mul.f32 	%f408, %f306, %f1;
$L__BB9_16:
	add.s64 	%rd87, %rd2, %rd75;
	ld.global.v2.f32 	{%f308, %f309}, [%rd87];
	sub.f32 	%f82, %f308, %f66;
	sub.f32 	%f310, %f309, %f67;
	add.f32 	%f311, %f403, %f408;
	mul.f32 	%f312, %f404, %f310;
	fma.rn.f32 	%f313, %f311, %f82, %f312;
	mul.f32 	%f314, %f311, %f310;
	mul.f32 	%f315, %f404, %f82;
	sub.f32 	%f316, %f314, %f315;
	div.rn.f32 	%f83, %f313, %f2;
	div.rn.f32 	%f84, %f316, %f2;
	mul.wide.s32 	%rd88, %r42, 8;
	add.s64 	%rd89, %rd1, %rd88;
	ld.global.v2.f32 	{%f86, %f85}, [%rd89];
	cvta.to.global.u64 	%rd90, %rd21;
	add.s64 	%rd8, %rd90, %rd88;
	ld.global.v2.f32 	{%f87, %f88}, [%rd8];
	cvta.to.global.u64 	%rd91, %rd25;
	add.s64 	%rd9, %rd91, %rd88;
	ld.global.v2.f32 	{%f317, %f318}, [%rd9];
	sub.f32 	%f89, %f83, %f317;
	sub.f32 	%f90, %f84, %f318;
	setp.eq.f32 	%p18, %f89, 0f00000000;
	mov.f32 	%f409, 0f3F000000;
	@%p18 bra 	$L__BB9_18;
	div.rn.f32 	%f319, %f87, %f89;
	abs.f32 	%f409, %f319;
$L__BB9_18:
	setp.eq.f32 	%p19, %f90, 0f00000000;
	mov.f32 	%f410, 0f3F000000;
	@%p19 bra 	$L__BB9_20;
	div.rn.f32 	%f321, %f88, %f90;
	abs.f32 	%f410, %f321;
$L__BB9_20:
	setp.gt.f32 	%p20, %f409, 0f3F000000;
	selp.f32 	%f322, 0f3F000000, %f409, %p20;
	setp.gt.f32 	%p21, %f410, 0f3F000000;
	selp.f32 	%f323, 0f3F000000, %f410, %p21;
	st.global.v2.f32 	[%rd9], {%f83, %f84};
	mul.f32 	%f324, %f322, 0f3DCCCCD0;
	mul.f32 	%f325, %f83, %f324;
	abs.f32 	%f326, %f83;
	max.f32 	%f327, %f326, 0f41200000;
	div.rn.f32 	%f328, %f325, %f327;
	fma.rn.f32 	%f329, %f87, 0f3F666666, %f328;
	mul.f32 	%f330, %f323, 0f3DCCCCD0;
	mul.f32 	%f331, %f84, %f330;
	abs.f32 	%f332, %f84;
	max.f32 	%f333, %f332, 0f41200000;
	div.rn.f32 	%f334, %f331, %f333;
	fma.rn.f32 	%f335, %f88, 0f3F666666, %f334;
	sub.f32 	%f336, %f86, %f329;
	cvta.to.global.u64 	%rd92, %rd17;
	add.s64 	%rd94, %rd92, %rd88;
	sub.f32 	%f337, %f85, %f335;
	st.global.v2.f32 	[%rd94], {%f336, %f337};
	st.global.v2.f32 	[%rd8], {%f329, %f335};
	setp.ne.s32 	%p22, %r9, 0;
	not.pred 	%p23, %p2;
	or.pred  	%p24, %p23, %p22;
	@%p24 bra 	$L__BB9_24;
	mul.f32 	%f339, %f405, %f1;
	div.rn.f32 	%f95, %f339, %f2;
	cvta.to.global.u64 	%rd95, %rd22;
	add.s64 	%rd10, %rd95, %rd85;
	ld.global.f32 	%f96, [%rd10];
	cvta.to.global.u64 	%rd97, %rd26;
	add.s64 	%rd11, %rd97, %rd85;
	ld.global.f32 	%f340, [%rd11];
	sub.f32 	%f97, %f95, %f340;
	setp.eq.f32 	%p25, %f97, 0f00000000;
	mov.f32 	%f411, 0f3F000000;
	@%p25 bra 	$L__BB9_23;
	div.rn.f32 	%f341, %f96, %f97;
	abs.f32 	%f411, %f341;
$L__BB9_23:
	setp.gt.f32 	%p26, %f411, 0f3F000000;
	selp.f32 	%f342, 0f3F000000, %f411, %p26;
	st.global.f32 	[%rd11], %f95;
	mul.f32 	%f343, %f342, 0f3DCCCCD0;
	mul.f32 	%f344, %f95, %f343;
	abs.f32 	%f345, %f95;
	max.f32 	%f346, %f345, 0f41200000;
	div.rn.f32 	%f347, %f344, %f346;
	fma.rn.f32 	%f348, %f96, 0f3F666666, %f347;
	ld.global.f32 	%f349, [%rd7];
	sub.f32 	%f350, %f349, %f348;
	cvta.to.global.u64 	%rd98, %rd18;
	add.s64 	%rd100, %rd98, %rd85;
	st.global.f32 	[%rd100], %f350;
	st.global.f32 	[%rd10], %f348;
$L__BB9_24:
	or.b32  	%r99, %r12, %r6;
	or.b32  	%r100, %r99, %r14;
	setp.ne.s32 	%p27, %r100, 0;
	@%p27 bra 	$L__BB9_28;
	mul.f32 	%f352, %f82, %f1;
	div.rn.f32 	%f100, %f352, %f2;
	cvta.to.global.u64 	%rd101, %rd23;
	mul.wide.s32 	%rd102, %r9, 4;
	add.s64 	%rd12, %rd101, %rd102;
	ld.global.f32 	%f101, [%rd12];
	cvta.to.global.u64 	%rd103, %rd27;
	add.s64 	%rd13, %rd103, %rd102;
	ld.global.f32 	%f353, [%rd13];
	sub.f32 	%f102, %f100, %f353;
	setp.eq.f32 	%p28, %f102, 0f00000000;
	mov.f32 	%f412, 0f3F000000;
	@%p28 bra 	$L__BB9_27;
	div.rn.f32 	%f354, %f101, %f102;
	abs.f32 	%f412, %f354;
$L__BB9_27:
	setp.gt.f32 	%p29, %f412, 0f3F000000;
	selp.f32 	%f355, 0f3F000000, %f412, %p29;
	st.global.f32 	[%rd13], %f100;
	mul.f32 	%f356, %f355, 0f3DCCCCD0;
	mul.f32 	%f357, %f100, %f356;
	abs.f32 	%f358, %f100;
	max.f32 	%f359, %f358, 0f41200000;
	div.rn.f32 	%f360, %f357, %f359;
	fma.rn.f32 	%f361, %f101, 0f3F666666, %f360;
	cvta.to.global.u64 	%rd104, %rd15;
	add.s64 	%rd106, %rd104, %rd102;
	ld.global.f32 	%f362, [%rd106];
	sub.f32 	%f363, %f362, %f361;
	cvta.to.global.u64 	%rd107, %rd19;
	add.s64 	%rd108, %rd107, %rd102;
	st.global.f32 	[%rd108], %f363;
	st.global.f32 	[%rd12], %f361;
$L__BB9_28:
	ret;

}
	// .globl	_Z10gradient_kP6float2S0_S0_S0_PfS1_S0_S0_S1_S1_iiii
.visible .entry _Z10gradient_kP6float2S0_S0_S0_PfS1_S0_S0_S1_S1_iiii(
	.param .u64 .ptr .align 1 _Z10gradient_kP6float2S0_S0_S0_PfS1_S0_S0_S1_S1_iiii_param_0,
	.param .u64 .ptr .align 1 _Z10gradient_kP6float2S0_S0_S0_PfS1_S0_S0_S1_S1_iiii_param_1,
	.param .u64 .ptr .align 1 _Z10gradient_kP6float2S0_S0_S0_PfS1_S0_S0_S1_S1_iiii_param_2,
	.param .u64 .ptr .align 1 _Z10gradient_kP6float2S0_S0_S0_PfS1_S0_S0_S1_S1_iiii_param_3,
	.param .u64 .ptr .align 1 _Z10gradient_kP6float2S0_S0_S0_PfS1_S0_S0_S1_S1_iiii_param_4,
	.param .u64 .ptr .align 1 _Z10gradient_kP6float2S0_S0_S0_PfS1_S0_S0_S1_S1_iiii_param_5,
	.param .u64 .ptr .align 1 _Z10gradient_kP6float2S0_S0_S0_PfS1_S0_S0_S1_S1_iiii_param_6,
	.param .u64 .ptr .align 1 _Z10gradient_kP6float2S0_S0_S0_PfS1_S0_S0_S1_S1_iiii_param_7,
	.param .u64 .ptr .align 1 _Z10gradient_kP6float2S0_S0_S0_PfS1_S0_S0_S1_S1_iiii_param_8,
	.param .u64 .ptr .align 1 _Z10gradient_kP6float2S0_S0_S0_PfS1_S0_S0_S1_S1_iiii_param_9,
	.param .u32 _Z10gradient_kP6float2S0_S0_S0_PfS1_S0_S0_S1_S1_iiii_param_10,
	.param .u32 _Z10gradient_kP6float2S0_S0_S0_PfS1_S0_S0_S1_S1_iiii_param_11,
	.param .u32 _Z10gradient_kP6float2S0_S0_S0_PfS1_S0_S0_S1_S1_iiii_param_12,
	.param .u32 _Z10gradient_kP6float2S0_S0_S0_PfS1_S0_S0_S1_S1_iiii_param_13
)
{
	.reg .pred 	%p<16>;
	.reg .b32 	%r<109>;
	.reg .b32 	%f<308>;
	.reg .b64 	%rd<77>;

	ld.param.u64 	%rd10, [_Z10gradient_kP6float2S0_S0_S0_PfS1_S0_S0_S1_S1_iiii_param_0];
	ld.param.u64 	%rd11, [_Z10gradient_kP6float2S0_S0_S0_PfS1_S0_S0_S1_S1_iiii_param_1];
	ld.param.u64 	%rd12, [_Z10gradient_kP6float2S0_S0_S0_PfS1_S0_S0_S1_S1_iiii_param_2];
	ld.param.u64 	%rd13, [_Z10gradient_kP6float2S0_S0_S0_PfS1_S0_S0_S1_S1_iiii_param_3];
	ld.param.u64 	%rd5, [_Z10gradient_kP6float2S0_S0_S0_PfS1_S0_S0_S1_S1_iiii_param_4];
	ld.param.u64 	%rd6, [_Z10gradient_kP6float2S0_S0_S0_PfS1_S0_S0_S1_S1_iiii_param_6];
	ld.param.u64 	%rd8, [_Z10gradient_kP6float2S0_S0_S0_PfS1_S0_S0_S1_S1_iiii_param_8];
	ld.param.u64 	%rd9, [_Z10gradient_kP6float2S0_S0_S0_PfS1_S0_S0_S1_S1_iiii_param_9];
	ld.param.u32 	%r43, [_Z10gradient_kP6float2S0_S0_S0_PfS1_S0_S0_S1_S1_iiii_param_10];
	ld.param.u32 	%r44, [_Z10gradient_kP6float2S0_S0_S0_PfS1_S0_S0_S1_S1_iiii_param_11];
	ld.param.u32 	%r45, [_Z10gradient_kP6float2S0_S0_S0_PfS1_S0_S0_S1_S1_iiii_param_12];
	ld.param.u32 	%r46, [_Z10gradient_kP6float2S0_S0_S0_PfS1_S0_S0_S1_S1_iiii_param_13];
	cvta.to.global.u64 	%rd1, %rd12;
	cvta.to.global.u64 	%rd2, %rd13;
	cvta.to.global.u64 	%rd3, %rd11;
	cvta.to.global.u64 	%rd4, %rd10;
	shr.u32 	%r47, %r46, 31;
	add.s32 	%r48, %r46, %r47;
	shr.s32 	%r49, %r48, 1;
	add.s32 	%r1, %r49, 1;
	mul.lo.s32 	%r50, %r46, %r45;
	cvt.rn.f32.s32 	%f1, %r50;
	add.f32 	%f71, %f1, %f1;
	cvt.rn.f32.s32 	%f72, %r43;
	mul.f32 	%f73, %f71, %f72;
	cvt.rn.f32.s32 	%f74, %r44;
	mul.f32 	%f75, %f73, %f74;
	cvt.rn.f32.s32 	%f76, %r45;
	mul.f32 	%f77, %f75, %f76;
	cvt.rn.f32.s32 	%f78, %r46;
	mul.f32 	%f2, %f77, %f78;
	mov.u32 	%r2, %tid.x;
	mov.u32 	%r51, %ntid.x;
	mov.u32 	%r52, %ctaid.x;
	mul.lo.s32 	%r3, %r51, %r52;
	add.s32 	%r4, %r3, %r2;
	mul.lo.s32 	%r53, %r44, %r43;
	mul.lo.s32 	%r54, %r53, %r45;
	mad.lo.s32 	%r55, %r54, %r49, %r54;
	setp.ge.s32 	%p3, %r4, %r55;
	@%p3 bra 	$L__BB10_16;
	mul.lo.s32 	%r56, %r45, %r44;
	mul.lo.s32 	%r57, %r56, %r1;
	div.s32 	%r5, %r4, %r57;
	mul.lo.s32 	%r6, %r57, %r5;
	sub.s32 	%r58, %r4, %r6;
	mul.lo.s32 	%r7, %r1, %r45;
	div.s32 	%r8, %r58, %r7;
	mul.lo.s32 	%r9, %r7, %r8;
	add.s32 	%r59, %r6, %r9;
	sub.s32 	%r104, %r4, %r59;
	div.s32 	%r11, %r104, %r1;
	mul.lo.s32 	%r12, %r11, %r1;
	add.s32 	%r60, %r12, %r59;
	sub.s32 	%r13, %r4, %r60;
	setp.lt.s32 	%p4, %r44, 1;
	mov.f32 	%f300, 0f00000000;
	mov.f32 	%f301, %f300;
	mov.f32 	%f302, %f300;
	mov.f32 	%f303, %f300;
	mov.f32 	%f304, %f300;
	mov.f32 	%f305, %f300;
	mov.f32 	%f306, %f300;
	@%p4 bra 	$L__BB10_10;
	or.b32  	%r62, %r11, %r13;
	setp.eq.s32 	%p1, %r62, 0;
	and.b32  	%r14, %r44, 3;
	setp.lt.u32 	%p5, %r44, 4;
	mov.f32 	%f306, 0f00000000;
	mov.b32 	%r108, 0;
	mov.f32 	%f305, %f306;
	mov.f32 	%f304, %f306;
	mov.f32 	%f303, %f306;
	mov.f32 	%f302, %f306;
	mov.f32 	%f301, %f306;
	mov.f32 	%f300, %f306;
	@%p5 bra 	$L__BB10_5;
	and.b32  	%r108, %r44, 2147483644;
	neg.s32 	%r106, %r108;
	sub.s32 	%r105, %r4, %r9;
	add.s32 	%r63, %r5, %r43;
	mad.lo.s32 	%r64, %r5, %r44, %r8;
	sub.s32 	%r65, %r63, %r64;
	mul.lo.s32 	%r66, %r45, %r65;
	mad.lo.s32 	%r67, %r66, %r1, %r2;
	add.s32 	%r103, %r67, %r3;
	mul.lo.s32 	%r68, %r45, %r43;
	mul.lo.s32 	%r69, %r68, %r1;
	shl.b32 	%r19, %r69, 2;
	shl.b32 	%r70, %r43, 1;
	add.s32 	%r71, %r5, %r70;
	sub.s32 	%r72, %r71, %r64;
	mul.lo.s32 	%r73, %r45, %r72;
	mad.lo.s32 	%r74, %r73, %r1, %r2;
	add.s32 	%r102, %r74, %r3;
	mad.lo.s32 	%r75, %r43, 3, %r5;
	sub.s32 	%r76, %r75, %r64;
	mul.lo.s32 	%r77, %r45, %r76;
	mad.lo.s32 	%r78, %r77, %r1, %r2;
	add.s32 	%r101, %r78, %r3;
	sub.s32 	%r79, %r5, %r64;
	mul.lo.s32 	%r80, %r45, %r79;
	mad.lo.s32 	%r81, %r80, %r1, %r2;
	add.s32 	%r100, %r81, %r3;
	mov.f32 	%f306, 0f00000000;
	mul.wide.s32 	%rd21, %r7, 8;
$L__BB10_4:
	.pragma "nounroll";
	mul.wide.s32 	%rd14, %r104, 8;
	add.s64 	%rd15, %rd3, %rd14;
	ld.global.v2.f32 	{%f83, %f84}, [%rd15];
	add.s64 	%rd16, %rd4, %rd14;
	ld.global.v2.f32 	{%f85, %f86}, [%rd16];
	mul.wide.s32 	%rd17, %r100, 8;
	add.s64 	%rd18, %rd2, %rd17;
	ld.global.v2.f32 	{%f87, %f88}, [%rd18];
	sub.f32 	%f89, %f83, %f85;
	fma.rn.f32 	%f90, %f89, %f87, %f300;
	fma.rn.f32 	%f91, %f89, %f88, %f301;
	sub.f32 	%f92, %f84, %f86;
	fma.rn.f32 	%f93, %f92, %f87, %f302;
	mul.f32 	%f94, %f92, %f88;
	add.f32 	%f95, %f303, %f94;
	mul.wide.s32 	%rd19, %r105, 8;
	add.s64 	%rd20, %rd1, %rd19;
	ld.global.v2.f32 	{%f96, %f97}, [%rd20];
	mul.f32 	%f98, %f85, %f96;
	mul.f32 	%f99, %f86, %f97;
	sub.f32 	%f100, %f98, %f99;
	add.f32 	%f101, %f304, %f100;
	mul.f32 	%f102, %f85, %f97;
	fma.rn.f32 	%f103, %f86, %f96, %f102;
	add.f32 	%f104, %f305, %f103;
	fma.rn.f32 	%f105, %f89, %f87, %f94;
	add.f32 	%f106, %f306, %f105;
	add.s64 	%rd22, %rd15, %rd21;
	ld.global.v2.f32 	{%f107, %f108}, [%rd22];
	add.s64 	%rd23, %rd16, %rd21;
	ld.global.v2.f32 	{%f109, %f110}, [%rd23];
	mul.wide.s32 	%rd24, %r103, 8;
	add.s64 	%rd25, %rd2, %rd24;
	ld.global.v2.f32 	{%f111, %f112}, [%rd25];
	sub.f32 	%f113, %f107, %f109;
	fma.rn.f32 	%f114, %f113, %f111, %f90;
	fma.rn.f32 	%f115, %f113, %f112, %f91;
	sub.f32 	%f116, %f108, %f110;
	fma.rn.f32 	%f117, %f116, %f111, %f93;
	mul.f32 	%f118, %f116, %f112;
	add.f32 	%f119, %f95, %f118;
	add.s64 	%rd26, %rd20, %rd21;
	ld.global.v2.f32 	{%f120, %f121}, [%rd26];
	mul.f32 	%f122, %f109, %f120;
	mul.f32 	%f123, %f110, %f121;
	sub.f32 	%f124, %f122, %f123;
	add.f32 	%f125, %f101, %f124;
	mul.f32 	%f126, %f109, %f121;
	fma.rn.f32 	%f127, %f110, %f120, %f126;
	add.f32 	%f128, %f104, %f127;
	fma.rn.f32 	%f129, %f113, %f111, %f118;
	add.f32 	%f130, %f106, %f129;
	add.s64 	%rd27, %rd22, %rd21;
	ld.global.v2.f32 	{%f131, %f132}, [%rd27];
	add.s64 	%rd28, %rd23, %rd21;
	ld.global.v2.f32 	{%f133, %f134}, [%rd28];
	mul.wide.s32 	%rd29, %r102, 8;
	add.s64 	%rd30, %rd2, %rd29;
	ld.global.v2.f32 	{%f135, %f136}, [%rd30];
	sub.f32 	%f137, %f131, %f133;
	fma.rn.f32 	%f138, %f137, %f135, %f114;
	fma.rn.f32 	%f139, %f137, %f136, %f115;
	sub.f32 	%f140, %f132, %f134;
	fma.rn.f32 	%f141, %f140, %f135, %f117;
	mul.f32 	%f142, %f140, %f136;
	add.f32 	%f143, %f119, %f142;
	add.s64 	%rd31, %rd26, %rd21;
	ld.global.v2.f32 	{%f144, %f145}, [%rd31];
	mul.f32 	%f146, %f133, %f144;
	mul.f32 	%f147, %f134, %f145;
	sub.f32 	%f148, %f146, %f147;
	add.f32 	%f149, %f125, %f148;
	mul.f32 	%f150, %f133, %f145;
	fma.rn.f32 	%f151, %f134, %f144, %f150;
	add.f32 	%f152, %f128, %f151;
	fma.rn.f32 	%f153, %f137, %f135, %f142;
	add.f32 	%f154, %f130, %f153;
	add.s64 	%rd32, %rd27, %rd21;
	ld.global.v2.f32 	{%f155, %f156}, [%rd32];
	add.s64 	%rd33, %rd28, %rd21;
	ld.global.v2.f32 	{%f157, %f158}, [%rd33];
	mul.wide.s32 	%rd34, %r101, 8;
	add.s64 	%rd35, %rd2, %rd34;
	ld.global.v2.f32 	{%f159, %f160}, [%rd35];
	sub.f32 	%f161, %f155, %f157;
	fma.rn.f32 	%f300, %f161, %f159, %f138;
	fma.rn.f32 	%f301, %f161, %f160, %f139;
	sub.f32 	%f162, %f156, %f158;
	fma.rn.f32 	%f302, %f162, %f159, %f141;
	mul.f32 	%f163, %f162, %f160;
	add.f32 	%f303, %f143, %f163;
	add.s64 	%rd36, %rd31, %rd21;
	ld.global.v2.f32 	{%f164, %f165}, [%rd36];
	mul.f32 	%f166, %f157, %f164;
	mul.f32 	%f167, %f158, %f165;
	sub.f32 	%f168, %f166, %f167;
	add.f32 	%f304, %f149, %f168;
	mul.f32 	%f169, %f157, %f165;
	fma.rn.f32 	%f170, %f158, %f164, %f169;
	add.f32 	%f305, %f152, %f170;
	fma.rn.f32 	%f171, %f161, %f159, %f163;
	add.f32 	%f172, %f154, %f171;
	selp.f32 	%f306, %f172, %f306, %p1;
	add.s32 	%r106, %r106, 4;
	shl.b32 	%r82, %r7, 2;
	add.s32 	%r105, %r105, %r82;
	add.s32 	%r104, %r104, %r82;
	add.s32 	%r103, %r103, %r19;
	add.s32 	%r102, %r102, %r19;
	add.s32 	%r101, %r101, %r19;
	add.s32 	%r100, %r100, %r19;
	setp.ne.s32 	%p6, %r106, 0;
	@%p6 bra 	$L__BB10_4;
$L__BB10_5:
	setp.eq.s32 	%p7, %r14, 0;
	@%p7 bra 	$L__BB10_10;
	add.s32 	%r38, %r13, %r12;
	setp.eq.s32 	%p8, %r14, 1;
	@%p8 bra 	$L__BB10_8;
	mad.lo.s32 	%r83, %r7, %r108, %r38;
	mad.lo.s32 	%r84, %r108, %r43, %r5;
	mad.lo.s32 	%r85, %r7, %r84, %r38;
	mul.wide.s32 	%rd37, %r83, 8;
	add.s64 	%rd38, %rd3, %rd37;
	ld.global.v2.f32 	{%f174, %f175}, [%rd38];
	add.s64 	%rd39, %rd4, %rd37;
	ld.global.v2.f32 	{%f176, %f177}, [%rd39];
	mul.wide.s32 	%rd40, %r85, 8;
	add.s64 	%rd41, %rd2, %rd40;
	ld.global.v2.f32 	{%f178, %f179}, [%rd41];
	sub.f32 	%f180, %f174, %f176;
	fma.rn.f32 	%f181, %f180, %f178, %f300;
	fma.rn.f32 	%f182, %f180, %f179, %f301;
	sub.f32 	%f183, %f175, %f177;
	fma.rn.f32 	%f184, %f183, %f178, %f302;
	mul.f32 	%f185, %f183, %f179;
	add.f32 	%f186, %f303, %f185;
	add.s32 	%r86, %r83, %r6;
	mul.wide.s32 	%rd42, %r86, 8;
	add.s64 	%rd43, %rd1, %rd42;
	ld.global.v2.f32 	{%f187, %f188}, [%rd43];
	mul.f32 	%f189, %f176, %f187;
	mul.f32 	%f190, %f177, %f188;
	sub.f32 	%f191, %f189, %f190;
	add.f32 	%f192, %f304, %f191;
	mul.f32 	%f193, %f176, %f188;
	fma.rn.f32 	%f194, %f177, %f187, %f193;
	add.f32 	%f195, %f305, %f194;
	fma.rn.f32 	%f196, %f180, %f178, %f185;
	add.f32 	%f197, %f306, %f196;
	add.s32 	%r87, %r84, %r43;
	mad.lo.s32 	%r88, %r7, %r87, %r38;
	mul.wide.s32 	%rd44, %r7, 8;
	add.s64 	%rd45, %rd38, %rd44;
	ld.global.v2.f32 	{%f198, %f199}, [%rd45];
	add.s64 	%rd46, %rd39, %rd44;
	ld.global.v2.f32 	{%f200, %f201}, [%rd46];
	mul.wide.s32 	%rd47, %r88, 8;
	add.s64 	%rd48, %rd2, %rd47;
	ld.global.v2.f32 	{%f202, %f203}, [%rd48];
	sub.f32 	%f204, %f198, %f200;
	fma.rn.f32 	%f300, %f204, %f202, %f181;
	fma.rn.f32 	%f301, %f204, %f203, %f182;
	sub.f32 	%f205, %f199, %f201;
	fma.rn.f32 	%f302, %f205, %f202, %f184;
	mul.f32 	%f206, %f205, %f203;
	add.f32 	%f303, %f186, %f206;
	add.s64 	%rd49, %rd43, %rd44;
	ld.global.v2.f32 	{%f207, %f208}, [%rd49];
	mul.f32 	%f209, %f200, %f207;
	mul.f32 	%f210, %f201, %f208;
	sub.f32 	%f211, %f209, %f210;
	add.f32 	%f304, %f192, %f211;
	mul.f32 	%f212, %f200, %f208;
	fma.rn.f32 	%f213, %f201, %f207, %f212;
	add.f32 	%f305, %f195, %f213;
	fma.rn.f32 	%f214, %f204, %f202, %f206;
	add.f32 	%f215, %f197, %f214;
	selp.f32 	%f306, %f215, %f306, %p1;
	add.s32 	%r108, %r108, 2;
$L__BB10_8:
	and.b32  	%r89, %r44, 1;
	setp.eq.b32 	%p9, %r89, 1;
	not.pred 	%p10, %p9;
	@%p10 bra 	$L__BB10_10;
	mad.lo.s32 	%r90, %r7, %r108, %r38;
	mad.lo.s32 	%r91, %r108, %r43, %r5;
	mad.lo.s32 	%r92, %r7, %r91, %r38;
	mul.wide.s32 	%rd50, %r90, 8;
	add.s64 	%rd51, %rd3, %rd50;
	ld.global.v2.f32 	{%f216, %f217}, [%rd51];
	add.s64 	%rd52, %rd4, %rd50;
	ld.global.v2.f32 	{%f218, %f219}, [%rd52];
	mul.wide.s32 	%rd53, %r92, 8;
	add.s64 	%rd54, %rd2, %rd53;
	ld.global.v2.f32 	{%f220, %f221}, [%rd54];
	sub.f32 	%f222, %f216, %f218;
	fma.rn.f32 	%f300, %f222, %f220, %f300;
	fma.rn.f32 	%f301, %f222, %f221, %f301;
	sub.f32 	%f223, %f217, %f219;
	fma.rn.f32 	%f302, %f223, %f220, %f302;
	mul.f32 	%f224, %f223, %f221;
	add.f32 	%f303, %f303, %f224;
	add.s32 	%r93, %r90, %r6;
	mul.wide.s32 	%rd55, %r93, 8;
	add.s64 	%rd56, %rd1, %rd55;
	ld.global.v2.f32 	{%f225, %f226}, [%rd56];
	mul.f32 	%f227, %f218, %f225;
	mul.f32 	%f228, %f219, %f226;
	sub.f32 	%f229, %f227, %f228;
	add.f32 	%f304, %f304, %f229;
	mul.f32 	%f230, %f218, %f226;
	fma.rn.f32 	%f231, %f219, %f225, %f230;
	add.f32 	%f305, %f305, %f231;
	fma.rn.f32 	%f232, %f222, %f220, %f224;
	add.f32 	%f233, %f306, %f232;
	selp.f32 	%f306, %f233, %f306, %p1;
$L__BB10_10:
	add.s32 	%r94, %r9, %r12;
	add.s32 	%r41, %r94, %r13;
	mul.wide.s32 	%rd57, %r41, 8;
	add.s64 	%rd58, %rd4, %rd57;
	ld.global.v2.f32 	{%f66, %f67}, [%rd58];
	mul.f32 	%f235, %f300, %f66;
	mul.f32 	%f236, %f301, %f67;
	sub.f32 	%f237, %f235, %f236;
	fma.rn.f32 	%f238, %f302, %f67, %f237;
	fma.rn.f32 	%f239, %f303, %f66, %f238;
	neg.f32 	%f240, %f300;
	mul.f32 	%f241, %f67, %f240;
	mul.f32 	%f242, %f301, %f66;
	sub.f32 	%f243, %f241, %f242;
	fma.rn.f32 	%f244, %f302, %f66, %f243;
	mul.f32 	%f245, %f303, %f67;
	sub.f32 	%f246, %f244, %f245;
	div.rn.f32 	%f247, %f239, %f2;
	div.rn.f32 	%f248, %f246, %f2;
	cvta.to.global.u64 	%rd59, %rd6;
	mul.wide.s32 	%rd60, %r4, 8;
	add.s64 	%rd61, %rd59, %rd60;
	st.global.v2.f32 	[%rd61], {%f247, %f248};
	mad.lo.s32 	%r95, %r8, %r43, %r5;
	add.s32 	%r96, %r13, %r12;
	mad.lo.s32 	%r42, %r7, %r95, %r96;
	or.b32  	%r97, %r11, %r13;
	setp.eq.s32 	%p2, %r97, 0;
	setp.ne.s32 	%p11, %r97, 0;
	mov.f32 	%f307, 0f00000000;
	@%p11 bra 	$L__BB10_12;
	cvta.to.global.u64 	%rd62, %rd5;
	mul.wide.s32 	%rd63, %r5, 4;
	add.s64 	%rd64, %rd62, %rd63;
	ld.global.f32 	%f249, [%rd64];
	mul.f32 	%f307, %f249, %f1;
$L__BB10_12:
	ld.param.u64 	%rd76, [_Z10gradient_kP6float2S0_S0_S0_PfS1_S0_S0_S1_S1_iiii_param_7];
	add.s64 	%rd66, %rd3, %rd57;
	ld.global.v2.f32 	{%f250, %f251}, [%rd66];
	sub.f32 	%f70, %f250, %f66;
	sub.f32 	%f252, %f251, %f67;
	add.f32 	%f253, %f304, %f307;
	mul.f32 	%f254, %f305, %f252;
	fma.rn.f32 	%f255, %f253, %f70, %f254;
	mul.f32 	%f256, %f253, %f252;
	mul.f32 	%f257, %f305, %f70;
	sub.f32 	%f258, %f256, %f257;
	div.rn.f32 	%f259, %f255, %f2;
	div.rn.f32 	%f260, %f258, %f2;
	cvta.to.global.u64 	%rd67, %rd76;
	mul.wide.s32 	%rd68, %r42, 8;
	add.s64 	%rd69, %rd67, %rd68;
	st.global.v2.f32 	[%rd69], {%f259, %f260};
	setp.ne.s32 	%p12, %r8, 0;
	not.pred 	%p13, %p2;
	or.pred  	%p14, %p13, %p12;
	@%p14 bra 	$L__BB10_14;
	mul.f32 	%f261, %f306, %f1;
	div.rn.f32 	%f262, %f261, %f2;
	cvta.to.global.u64 	%rd70, %rd8;
	mul.wide.s32 	%rd71, %r5, 4;
	add.s64 	%rd72, %rd70, %rd71;
	st.global.f32 	[%rd72], %f262;
$L__BB10_14:
	or.b32  	%r98, %r11, %r5;
	or.b32  	%r99, %r98, %r13;
	setp.ne.s32 	%p15, %r99, 0;
	@%p15 bra 	$L__BB10_16;
	mul.f32 	%f263, %f70, %f1;
	div.rn.f32 	%f264, %f263, %f2;
	cvta.to.global.u64 	%rd73, %rd9;
	mul.wide.s32 	%rd74, %r8, 4;
	add.s64 	%rd75, %rd73, %rd74;
	st.global.f32 	[%rd75], %f264;
$L__BB10_16:
	ret;

}
	// .globl	_Z8calc_mseP6float2S0_iiiPf
.visible .entry _Z8calc_mseP6float2S0_iiiPf(
	.param .u64 .ptr .align 1 _Z8calc_mseP6float2S0_iiiPf_param_0,
	.param .u64 .ptr .align 1 _Z8calc_mseP6float2S0_iiiPf_param_1,
	.param .u32 _Z8calc_mseP6float2S0_iiiPf_param_2,
	.param .u32 _Z8calc_mseP6float2S0_iiiPf_param_3,
	.param .u32 _Z8calc_mseP6float2S0_iiiPf_param_4,
	.param .u64 .ptr .align 1 _Z8calc_mseP6float2S0_iiiPf_param_5
)
{
	.reg .pred 	%p<4>;
	.reg .b32 	%r<18>;
	.reg .b32 	%f<14>;
	.reg .b64 	%rd<12>;

	ld.param.u64 	%rd1, [_Z8calc_mseP6float2S0_iiiPf_param_0];
	ld.param.u64 	%rd2, [_Z8calc_mseP6float2S0_iiiPf_param_1];
	ld.param.u32 	%r6, [_Z8calc_mseP6float2S0_iiiPf_param_2];
	ld.param.u32 	%r5, [_Z8calc_mseP6float2S0_iiiPf_param_3];
	ld.param.u32 	%r7, [_Z8calc_mseP6float2S0_iiiPf_param_4];
	ld.param.u64 	%rd3, [_Z8calc_mseP6float2S0_iiiPf_param_5];
	shr.u32 	%r8, %r7, 31;
	add.s32 	%r9, %r7, %r8;
	shr.s32 	%r1, %r9, 1;
	add.s32 	%r2, %r1, 1;
	mul.lo.s32 	%r10, %r5, %r6;
	mul.lo.s32 	%r3, %r10, %r7;
	mov.u32 	%r11, %tid.x;
	mov.u32 	%r12, %ntid.x;
	mov.u32 	%r13, %ctaid.x;
	mad.lo.s32 	%r4, %r12, %r13, %r11;
	mad.lo.s32 	%r14, %r10, %r1, %r10;
	setp.ge.s32 	%p1, %r4, %r14;
	@%p1 bra 	$L__BB11_2;
	cvta.to.global.u64 	%rd4, %rd1;
	cvta.to.global.u64 	%rd5, %rd2;
	cvta.to.global.u64 	%rd6, %rd3;
	cvt.rn.f32.s32 	%f1, %r3;
	mul.lo.s32 	%r15, %r2, %r5;
	rem.s32 	%r16, %r4, %r15;
	rem.s32 	%r17, %r16, %r2;
	mul.wide.s32 	%rd7, %r4, 8;
	add.s64 	%rd8, %rd4, %rd7;
	ld.global.v2.f32 	{%f2, %f3}, [%rd8];
	add.s64 	%rd9, %rd5, %rd7;
	ld.global.v2.f32 	{%f4, %f5}, [%rd9];
	setp.gt.s32 	%p2, %r17, 0;
	setp.lt.s32 	%p3, %r17, %r1;
	mul.f32 	%f6, %f1, 0f3F000000;
	selp.f32 	%f7, %f6, %f1, %p3;
	selp.f32 	%f8, %f7, %f1, %p2;
	sub.f32 	%f9, %f2, %f4;
	sub.f32 	%f10, %f3, %f5;
	mul.f32 	%f11, %f10, %f10;
	fma.rn.f32 	%f12, %f9, %f9, %f11;
	div.rn.f32 	%f13, %f12, %f8;
	mul.wide.s32 	%rd10, %r4, 4;
	add.s64 	%rd11, %rd6, %rd10;
	st.global.f32 	[%rd11], %f13;
$L__BB11_2:
	ret;

}
	// .globl	_Z8shrink_kPfS_iiiiii
.visible .entry _Z8shrink_kPfS_iiiiii(
	.param .u64 .ptr .align 1 _Z8shrink_kPfS_iiiiii_param_0,
	.param .u64 .ptr .align 1 _Z8shrink_kPfS_iiiiii_param_1,
	.param .u32 _Z8shrink_kPfS_iiiiii_param_2,
	.param .u32 _Z8shrink_kPfS_iiiiii_param_3,
	.param .u32 _Z8shrink_kPfS_iiiiii_param_4,
	.param .u32 _Z8shrink_kPfS_iiiiii_param_5,
	.param .u32 _Z8shrink_kPfS_iiiiii_param_6,
	.param .u32 _Z8shrink_kPfS_iiiiii_param_7
)
{
	.reg .pred 	%p<14>;
	.reg .b32 	%r<85>;
	.reg .b32 	%f<5>;
	.reg .b64 	%rd<15>;

	ld.param.u64 	%rd4, [_Z8shrink_kPfS_iiiiii_param_0];
	ld.param.u64 	%rd3, [_Z8shrink_kPfS_iiiiii_param_1];
	ld.param.u32 	%r13, [_Z8shrink_kPfS_iiiiii_param_2];
	ld.param.u32 	%r8, [_Z8shrink_kPfS_iiiiii_param_3];
	ld.param.u32 	%r9, [_Z8shrink_kPfS_iiiiii_param_4];
	ld.param.u32 	%r10, [_Z8shrink_kPfS_iiiiii_param_5];
	ld.param.u32 	%r11, [_Z8shrink_kPfS_iiiiii_param_6];
	ld.param.u32 	%r12, [_Z8shrink_kPfS_iiiiii_param_7];
	cvta.to.global.u64 	%rd1, %rd4;
	mov.u32 	%r14, %tid.x;
	mov.u32 	%r15, %ntid.x;
	mov.u32 	%r16, %ctaid.x;
	mad.lo.s32 	%r1, %r15, %r16, %r14;
	mul.lo.s32 	%r17, %r8, %r13;
	mul.lo.s32 	%r18, %r17, %r11;
	mul.lo.s32 	%r19, %r18, %r12;
	setp.ge.s32 	%p1, %r1, %r19;
	@%p1 bra 	$L__BB12_9;
	cvta.to.global.u64 	%rd5, %rd3;
	mul.lo.s32 	%r20, %r11, %r8;
	mul.lo.s32 	%r21, %r20, %r12;
	div.s32 	%r22, %r1, %r21;
	mul.lo.s32 	%r2, %r22, %r8;
	mul.lo.s32 	%r23, %r12, %r11;
	mul.lo.s32 	%r24, %r23, %r2;
	sub.s32 	%r25, %r1, %r24;
	div.s32 	%r3, %r25, %r23;
	mad.lo.s32 	%r26, %r23, %r3, %r24;
	sub.s32 	%r27, %r1, %r26;
	div.s32 	%r4, %r27, %r12;
	mad.lo.s32 	%r28, %r4, %r12, %r26;
	sub.s32 	%r5, %r1, %r28;
	shr.u32 	%r30, %r11, 31;
	add.s32 	%r31, %r11, %r30;
	shr.s32 	%r6, %r31, 1;
	setp.lt.s32 	%p2, %r4, %r6;
	shr.u32 	%r32, %r12, 31;
	add.s32 	%r33, %r12, %r32;
	shr.s32 	%r7, %r33, 1;
	setp.lt.s32 	%p3, %r5, %r7;
	mul.wide.s32 	%rd6, %r1, 4;
	add.s64 	%rd2, %rd5, %rd6;
	or.pred  	%p4, %p2, %p3;
	@%p4 bra 	$L__BB12_3;
	add.s32 	%r40, %r3, %r2;
	sub.s32 	%r41, %r4, %r6;
	mad.lo.s32 	%r42, %r40, %r9, %r41;
	sub.s32 	%r43, %r5, %r7;
	mad.lo.s32 	%r44, %r42, %r10, %r43;
	mul.wide.s32 	%rd7, %r44, 4;
	add.s64 	%rd8, %rd1, %rd7;
	ld.global.f32 	%f1, [%rd8];
	st.global.f32 	[%rd2], %f1;
$L__BB12_3:
	setp.lt.s32 	%p5, %r5, %r7;
	setp.ge.s32 	%p6, %r4, %r6;
	or.pred  	%p7, %p6, %p5;
	@%p7 bra 	$L__BB12_5;
	add.s32 	%r52, %r3, %r2;
	sub.s32 	%r53, %r9, %r6;
	add.s32 	%r54, %r53, %r4;
	mad.lo.s32 	%r55, %r52, %r9, %r54;
	sub.s32 	%r56, %r5, %r7;
	mad.lo.s32 	%r57, %r55, %r10, %r56;
	mul.wide.s32 	%rd9, %r57, 4;
	add.s64 	%rd10, %rd1, %rd9;
	ld.global.f32 	%f2, [%rd10];
	st.global.f32 	[%rd2], %f2;
$L__BB12_5:
	setp.lt.s32 	%p8, %r4, %r6;
	setp.ge.s32 	%p9, %r5, %r7;
	or.pred  	%p10, %p8, %p9;
	@%p10 bra 	$L__BB12_7;
	add.s32 	%r65, %r3, %r2;
	sub.s32 	%r66, %r4, %r6;
	mad.lo.s32 	%r67, %r65, %r9, %r66;
	sub.s32 	%r68, %r10, %r7;
	add.s32 	%r69, %r68, %r5;
	mad.lo.s32 	%r70, %r67, %r10, %r69;
	mul.wide.s32 	%rd11, %r70, 4;
	add.s64 	%rd12, %rd1, %rd11;
	ld.global.f32 	%f3, [%rd12];
	st.global.f32 	[%rd2], %f3;
$L__BB12_7:
	setp.ge.s32 	%p11, %r5, %r7;
	setp.ge.s32 	%p12, %r4, %r6;
	or.pred  	%p13, %p12, %p11;
	@%p13 bra 	$L__BB12_9;
	add.s32 	%r78, %r3, %r2;
	sub.s32 	%r79, %r9, %r6;
	add.s32 	%r80, %r79, %r4;
	mad.lo.s32 	%r81, %r78, %r9, %r80;
	sub.s32 	%r82, %r10, %r7;
	add.s32 	%r83, %r82, %r5;
	mad.lo.s32 	%r84, %r81, %r10, %r83;
	mul.wide.s32 	%rd13, %r84, 4;
	add.s64 	%rd14, %rd1, %rd13;
	ld.global.f32 	%f4, [%rd14];
	st.global.f32 	[%rd2], %f4;
$L__BB12_9:
	ret;

}
	// .globl	_Z5pad_kPfS_iiiiii
.visible .entry _Z5pad_kPfS_iiiiii(
	.param .u64 .ptr .align 1 _Z5pad_kPfS_iiiiii_param_0,
	.param .u64 .ptr .align 1 _Z5pad_kPfS_iiiiii_param_1,
	.param .u32 _Z5pad_kPfS_iiiiii_param_2,
	.param .u32 _Z5pad_kPfS_iiiiii_param_3,
	.param .u32 _Z5pad_kPfS_iiiiii_param_4,
	.param .u32 _Z5pad_kPfS_iiiiii_param_5,
	.param .u32 _Z5pad_kPfS_iiiiii_param_6,
	.param .u32 _Z5pad_kPfS_iiiiii_param_7
)
{
	.reg .pred 	%p<14>;
	.reg .b32 	%r<85>;
	.reg .b32 	%f<5>;
	.reg .b64 	%rd<15>;

	ld.param.u64 	%rd3, [_Z5pad_kPfS_iiiiii_param_0];
	ld.param.u64 	%rd4, [_Z5pad_kPfS_iiiiii_param_1];
	ld.param.u32 	%r13, [_Z5pad_kPfS_iiiiii_param_2];
	ld.param.u32 	%r8, [_Z5pad_kPfS_iiiiii_param_3];
	ld.param.u32 	%r9, [_Z5pad_kPfS_iiiiii_param_4];
	ld.param.u32 	%r10, [_Z5pad_kPfS_iiiiii_param_5];
	ld.param.u32 	%r11, [_Z5pad_kPfS_iiiiii_param_6];
	ld.param.u32 	%r12, [_Z5pad_kPfS_iiiiii_param_7];
	cvta.to.global.u64 	%rd1, %rd4;
	mov.u32 	%r14, %tid.x;
	mov.u32 	%r15, %ntid.x;
	mov.u32 	%r16, %ctaid.x;
	mad.lo.s32 	%r1, %r15, %r16, %r14;
	mul.lo.s32 	%r17, %r8, %r13;
	mul.lo.s32 	%r18, %r17, %r11;
	mul.lo.s32 	%r19, %r18, %r12;
	setp.ge.s32 	%p1, %r1, %r19;
	@%p1 bra 	$L__BB13_9;
	cvta.to.global.u64 	%rd5, %rd3;
	mul.lo.s32 	%r20, %r11, %r8;
	mul.lo.s32 	%r21, %r20, %r12;
	div.s32 	%r22, %r1, %r21;
	mul.lo.s32 	%r2, %r22, %r8;
	mul.lo.s32 	%r23, %r12, %r11;
	mul.lo.s32 	%r24, %r23, %r2;
	sub.s32 	%r25, %r1, %r24;
	div.s32 	%r3, %r25, %r23;
	mad.lo.s32 	%r26, %r23, %r3, %r24;
	sub.s32 	%r27, %r1, %r26;
	div.s32 	%r4, %r27, %r12;
	mad.lo.s32 	%r28, %r4, %r12, %r26;
	sub.s32 	%r5, %r1, %r28;
	shr.u32 	%r30, %r11, 31;
	add.s32 	%r31, %r11, %r30;
	shr.s32 	%r6, %r31, 1;
	setp.lt.s32 	%p2, %r4, %r6;
	shr.u32 	%r32, %r12, 31;
	add.s32 	%r33, %r12, %r32;
	shr.s32 	%r7, %r33, 1;
	setp.lt.s32 	%p3, %r5, %r7;
	mul.wide.s32 	%rd6, %r1, 4;
	add.s64 	%rd2, %rd5, %rd6;
	or.pred  	%p4, %p2, %p3;
	@%p4 bra 	$L__BB13_3;
	add.s32 	%r40, %r3, %r2;
	sub.s32 	%r41, %r4, %r6;
	mad.lo.s32 	%r42, %r40, %r9, %r41;
	sub.s32 	%r43, %r5, %r7;
	mad.lo.s32 	%r44, %r42, %r10, %r43;
	ld.global.f32 	%f1, [%rd2];
	mul.wide.s32 	%rd7, %r44, 4;
	add.s64 	%rd8, %rd1, %rd7;
	st.global.f32 	[%rd8], %f1;
$L__BB13_3:
	setp.lt.s32 	%p5, %r5, %r7;
	setp.ge.s32 	%p6, %r4, %r6;
	or.pred  	%p7, %p6, %p5;
	@%p7 bra 	$L__BB13_5;
	add.s32 	%r52, %r3, %r2;
	sub.s32 	%r53, %r9, %r6;
	add.s32 	%r54, %r53, %r4;
	mad.lo.s32 	%r55, %r52, %r9, %r54;
	sub.s32 	%r56, %r5, %r7;
	mad.lo.s32 	%r57, %r55, %r10, %r56;
	ld.global.f32 	%f2, [%rd2];
	mul.wide.s32 	%rd9, %r57, 4;
	add.s64 	%rd10, %rd1, %rd9;
	st.global.f32 	[%rd10], %f2;
$L__BB13_5:
	setp.lt.s32 	%p8, %r4, %r6;
	setp.ge.s32 	%p9, %r5, %r7;
	or.pred  	%p10, %p8, %p9;
	@%p10 bra 	$L__BB13_7;
	add.s32 	%r65, %r3, %r2;
	sub.s32 	%r66, %r4, %r6;
	mad.lo.s32 	%r67, %r65, %r9, %r66;
	sub.s32 	%r68, %r10, %r7;
	add.s32 	%r69, %r68, %r5;
	mad.lo.s32 	%r70, %r67, %r10, %r69;
	ld.global.f32 	%f3, [%rd2];
	mul.wide.s32 	%rd11, %r70, 4;
	add.s64 	%rd12, %rd1, %rd11;
	st.global.f32 	[%rd12], %f3;
$L__BB13_7:
	setp.ge.s32 	%p11, %r5, %r7;
	setp.ge.s32 	%p12, %r4, %r6;
	or.pred  	%p13, %p12, %p11;
	@%p13 bra 	$L__BB13_9;
	add.s32 	%r78, %r3, %r2;
	sub.s32 	%r79, %r9, %r6;
	add.s32 	%r80, %r79, %r4;
	mad.lo.s32 	%r81, %r78, %r9, %r80;
	sub.s32 	%r82, %r10, %r7;
	add.s32 	%r83, %r82, %r5;
	mad.lo.s32 	%r84, %r81, %r10, %r83;
	ld.global.f32 	%f4, [%rd2];
	mul.wide.s32 	%rd13, %r84, 4;
	add.s64 	%rd14, %rd1, %rd13;
	st.global.f32 	[%rd14], %f4;
$L__BB13_9:
	ret;

}
	// .globl	_Z10backprop_dPfS_S_S_S_S_S_S_S_S_S_S_S_S_S_S_iiiif
.visible .entry _Z10backprop_dPfS_S_S_S_S_S_S_S_S_S_S_S_S_S_S_iiiif(
	.param .u64 .ptr .align 1 _Z10backprop_dPfS_S_S_S_S_S_S_S_S_S_S_S_S_S_S_iiiif_param_0,
	.param .u64 .ptr .align 1 _Z10backprop_dPfS_S_S_S_S_S_S_S_S_S_S_S_S_S_S_iiiif_param_1,
	.param .u64 .ptr .align 1 _Z10backprop_dPfS_S_S_S_S_S_S_S_S_S_S_S_S_S_S_iiiif_param_2,
	.param .u64 .ptr .align 1 _Z10backprop_dPfS_S_S_S_S_S_S_S_S_S_S_S_S_S_S_iiiif_param_3,
	.param .u64 .ptr .align 1 _Z10backprop_dPfS_S_S_S_S_S_S_S_S_S_S_S_S_S_S_iiiif_param_4,
	.param .u64 .ptr .align 1 _Z10backprop_dPfS_S_S_S_S_S_S_S_S_S_S_S_S_S_S_iiiif_param_5,
	.param .u64 .ptr .align 1 _Z10backprop_dPfS_S_S_S_S_S_S_S_S_S_S_S_S_S_S_iiiif_param_6,
	.param .u64 .ptr .align 1 _Z10backprop_dPfS_S_S_S_S_S_S_S_S_S_S_S_S_S_S_iiiif_param_7,
	.param .u64 .ptr .align 1 _Z10backprop_dPfS_S_S_S_S_S_S_S_S_S_S_S_S_S_S_iiiif_param_8,
	.param .u64 .ptr .align 1 _Z10backprop_dPfS_S_S_S_S_S_S_S_S_S_S_S_S_S_S_iiiif_param_9,
	.param .u64 .ptr .align 1 _Z10backprop_dPfS_S_S_S_S_S_S_S_S_S_S_S_S_S_S_iiiif_param_10,
	.param .u64 .ptr .align 1 _Z10backprop_dPfS_S_S_S_S_S_S_S_S_S_S_S_S_S_S_iiiif_param_11,
	.param .u64 .ptr .align 1 _Z10backprop_dPfS_S_S_S_S_S_S_S_S_S_S_S_S_S_S_iiiif_param_12,
	.param .u64 .ptr .align 1 _Z10backprop_dPfS_S_S_S_S_S_S_S_S_S_S_S_S_S_S_iiiif_param_13,
	.param .u64 .ptr .align 1 _Z10backprop_dPfS_S_S_S_S_S_S_S_S_S_S_S_S_S_S_iiiif_param_14,
	.param .u64 .ptr .align 1 _Z10backprop_dPfS_S_S_S_S_S_S_S_S_S_S_S_S_S_S_iiiif_param_15,
	.param .u32 _Z10backprop_dPfS_S_S_S_S_S_S_S_S_S_S_S_S_S_S_iiiif_param_16,
	.param .u32 _Z10backprop_dPfS_S_S_S_S_S_S_S_S_S_S_S_S_S_S_iiiif_param_17,
	.param .u32 _Z10backprop_dPfS_S_S_S_S_S_S_S_S_S_S_S_S_S_S_iiiif_param_18,
	.param .u32 _Z10backprop_dPfS_S_S_S_S_S_S_S_S_S_S_S_S_S_S_iiiif_param_19,
	.param .f32 _Z10backprop_dPfS_S_S_S_S_S_S_S_S_S_S_S_S_S_S_iiiif_param_20
)
{
	.reg .pred 	%p<4>;
	.reg .b32 	%r<12>;
	.reg .b32 	%f<39>;
	.reg .b64 	%rd<43>;

	ld.param.u64 	%rd2, [_Z10backprop_dPfS_S_S_S_S_S_S_S_S_S_S_S_S_S_S_iiiif_param_1];
	ld.param.u64 	%rd4, [_Z10backprop_dPfS_S_S_S_S_S_S_S_S_S_S_S_S_S_S_iiiif_param_3];
	ld.param.u64 	%rd5, [_Z10backprop_dPfS_S_S_S_S_S_S_S_S_S_S_S_S_S_S_iiiif_param_4];
	ld.param.u64 	%rd6, [_Z10backprop_dPfS_S_S_S_S_S_S_S_S_S_S_S_S_S_S_iiiif_param_5];
	ld.param.u64 	%rd8, [_Z10backprop_dPfS_S_S_S_S_S_S_S_S_S_S_S_S_S_S_iiiif_param_7];
	ld.param.u64 	%rd9, [_Z10backprop_dPfS_S_S_S_S_S_S_S_S_S_S_S_S_S_S_iiiif_param_8];
	ld.param.u64 	%rd10, [_Z10backprop_dPfS_S_S_S_S_S_S_S_S_S_S_S_S_S_S_iiiif_param_9];
	ld.param.u64 	%rd11, [_Z10backprop_dPfS_S_S_S_S_S_S_S_S_S_S_S_S_S_S_iiiif_param_10];
	ld.param.u64 	%rd12, [_Z10backprop_dPfS_S_S_S_S_S_S_S_S_S_S_S_S_S_S_iiiif_param_11];
	ld.param.u32 	%r2, [_Z10backprop_dPfS_S_S_S_S_S_S_S_S_S_S_S_S_S_S_iiiif_param_16];
	ld.param.u32 	%r3, [_Z10backprop_dPfS_S_S_S_S_S_S_S_S_S_S_S_S_S_S_iiiif_param_17];
	ld.param.u32 	%r4, [_Z10backprop_dPfS_S_S_S_S_S_S_S_S_S_S_S_S_S_S_iiiif_param_18];
	ld.param.u32 	%r5, [_Z10backprop_dPfS_S_S_S_S_S_S_S_S_S_S_S_S_S_S_iiiif_param_19];
	ld.param.f32 	%f2, [_Z10backprop_dPfS_S_S_S_S_S_S_S_S_S_S_S_S_S_S_iiiif_param_20];
	mov.u32 	%r6, %tid.x;
	mov.u32 	%r7, %ntid.x;
	mov.u32 	%r8, %ctaid.x;
	mad.lo.s32 	%r1, %r7, %r8, %r6;
	mul.lo.s32 	%r9, %r3, %r2;
	mul.lo.s32 	%r10, %r9, %r4;
	mul.lo.s32 	%r11, %r10, %r5;
	setp.ge.s32 	%p1, %r1, %r11;
	@%p1 bra 	$L__BB14_5;
	ld.param.u64 	%rd40, [_Z10backprop_dPfS_S_S_S_S_S_S_S_S_S_S_S_S_S_S_iiiif_param_0];
	cvta.to.global.u64 	%rd13, %rd9;
	cvta.to.global.u64 	%rd14, %rd40;
	cvta.to.global.u64 	%rd15, %rd6;
	cvta.to.global.u64 	%rd16, %rd10;
	cvta.to.global.u64 	%rd17, %rd2;
	cvta.to.global.u64 	%rd18, %rd5;
	mul.wide.s32 	%rd19, %r1, 4;
	add.s64 	%rd20, %rd18, %rd19;
	ld.global.f32 	%f3, [%rd20];
	add.s64 	%rd21, %rd13, %rd19;
	ld.global.f32 	%f4, [%rd21];
	mul.f32 	%f1, %f2, 0f3DCCCCD0;
	mul.f32 	%f5, %f1, %f3;
	abs.f32 	%f6, %f3;
	max.f32 	%f7, %f6, 0f41200000;
	div.rn.f32 	%f8, %f5, %f7;
	fma.rn.f32 	%f9, %f4, 0f3F666666, %f8;
	add.s64 	%rd22, %rd14, %rd19;
	ld.global.f32 	%f10, [%rd22];
	sub.f32 	%f11, %f10, %f9;
	st.global.f32 	[%rd22], %f11;
	st.global.f32 	[%rd21], %f9;
	add.s64 	%rd23, %rd15, %rd19;
	ld.global.f32 	%f12, [%rd23];
	add.s64 	%rd24, %rd16, %rd19;
	ld.global.f32 	%f13, [%rd24];
	mul.f32 	%f14, %f1, %f12;
	abs.f32 	%f15, %f12;
	max.f32 	%f16, %f15, 0f41200000;
	div.rn.f32 	%f17, %f14, %f16;
	fma.rn.f32 	%f18, %f13, 0f3F666666, %f17;
	add.s64 	%rd25, %rd17, %rd19;
	ld.global.f32 	%f19, [%rd25];
	sub.f32 	%f20, %f19, %f18;
	st.global.f32 	[%rd25], %f20;
	st.global.f32 	[%rd24], %f18;
	setp.ge.s32 	%p2, %r1, %r3;
	@%p2 bra 	$L__BB14_3;
	ld.param.u64 	%rd42, [_Z10backprop_dPfS_S_S_S_S_S_S_S_S_S_S_S_S_S_S_iiiif_param_6];
	ld.param.u64 	%rd41, [_Z10backprop_dPfS_S_S_S_S_S_S_S_S_S_S_S_S_S_S_iiiif_param_2];
	cvta.to.global.u64 	%rd26, %rd42;
	add.s64 	%rd28, %rd26, %rd19;
	ld.global.f32 	%f21, [%rd28];
	cvta.to.global.u64 	%rd29, %rd11;
	add.s64 	%rd30, %rd29, %rd19;
	ld.global.f32 	%f22, [%rd30];
	mul.f32 	%f23, %f1, %f21;
	abs.f32 	%f24, %f21;
	max.f32 	%f25, %f24, 0f41200000;
	div.rn.f32 	%f26, %f23, %f25;
	fma.rn.f32 	%f27, %f22, 0f3F666666, %f26;
	cvta.to.global.u64 	%rd31, %rd41;
	add.s64 	%rd32, %rd31, %rd19;
	ld.global.f32 	%f28, [%rd32];
	sub.f32 	%f29, %f28, %f27;
	st.global.f32 	[%rd32], %f29;
	st.global.f32 	[%rd30], %f27;
$L__BB14_3:
	setp.ge.s32 	%p3, %r1, %r2;
	@%p3 bra 	$L__BB14_5;
	cvta.to.global.u64 	%rd33, %rd8;
	add.s64 	%rd35, %rd33, %rd19;
	ld.global.f32 	%f30, [%rd35];
	cvta.to.global.u64 	%rd36, %rd12;
	add.s64 	%rd37, %rd36, %rd19;
	ld.global.f32 	%f31, [%rd37];
	mul.f32 	%f32, %f1, %f30;
	abs.f32 	%f33, %f30;
	max.f32 	%f34, %f33, 0f41200000;
	div.rn.f32 	%f35, %f32, %f34;
	fma.rn.f32 	%f36, %f31, 0f3F666666, %f35;
	cvta.to.global.u64 	%rd38, %rd4;
	add.s64 	%rd39, %rd38, %rd19;
	ld.global.f32 	%f37, [%rd39];
	sub.f32 	%f38, %f37, %f36;
	st.global.f32 	[%rd39], %f38;
	st.global.f32 	[%rd37], %f36;
$L__BB14_5:
	ret;

}
	// .globl	_Z15backprop_doublePfS_S_S_S_S_S_S_S_S_S_S_S_S_S_S_S_S_S_S_iiiifff
.visible .entry _Z15backprop_doublePfS_S_S_S_S_S_S_S_S_S_S_S_S_S_S_S_S_S_S_iiiifff(
	.param .u64 .ptr .align 1 _Z15backprop_doublePfS_S_S_S_S_S_S_S_S_S_S_S_S_S_S_S_S_S_S_iiiifff_param_0,
	.param .u64 .ptr .align 1 _Z15backprop_doublePfS_S_S_S_S_S_S_S_S_S_S_S_S_S_S_S_S_S_S_iiiifff_param_1,
	.param .u64 .ptr .align 1 _Z15backprop_doublePfS_S_S_S_S_S_S_S_S_S_S_S_S_S_S_S_S_S_S_iiiifff_param_2,
	.param .u64 .ptr .align 1 _Z15backprop_doublePfS_S_S_S_S_S_S_S_S_S_S_S_S_S_S_S_S_S_S_iiiifff_param_3,
	.param .u64 .ptr .align 1 _Z15backprop_doublePfS_S_S_S_S_S_S_S_S_S_S_S_S_S_S_S_S_S_S_iiiifff_param_4,
	.param .u64 .ptr .align 1 _Z15backprop_doublePfS_S_S_S_S_S_S_S_S_S_S_S_S_S_S_S_S_S_S_iiiifff_param_5,
	.param .u64 .ptr .align 1 _Z15backprop_doublePfS_S_S_S_S_S_S_S_S_S_S_S_S_S_S_S_S_S_S_iiiifff_param_6,
	.param .u64 .ptr .align 1 _Z15backprop_doublePfS_S_S_S_S_S_S_S_S_S_S_S_S_S_S_S_S_S_S_iiiifff_param_7,
	.param .u64 .ptr .align 1 _Z15backprop_doublePfS_S_S_S_S_S_S_S_S_S_S_S_S_S_S_S_S_S_S_iiiifff_param_8,
	.param .u64 .ptr .align 1 _Z15backprop_doublePfS_S_S_S_S_S_S_S_S_S_S_S_S_S_S_S_S_S_S_iiiifff_param_9,
	.param .u64 .ptr .align 1 _Z15backprop_doublePfS_S_S_S_S_S_S_S_S_S_S_S_S_S_S_S_S_S_S_iiiifff_param_10,
	.param .u64 .ptr .align 1 _Z15backprop_doublePfS_S_S_S_S_S_S_S_S_S_S_S_S_S_S_S_S_S_S_iiiifff_param_11,
	.param .u64 .ptr .align 1 _Z15backprop_doublePfS_S_S_S_S_S_S_S_S_S_S_S_S_S_S_S_S_S_S_iiiifff_param_12,
	.param .u64 .ptr .align 1 _Z15backprop_doublePfS_S_S_S_S_S_S_S_S_S_S_S_S_S_S_S_S_S_S_iiiifff_param_13,
	.param .u64 .ptr .align 1 _Z15backprop_doublePfS_S_S_S_S_S_S_S_S_S_S_S_S_S_S_S_S_S_S_iiiifff_param_14,
	.param .u64 .ptr .align 1 _Z15backprop_doublePfS_S_S_S_S_S_S_S_S_S_S_S_S_S_S_S_S_S_S_iiiifff_param_15,
	.param .u64 .ptr .align 1 _Z15backprop_doublePfS_S_S_S_S_S_S_S_S_S_S_S_S_S_S_S_S_S_S_iiiifff_param_16,
	.param .u64 .ptr .align 1 _Z15backprop_doublePfS_S_S_S_S_S_S_S_S_S_S_S_S_S_S_S_S_S_S_iiiifff_param_17,
	.param .u64 .ptr .align 1 _Z15backprop_doublePfS_S_S_S_S_S_S_S_S_S_S_S_S_S_S_S_S_S_S_iiiifff_param_18,
	.param .u64 .ptr .align 1 _Z15backprop_doublePfS_S_S_S_S_S_S_S_S_S_S_S_S_S_S_S_S_S_S_iiiifff_param_19,
	.param .u32 _Z15backprop_doublePfS_S_S_S_S_S_S_S_S_S_S_S_S_S_S_S_S_S_S_iiiifff_param_20,
	.param .u32 _Z15backprop_doublePfS_S_S_S_S_S_S_S_S_S_S_S_S_S_S_S_S_S_S_iiiifff_param_21,
	.param .u32 _Z15backprop_doublePfS_S_S_S_S_S_S_S_S_S_S_S_S_S_S_S_S_S_S_iiiifff_param_22,
	.param .u32 _Z15backprop_doublePfS_S_S_S_S_S_S_S_S_S_S_S_S_S_S_S_S_S_S_iiiifff_param_23,
	.param .f32 _Z15backprop_doublePfS_S_S_S_S_S_S_S_S_S_S_S_S_S_S_S_S_S_S_iiiifff_param_24,
	.param .f32 _Z15backprop_doublePfS_S_S_S_S_S_S_S_S_S_S_S_S_S_S_S_S_S_S_iiiifff_param_25,
	.param .f32 _Z15backprop_doublePfS_S_S_S_S_S_S_S_S_S_S_S_S_S_S_S_S_S_S_iiiifff_param_26
)
{
	.reg .pred 	%p<4>;
	.reg .b32 	%r<12>;
	.reg .b32 	%f<57>;
	.reg .b64 	%rd<57>;

	ld.param.u64 	%rd2, [_Z15backprop_doublePfS_S_S_S_S_S_S_S_S_S_S_S_S_S_S_S_S_S_S_iiiifff_param_1];
	ld.param.u64 	%rd4, [_Z15backprop_doublePfS_S_S_S_S_S_S_S_S_S_S_S_S_S_S_S_S_S_S_iiiifff_param_3];
	ld.param.u64 	%rd5, [_Z15backprop_doublePfS_S_S_S_S_S_S_S_S_S_S_S_S_S_S_S_S_S_S_iiiifff_param_4];
	ld.param.u64 	%rd6, [_Z15backprop_doublePfS_S_S_S_S_S_S_S_S_S_S_S_S_S_S_S_S_S_S_iiiifff_param_5];
	ld.param.u64 	%rd8, [_Z15backprop_doublePfS_S_S_S_S_S_S_S_S_S_S_S_S_S_S_S_S_S_S_iiiifff_param_7];
	ld.param.u64 	%rd9, [_Z15backprop_doublePfS_S_S_S_S_S_S_S_S_S_S_S_S_S_S_S_S_S_S_iiiifff_param_8];
	ld.param.u64 	%rd10, [_Z15backprop_doublePfS_S_S_S_S_S_S_S_S_S_S_S_S_S_S_S_S_S_S_iiiifff_param_9];
	ld.param.u64 	%rd11, [_Z15backprop_doublePfS_S_S_S_S_S_S_S_S_S_S_S_S_S_S_S_S_S_S_iiiifff_param_10];
	ld.param.u64 	%rd12, [_Z15backprop_doublePfS_S_S_S_S_S_S_S_S_S_S_S_S_S_S_S_S_S_S_iiiifff_param_11];
	ld.param.u64 	%rd13, [_Z15backprop_doublePfS_S_S_S_S_S_S_S_S_S_S_S_S_S_S_S_S_S_S_iiiifff_param_16];
	ld.param.u64 	%rd16, [_Z15backprop_doublePfS_S_S_S_S_S_S_S_S_S_S_S_S_S_S_S_S_S_S_iiiifff_param_19];
	ld.param.u32 	%r2, [_Z15backprop_doublePfS_S_S_S_S_S_S_S_S_S_S_S_S_S_S_S_S_S_S_iiiifff_param_20];
	ld.param.u32 	%r3, [_Z15backprop_doublePfS_S_S_S_S_S_S_S_S_S_S_S_S_S_S_S_S_S_S_iiiifff_param_21];
	ld.param.u32 	%r4, [_Z15backprop_doublePfS_S_S_S_S_S_S_S_S_S_S_S_S_S_S_S_S_S_S_iiiifff_param_22];
	ld.param.u32 	%r5, [_Z15backprop_doublePfS_S_S_S_S_S_S_S_S_S_S_S_S_S_S_S_S_S_S_iiiifff_param_23];
	ld.param.f32 	%f2, [_Z15backprop_doublePfS_S_S_S_S_S_S_S_S_S_S_S_S_S_S_S_S_S_S_iiiifff_param_24];
	ld.param.f32 	%f3, [_Z15backprop_doublePfS_S_S_S_S_S_S_S_S_S_S_S_S_S_S_S_S_S_S_iiiifff_param_25];
	ld.param.f32 	%f4, [_Z15backprop_doublePfS_S_S_S_S_S_S_S_S_S_S_S_S_S_S_S_S_S_S_iiiifff_param_26];
	mov.u32 	%r6, %tid.x;
	mov.u32 	%r7, %ntid.x;
	mov.u32 	%r8, %ctaid.x;
	mad.lo.s32 	%r1, %r7, %r8, %r6;
	mul.lo.s32 	%r9, %r3, %r2;
	mul.lo.s32 	%r10, %r9, %r4;
	mul.lo.s32 	%r11, %r10, %r5;
	setp.ge.s32 	%p1, %r1, %r11;
	@%p1 bra 	$L__BB15_5;
	ld.param.u64 	%rd55, [_Z15backprop_doublePfS_S_S_S_S_S_S_S_S_S_S_S_S_S_S_S_S_S_S_iiiifff_param_17];
	ld.param.u64 	%rd52, [_Z15backprop_doublePfS_S_S_S_S_S_S_S_S_S_S_S_S_S_S_S_S_S_S_iiiifff_param_0];
	cvta.to.global.u64 	%rd17, %rd9;
	cvta.to.global.u64 	%rd18, %rd52;
	cvta.to.global.u64 	%rd19, %rd6;
	cvta.to.global.u64 	%rd20, %rd55;
	cvta.to.global.u64 	%rd21, %rd10;
	cvta.to.global.u64 	%rd22, %rd2;
	cvta.to.global.u64 	%rd23, %rd5;
	cvta.to.global.u64 	%rd24, %rd13;
	mul.wide.s32 	%rd25, %r1, 4;
	add.s64 	%rd26, %rd23, %rd25;
	ld.global.f32 	%f5, [%rd26];
	mul.f32 	%f6, %f3, %f5;
	add.s64 	%rd27, %rd24, %rd25;
	ld.global.f32 	%f7, [%rd27];
	mul.f32 	%f8, %f4, %f7;
	sub.f32 	%f9, %f6, %f8;
	add.s64 	%rd28, %rd17, %rd25;
	ld.global.f32 	%f10, [%rd28];
	mul.f32 	%f1, %f2, 0f3DCCCCD0;
	mul.f32 	%f11, %f1, %f9;
	abs.f32 	%f12, %f9;
	max.f32 	%f13, %f12, 0f41200000;
	div.rn.f32 	%f14, %f11, %f13;
	fma.rn.f32 	%f15, %f10, 0f3F666666, %f14;
	add.s64 	%rd29, %rd18, %rd25;
	ld.global.f32 	%f16, [%rd29];
	sub.f32 	%f17, %f16, %f15;
	st.global.f32 	[%rd29], %f17;
	st.global.f32 	[%rd28], %f15;
	add.s64 	%rd30, %rd19, %rd25;
	ld.global.f32 	%f18, [%rd30];
	mul.f32 	%f19, %f3, %f18;
	add.s64 	%rd31, %rd20, %rd25;
	ld.global.f32 	%f20, [%rd31];
	mul.f32 	%f21, %f4, %f20;
	sub.f32 	%f22, %f19, %f21;
	add.s64 	%rd32, %rd21, %rd25;
	ld.global.f32 	%f23, [%rd32];
	mul.f32 	%f24, %f1, %f22;
	abs.f32 	%f25, %f22;
	max.f32 	%f26, %f25, 0f41200000;
	div.rn.f32 	%f27, %f24, %f26;
	fma.rn.f32 	%f28, %f23, 0f3F666666, %f27;
	add.s64 	%rd33, %rd22, %rd25;
	ld.global.f32 	%f29, [%rd33];
	sub.f32 	%f30, %f29, %f28;
	st.global.f32 	[%rd33], %f30;
	st.global.f32 	[%rd32], %f28;
	setp.ge.s32 	%p2, %r1, %r3;
	@%p2 bra 	$L__BB15_3;
	ld.param.u64 	%rd56, [_Z15backprop_doublePfS_S_S_S_S_S_S_S_S_S_S_S_S_S_S_S_S_S_S_iiiifff_param_18];
	ld.param.u64 	%rd54, [_Z15backprop_doublePfS_S_S_S_S_S_S_S_S_S_S_S_S_S_S_S_S_S_S_iiiifff_param_6];
	ld.param.u64 	%rd53, [_Z15backprop_doublePfS_S_S_S_S_S_S_S_S_S_S_S_S_S_S_S_S_S_S_iiiifff_param_2];
	cvta.to.global.u64 	%rd34, %rd54;
	add.s64 	%rd36, %rd34, %rd25;
	ld.global.f32 	%f31, [%rd36];
	mul.f32 	%f32, %f3, %f31;
	cvta.to.global.u64 	%rd37, %rd56;
	add.s64 	%rd38, %rd37, %rd25;
	ld.global.f32 	%f33, [%rd38];
	mul.f32 	%f34, %f4, %f33;
	sub.f32 	%f35, %f32, %f34;
	cvta.to.global.u64 	%rd39, %rd11;
	add.s64 	%rd40, %rd39, %rd25;
	ld.global.f32 	%f36, [%rd40];
	mul.f32 	%f37, %f1, %f35;
	abs.f32 	%f38, %f35;
	max.f32 	%f39, %f38, 0f41200000;
	div.rn.f32 	%f40, %f37, %f39;
	fma.rn.f32 	%f41, %f36, 0f3F666666, %f40;
	cvta.to.global.u64 	%rd41, %rd53;
	add.s64 	%rd42, %rd41, %rd25;
	ld.global.f32 	%f42, [%rd42];
	sub.f32 	%f43, %f42, %f41;
	st.global.f32 	[%rd42], %f43;
	st.global.f32 	[%rd40], %f41;
$L__BB15_3:
	setp.ge.s32 	%p3, %r1, %r2;
	@%p3 bra 	$L__BB15_5;
	cvta.to.global.u64 	%rd43, %rd8;
	add.s64 	%rd45, %rd43, %rd25;
	ld.global.f32 	%f44, [%rd45];
	mul.f32 	%f45, %f3, %f44;
	cvta.to.global.u64 	%rd46, %rd16;
	add.s64 	%rd47, %rd46, %rd25;
	ld.global.f32 	%f46, [%rd47];
	mul.f32 	%f47, %f4, %f46;
	sub.f32 	%f48, %f45, %f47;
	cvta.to.global.u64 	%rd48, %rd12;
	add.s64 	%rd49, %rd48, %rd25;
	ld.global.f32 	%f49, [%rd49];
	mul.f32 	%f50, %f1, %f48;
	abs.f32 	%f51, %f48;
	max.f32 	%f52, %f51, 0f41200000;
	div.rn.f32 	%f53, %f50, %f52;
	fma.rn.f32 	%f54, %f49, 0f3F666666, %f53;
	cvta.to.global.u64 	%rd50, %rd4;
	add.s64 	%rd51, %rd50, %rd25;
	ld.global.f32 	%f55, [%rd51];
	sub.f32 	%f56, %f55, %f54;
	st.global.f32 	[%rd51], %f56;
	st.global.f32 	[%rd49], %f54;
$L__BB15_5:
	ret;

}
	// .globl	_Z13gradient_diffPfS_S_S_S_S_S_S_iiii
.visible .entry _Z13gradient_diffPfS_S_S_S_S_S_S_iiii(
	.param .u64 .ptr .align 1 _Z13gradient_diffPfS_S_S_S_S_S_S_iiii_param_0,
	.param .u64 .ptr .align 1 _Z13gradient_diffPfS_S_S_S_S_S_S_iiii_param_1,
	.param .u64 .ptr .align 1 _Z13gradient_diffPfS_S_S_S_S_S_S_iiii_param_2,
	.param .u64 .ptr .align 1 _Z13gradient_diffPfS_S_S_S_S_S_S_iiii_param_3,
	.param .u64 .ptr .align 1 _Z13gradient_diffPfS_S_S_S_S_S_S_iiii_param_4,
	.param .u64 .ptr .align 1 _Z13gradient_diffPfS_S_S_S_S_S_S_iiii_param_5,
	.param .u64 .ptr .align 1 _Z13gradient_diffPfS_S_S_S_S_S_S_iiii_param_6,
	.param .u64 .ptr .align 1 _Z13gradient_diffPfS_S_S_S_S_S_S_iiii_param_7,
	.param .u32 _Z13gradient_diffPfS_S_S_S_S_S_S_iiii_param_8,
	.param .u32 _Z13gradient_diffPfS_S_S_S_S_S_S_iiii_param_9,
	.param .u32 _Z13gradient_diffPfS_S_S_S_S_S_S_iiii_param_10,
	.param .u32 _Z13gradient_diffPfS_S_S_S_S_S_S_iiii_param_11
)
{
	.reg .pred 	%p<118>;
	.reg .b32 	%r<213>;
	.reg .b32 	%f<602>;
	.reg .b64 	%rd<137>;
	.reg .b64 	%fd<117>;

	ld.param.u64 	%rd18, [_Z13gradient_diffPfS_S_S_S_S_S_S_iiii_param_1];
	ld.param.u64 	%rd20, [_Z13gradient_diffPfS_S_S_S_S_S_S_iiii_param_3];
	ld.param.u64 	%rd21, [_Z13gradient_diffPfS_S_S_S_S_S_S_iiii_param_4];
	ld.param.u64 	%rd22, [_Z13gradient_diffPfS_S_S_S_S_S_S_iiii_param_5];
	ld.param.u64 	%rd23, [_Z13gradient_diffPfS_S_S_S_S_S_S_iiii_param_6];
	ld.param.u64 	%rd24, [_Z13gradient_diffPfS_S_S_S_S_S_S_iiii_param_7];
	ld.param.u32 	%r83, [_Z13gradient_diffPfS_S_S_S_S_S_S_iiii_param_8];
	ld.param.u32 	%r84, [_Z13gradient_diffPfS_S_S_S_S_S_S_iiii_param_9];
	ld.param.u32 	%r85, [_Z13gradient_diffPfS_S_S_S_S_S_S_iiii_param_10];
	ld.param.u32 	%r86, [_Z13gradient_diffPfS_S_S_S_S_S_S_iiii_param_11];
	cvta.to.global.u64 	%rd1, %rd24;
	cvta.to.global.u64 	%rd2, %rd22;
	cvta.to.global.u64 	%rd3, %rd21;
	cvta.to.global.u64 	%rd4, %rd23;
	mov.u32 	%r87, %tid.x;
	mov.u32 	%r88, %ntid.x;
	mov.u32 	%r89, %ctaid.x;
	mad.lo.s32 	%r1, %r88, %r89, %r87;
	mul.lo.s32 	%r90, %r84, %r83;
	mul.lo.s32 	%r91, %r90, %r85;
	mul.lo.s32 	%r92, %r91, %r86;
	setp.ge.s32 	%p1, %r1, %r92;
	mov.f32 	%f598, 0f00000000;
	mov.f32 	%f599, 0f00000000;
	mov.f32 	%f601, 0f00000000;
	@%p1 bra 	$L__BB16_126;
	mul.lo.s32 	%r93, %r85, %r83;
	mul.lo.s32 	%r94, %r93, %r86;
	div.s32 	%r2, %r1, %r94;
	mul.lo.s32 	%r95, %r94, %r2;
	sub.s32 	%r96, %r1, %r95;
	mul.lo.s32 	%r3, %r86, %r85;
	div.s32 	%r4, %r96, %r3;
	mad.lo.s32 	%r5, %r3, %r4, %r95;
	sub.s32 	%r97, %r1, %r5;
	rem.s32 	%r7, %r97, %r86;
	sub.s32 	%r6, %r97, %r7;
	setp.lt.s32 	%p2, %r84, 1;
	mov.f32 	%f600, 0f00000000;
	@%p2 bra 	$L__BB16_125;
	setp.lt.s32 	%p3, %r83, 1;
	mad.lo.s32 	%r8, %r4, %r84, %r2;
	mul.lo.s32 	%r9, %r3, %r8;
	add.s32 	%r10, %r7, %r6;
	mul.wide.s32 	%rd25, %r2, 4;
	add.s64 	%rd5, %rd4, %rd25;
	@%p3 bra 	$L__BB16_85;
	mul.wide.s32 	%rd31, %r1, 4;
	add.s64 	%rd6, %rd3, %rd31;
	add.s32 	%r112, %r10, %r9;
	mul.wide.s32 	%rd32, %r112, 4;
	add.s64 	%rd7, %rd2, %rd32;
	mul.wide.s32 	%rd33, %r4, 4;
	add.s64 	%rd8, %rd1, %rd33;
	setp.gt.s32 	%p27, %r85, 0;
	@%p27 bra 	$L__BB16_42;
	and.b32  	%r11, %r83, 3;
	and.b32  	%r12, %r83, 2147483644;
	mov.f32 	%f601, 0f00000000;
	mov.b32 	%r206, 0;
	mov.f32 	%f600, %f601;
	mov.f32 	%f599, %f601;
	mov.f32 	%f598, %f601;
$L__BB16_5:
	setp.lt.u32 	%p28, %r83, 4;
	mul.lo.s32 	%r63, %r206, %r83;
	mov.b32 	%r208, 0;
	@%p28 bra 	$L__BB16_24;
	mov.b32 	%r207, 0;
$L__BB16_7:
	setp.eq.s32 	%p29, %r206, %r2;
	setp.eq.s32 	%p30, %r207, %r4;
	or.pred  	%p31, %p29, %p30;
	@%p31 bra 	$L__BB16_9;
	ld.global.f32 	%f234, [%rd6];
	add.s32 	%r116, %r207, %r63;
	mad.lo.s32 	%r117, %r3, %r116, %r10;
	mul.wide.s32 	%rd34, %r117, 4;
	add.s64 	%rd35, %rd3, %rd34;
	ld.global.f32 	%f235, [%rd35];
	sub.f32 	%f236, %f234, %f235;
	div.rn.f32 	%f237, %f236, 0f00000000;
	add.f32 	%f598, %f598, %f237;
	ld.global.f32 	%f238, [%rd7];
	mad.lo.s32 	%r118, %r207, %r84, %r206;
	mad.lo.s32 	%r119, %r3, %r118, %r10;
	mul.wide.s32 	%rd36, %r119, 4;
	add.s64 	%rd37, %rd2, %rd36;
	ld.global.f32 	%f239, [%rd37];
	sub.f32 	%f240, %f238, %f239;
	div.rn.f32 	%f241, %f240, 0f00000000;
	add.f32 	%f599, %f599, %f241;
$L__BB16_9:
	setp.eq.s32 	%p32, %r207, %r4;
	setp.ne.s32 	%p33, %r206, 0;
	mul.wide.u32 	%rd38, %r207, 4;
	add.s64 	%rd12, %rd1, %rd38;
	or.pred  	%p34, %p33, %p32;
	@%p34 bra 	$L__BB16_11;
	ld.global.f32 	%f242, [%rd8];
	ld.global.f32 	%f243, [%rd12];
	sub.f32 	%f244, %f242, %f243;
	cvt.f64.f32 	%fd61, %f244;
	rcp.rn.f64 	%fd62, %fd61;
	cvt.f64.f32 	%fd63, %f601;
	add.f64 	%fd64, %fd62, %fd63;
	cvt.rn.f32.f64 	%f601, %fd64;
$L__BB16_11:
	setp.eq.s32 	%p35, %r206, %r2;
	add.s32 	%r65, %r207, 1;
	setp.eq.s32 	%p36, %r65, %r4;
	or.pred  	%p37, %p35, %p36;
	@%p37 bra 	$L__BB16_13;
	ld.global.f32 	%f245, [%rd6];
	add.s32 	%r120, %r65, %r63;
	mad.lo.s32 	%r121, %r3, %r120, %r10;
	mul.wide.s32 	%rd39, %r121, 4;
	add.s64 	%rd40, %rd3, %rd39;
	ld.global.f32 	%f246, [%rd40];
	sub.f32 	%f247, %f245, %f246;
	div.rn.f32 	%f248, %f247, 0f00000000;
	add.f32 	%f598, %f598, %f248;
	ld.global.f32 	%f249, [%rd7];
	mad.lo.s32 	%r122, %r65, %r84, %r206;
	mad.lo.s32 	%r123, %r3, %r122, %r10;
	mul.wide.s32 	%rd41, %r123, 4;
	add.s64 	%rd42, %rd2, %rd41;
	ld.global.f32 	%f250, [%rd42];
	sub.f32 	%f251, %f249, %f250;
	div.rn.f32 	%f252, %f251, 0f00000000;
	add.f32 	%f599, %f599, %f252;
$L__BB16_13:
	setp.eq.s32 	%p38, %r65, %r4;
	setp.ne.s32 	%p39, %r206, 0;
	or.pred  	%p40, %p39, %p38;
	@%p40 bra 	$L__BB16_15;
	ld.global.f32 	%f253, [%rd8];
	ld.global.f32 	%f254, [%rd12+4];
	sub.f32 	%f255, %f253, %f254;
	cvt.f64.f32 	%fd65, %f255;
	rcp.rn.f64 	%fd66, %fd65;
	cvt.f64.f32 	%fd67, %f601;
	add.f64 	%fd68, %fd66, %fd67;
	cvt.rn.f32.f64 	%f601, %fd68;
$L__BB16_15:
	setp.eq.s32 	%p41, %r206, %r2;
	add.s32 	%r66, %r207, 2;
	setp.eq.s32 	%p42, %r66, %r4;
	or.pred  	%p43, %p41, %p42;
	@%p43 bra 	$L__BB16_17;
	ld.global.f32 	%f256, [%rd6];
	add.s32 	%r124, %r66, %r63;
	mad.lo.s32 	%r125, %r3, %r124, %r10;
	mul.wide.s32 	%rd43, %r125, 4;
	add.s64 	%rd44, %rd3, %rd43;
	ld.global.f32 	%f257, [%rd44];
	sub.f32 	%f258, %f256, %f257;
	div.rn.f32 	%f259, %f258, 0f00000000;
	add.f32 	%f598, %f598, %f259;
	ld.global.f32 	%f260, [%rd7];
	mad.lo.s32 	%r126, %r66, %r84, %r206;
	mad.lo.s32 	%r127, %r3, %r126, %r10;
	mul.wide.s32 	%rd45, %r127, 4;
	add.s64 	%rd46, %rd2, %rd45;
	ld.global.f32 	%f261, [%rd46];
	sub.f32 	%f262, %f260, %f261;
	div.rn.f32 	%f263, %f262, 0f00000000;
	add.f32 	%f599, %f599, %f263;
$L__BB16_17:
	setp.eq.s32 	%p44, %r66, %r4;
	setp.ne.s32 	%p45, %r206, 0;
	or.pred  	%p46, %p45, %p44;
	@%p46 bra 	$L__BB16_19;
	ld.global.f32 	%f264, [%rd8];
	ld.global.f32 	%f265, [%rd12+8];
	sub.f32 	%f266, %f264, %f265;
	cvt.f64.f32 	%fd69, %f266;
	rcp.rn.f64 	%fd70, %fd69;
	cvt.f64.f32 	%fd71, %f601;
	add.f64 	%fd72, %fd70, %fd71;
	cvt.rn.f32.f64 	%f601, %fd72;
$L__BB16_19:
	setp.eq.s32 	%p47, %r206, %r2;
	add.s32 	%r67, %r207, 3;
	setp.eq.s32 	%p48, %r67, %r4;
	or.pred  	%p49, %p47, %p48;
	@%p49 bra 	$L__BB16_21;
	ld.global.f32 	%f267, [%rd6];
	add.s32 	%r128, %r67, %r63;
	mad.lo.s32 	%r129, %r3, %r128, %r10;
	mul.wide.s32 	%rd47, %r129, 4;
	add.s64 	%rd48, %rd3, %rd47;
	ld.global.f32 	%f268, [%rd48];
	sub.f32 	%f269, %f267, %f268;
	div.rn.f32 	%f270, %f269, 0f00000000;
	add.f32 	%f598, %f598, %f270;
	ld.global.f32 	%f271, [%rd7];
	mad.lo.s32 	%r130, %r67, %r84, %r206;
	mad.lo.s32 	%r131, %r3, %r130, %r10;
	mul.wide.s32 	%rd49, %r131, 4;
	add.s64 	%rd50, %rd2, %rd49;
	ld.global.f32 	%f272, [%rd50];
	sub.f32 	%f273, %f271, %f272;
	div.rn.f32 	%f274, %f273, 0f00000000;
	add.f32 	%f599, %f599, %f274;
$L__BB16_21:
	setp.eq.s32 	%p50, %r67, %r4;
	setp.ne.s32 	%p51, %r206, 0;
	or.pred  	%p52, %p51, %p50;
	@%p52 bra 	$L__BB16_23;
	ld.global.f32 	%f275, [%rd8];
	ld.global.f32 	%f276, [%rd12+12];
	sub.f32 	%f277, %f275, %f276;
	cvt.f64.f32 	%fd73, %f277;
	rcp.rn.f64 	%fd74, %fd73;
	cvt.f64.f32 	%fd75, %f601;
	add.f64 	%fd76, %fd74, %fd75;
	cvt.rn.f32.f64 	%f601, %fd76;
$L__BB16_23:
	add.s32 	%r207, %r207, 4;
	setp.eq.s32 	%p53, %r207, %r12;
	mov.u32 	%r208, %r12;
	@%p53 bra 	$L__BB16_24;
	bra.uni 	$L__BB16_7;
$L__BB16_24:
	setp.eq.s32 	%p54, %r11, 0;
	@%p54 bra 	$L__BB16_39;
	setp.eq.s32 	%p55, %r206, %r2;
	setp.eq.s32 	%p56, %r208, %r4;
	or.pred  	%p57, %p55, %p56;
	@%p57 bra 	$L__BB16_27;
	ld.global.f32 	%f278, [%rd6];
	add.s32 	%r133, %r208, %r63;
	mad.lo.s32 	%r134, %r3, %r133, %r10;
	mul.wide.s32 	%rd51, %r134, 4;
	add.s64 	%rd52, %rd3, %rd51;
	ld.global.f32 	%f279, [%rd52];
	sub.f32 	%f280, %f278, %f279;
	div.rn.f32 	%f281, %f280, 0f00000000;
	add.f32 	%f598, %f598, %f281;
	ld.global.f32 	%f282, [%rd7];
	mad.lo.s32 	%r135, %r208, %r84, %r206;
	mad.lo.s32 	%r136, %r3, %r135, %r10;
	mul.wide.s32 	%rd53, %r136, 4;
	add.s64 	%rd54, %rd2, %rd53;
	ld.global.f32 	%f283, [%rd54];
	sub.f32 	%f284, %f282, %f283;
	div.rn.f32 	%f285, %f284, 0f00000000;
	add.f32 	%f599, %f599, %f285;
$L__BB16_27:
	setp.eq.s32 	%p58, %r208, %r4;
	setp.ne.s32 	%p59, %r206, 0;
	mul.wide.u32 	%rd55, %r208, 4;
	add.s64 	%rd13, %rd1, %rd55;
	or.pred  	%p60, %p59, %p58;
	@%p60 bra 	$L__BB16_29;
	ld.global.f32 	%f286, [%rd8];
	ld.global.f32 	%f287, [%rd13];
	sub.f32 	%f288, %f286, %f287;
	cvt.f64.f32 	%fd77, %f288;
	rcp.rn.f64 	%fd78, %fd77;
	cvt.f64.f32 	%fd79, %f601;
	add.f64 	%fd80, %fd78, %fd79;
	cvt.rn.f32.f64 	%f601, %fd80;
$L__BB16_29:
	setp.eq.s32 	%p61, %r11, 1;
	add.s32 	%r71, %r208, 1;
	@%p61 bra 	$L__BB16_39;
	setp.eq.s32 	%p62, %r206, %r2;
	setp.eq.s32 	%p63, %r71, %r4;
	or.pred  	%p64, %p62, %p63;
	@%p64 bra 	$L__BB16_32;
	ld.global.f32 	%f289, [%rd6];
	add.s32 	%r139, %r71, %r63;
	mad.lo.s32 	%r140, %r3, %r139, %r10;
	mul.wide.s32 	%rd56, %r140, 4;
	add.s64 	%rd57, %rd3, %rd56;
	ld.global.f32 	%f290, [%rd57];
	sub.f32 	%f291, %f289, %f290;
	div.rn.f32 	%f292, %f291, 0f00000000;
	add.f32 	%f598, %f598, %f292;
	ld.global.f32 	%f293, [%rd7];
	mad.lo.s32 	%r141, %r71, %r84, %r206;
	mad.lo.s32 	%r142, %r3, %r141, %r10;
	mul.wide.s32 	%rd58, %r142, 4;
	add.s64 	%rd59, %rd2, %rd58;
	ld.global.f32 	%f294, [%rd59];
	sub.f32 	%f295, %f293, %f294;
	div.rn.f32 	%f296, %f295, 0f00000000;
	add.f32 	%f599, %f599, %f296;
$L__BB16_32:
	setp.eq.s32 	%p65, %r71, %r4;
	setp.ne.s32 	%p66, %r206, 0;
	or.pred  	%p67, %p66, %p65;
	@%p67 bra 	$L__BB16_34;
	ld.global.f32 	%f297, [%rd8];
	ld.global.f32 	%f298, [%rd13+4];
	sub.f32 	%f299, %f297, %f298;
	cvt.f64.f32 	%fd81, %f299;
	rcp.rn.f64 	%fd82, %fd81;
	cvt.f64.f32 	%fd83, %f601;
	add.f64 	%fd84, %fd82, %fd83;
	cvt.rn.f32.f64 	%f601, %fd84;
$L__BB16_34:
	setp.eq.s32 	%p68, %r11, 2;
	add.s32 	%r72, %r208, 2;
	@%p68 bra 	$L__BB16_39;
	setp.eq.s32 	%p69, %r206, %r2;
	setp.eq.s32 	%p70, %r72, %r4;
	or.pred  	%p71, %p69, %p70;
	@%p71 bra 	$L__BB16_37;
	ld.global.f32 	%f300, [%rd6];
	add.s32 	%r144, %r72, %r63;
	mad.lo.s32 	%r145, %r3, %r144, %r10;
	mul.wide.s32 	%rd60, %r145, 4;
	add.s64 	%rd61, %rd3, %rd60;
	ld.global.f32 	%f301, [%rd61];
	sub.f32 	%f302, %f300, %f301;
	div.rn.f32 	%f303, %f302, 0f00000000;
	add.f32 	%f598, %f598, %f303;
	ld.global.f32 	%f304, [%rd7];
	mad.lo.s32 	%r146, %r72, %r84, %r206;
	mad.lo.s32 	%r147, %r3, %r146, %r10;
	mul.wide.s32 	%rd62, %r147, 4;
	add.s64 	%rd63, %rd2, %rd62;
	ld.global.f32 	%f305, [%rd63];
	sub.f32 	%f306, %f304, %f305;
	div.rn.f32 	%f307, %f306, 0f00000000;
	add.f32 	%f599, %f599, %f307;
$L__BB16_37:
	setp.eq.s32 	%p72, %r72, %r4;
	setp.ne.s32 	%p73, %r206, 0;
	or.pred  	%p74, %p73, %p72;
	@%p74 bra 	$L__BB16_39;
	ld.global.f32 	%f308, [%rd8];
	ld.global.f32 	%f309, [%rd13+8];
	sub.f32 	%f310, %f308, %f309;
	cvt.f64.f32 	%fd85, %f310;
	rcp.rn.f64 	%fd86, %fd85;
	cvt.f64.f32 	%fd87, %f601;
	add.f64 	%fd88, %fd86, %fd87;
	cvt.rn.f32.f64 	%f601, %fd88;
$L__BB16_39:
	setp.eq.s32 	%p75, %r206, %r2;
	@%p75 bra 	$L__BB16_41;
	ld.global.f32 	%f311, [%rd5];
	mul.wide.u32 	%rd64, %r206, 4;
	add.s64 	%rd65, %rd4, %rd64;
	ld.global.f32 	%f312, [%rd65];
	sub.f32 	%f313, %f311, %f312;
	cvt.f64.f32 	%fd89, %f313;
	rcp.rn.f64 	%fd90, %fd89;
	cvt.f64.f32 	%fd91, %f600;
	add.f64 	%fd92, %fd90, %fd91;
	cvt.rn.f32.f64 	%f600, %fd92;
$L__BB16_41:
	add.s32 	%r206, %r206, 1;
	setp.eq.s32 	%p76, %r206, %r84;
	@%p76 bra 	$L__BB16_125;
	bra.uni 	$L__BB16_5;
$L__BB16_42:
	setp.gt.s32 	%p77, %r86, 0;
	@%p77 bra 	$L__BB16_53;
	and.b32  	%r13, %r83, 1;
	and.b32  	%r14, %r83, 2147483646;
	mov.f32 	%f601, 0f00000000;
	mov.b32 	%r203, 0;
	mov.f32 	%f600, %f601;
	mov.f32 	%f599, %f601;
	mov.f32 	%f598, %f601;
$L__BB16_44:
	setp.eq.s32 	%p78, %r83, 1;
	mul.lo.s32 	%r56, %r203, %r83;
	mov.b32 	%r205, 0;
	@%p78 bra 	$L__BB16_79;
	mov.b32 	%r204, 0;
$L__BB16_46:
	setp.ne.s32 	%p79, %r203, %r2;
	setp.ne.s32 	%p80, %r204, %r4;
	and.pred  	%p81, %p79, %p80;
	@%p81 bra 	$L__BB16_127;
$L__BB16_47:
	setp.eq.s32 	%p82, %r204, %r4;
	setp.ne.s32 	%p83, %r203, 0;
	mul.wide.u32 	%rd70, %r204, 4;
	add.s64 	%rd11, %rd1, %rd70;
	or.pred  	%p84, %p83, %p82;
	@%p84 bra 	$L__BB16_49;
	ld.global.f32 	%f324, [%rd8];
	ld.global.f32 	%f325, [%rd11];
	sub.f32 	%f326, %f324, %f325;
	cvt.f64.f32 	%fd93, %f326;
	rcp.rn.f64 	%fd94, %fd93;
	cvt.f64.f32 	%fd95, %f601;
	add.f64 	%fd96, %fd94, %fd95;
	cvt.rn.f32.f64 	%f601, %fd96;
$L__BB16_49:
	setp.eq.s32 	%p85, %r203, %r2;
	add.s32 	%r59, %r204, 1;
	setp.eq.s32 	%p86, %r59, %r4;
	or.pred  	%p87, %p85, %p86;
	@%p87 bra 	$L__BB16_51;
	ld.global.f32 	%f327, [%rd6];
	add.s32 	%r155, %r59, %r56;
	mad.lo.s32 	%r156, %r3, %r155, %r10;
	mul.wide.s32 	%rd71, %r156, 4;
	add.s64 	%rd72, %rd3, %rd71;
	ld.global.f32 	%f328, [%rd72];
	sub.f32 	%f329, %f327, %f328;
	div.rn.f32 	%f330, %f329, 0f00000000;
	add.f32 	%f598, %f598, %f330;
	ld.global.f32 	%f331, [%rd7];
	mad.lo.s32 	%r157, %r59, %r84, %r203;
	mad.lo.s32 	%r158, %r3, %r157, %r10;
	mul.wide.s32 	%rd73, %r158, 4;
	add.s64 	%rd74, %rd2, %rd73;
	ld.global.f32 	%f332, [%rd74];
	sub.f32 	%f333, %f331, %f332;
	div.rn.f32 	%f334, %f333, 0f00000000;
	add.f32 	%f599, %f599, %f334;
$L__BB16_51:
	setp.eq.s32 	%p88, %r59, %r4;
	setp.ne.s32 	%p89, %r203, 0;
	or.pred  	%p90, %p89, %p88;
	@%p90 bra 	$L__BB16_78;
	ld.global.f32 	%f335, [%rd8];
	ld.global.f32 	%f336, [%rd11+4];
	sub.f32 	%f337, %f335, %f336;
	cvt.f64.f32 	%fd97, %f337;
	rcp.rn.f64 	%fd98, %fd97;
	cvt.f64.f32 	%fd99, %f601;
	add.f64 	%fd100, %fd98, %fd99;
	cvt.rn.f32.f64 	%f601, %fd100;
	bra.uni 	$L__BB16_78;
$L__BB16_53:
	and.b32  	%r15, %r86, 7;
	add.s32 	%r16, %r15, -1;
	and.b32  	%r17, %r86, 3;
	and.b32  	%r18, %r86, 2147483640;
	and.b32  	%r19, %r86, 1;
	neg.s32 	%r20, %r18;
	add.s64 	%rd9, %rd3, 16;
	add.s64 	%rd10, %rd2, 16;
	mul.lo.s32 	%r21, %r85, %r8;
	mov.f32 	%f601, 0f00000000;
	mov.b32 	%r192, 0;
	mov.f32 	%f600, %f601;
	mov.f32 	%f599, %f601;
	mov.f32 	%f598, %f601;
$L__BB16_54:
	mul.lo.s32 	%r23, %r192, %r83;
	mov.b32 	%r193, 0;
$L__BB16_55:
	setp.ne.s32 	%p101, %r192, %r2;
	setp.ne.s32 	%p102, %r193, %r4;
	and.pred  	%p103, %p101, %p102;
	@%p103 bra 	$L__BB16_62;
$L__BB16_56:
	setp.eq.s32 	%p112, %r193, %r4;
	setp.ne.s32 	%p113, %r192, 0;
	or.pred  	%p114, %p113, %p112;
	@%p114 bra 	$L__BB16_60;
	ld.global.f32 	%f477, [%rd8];
	mul.wide.u32 	%rd119, %r193, 4;
	add.s64 	%rd120, %rd1, %rd119;
	ld.global.f32 	%f478, [%rd120];
	sub.f32 	%f479, %f477, %f478;
	cvt.f64.f32 	%fd109, %f479;
	rcp.rn.f64 	%fd110, %fd109;
	cvt.f64.f32 	%fd111, %f601;
	add.f64 	%fd112, %fd110, %fd111;
	cvt.rn.f32.f64 	%f601, %fd112;
	bra.uni 	$L__BB16_60;
$L__BB16_58:
	ld.global.f32 	%f480, [%rd5];
	mul.wide.u32 	%rd121, %r192, 4;
	add.s64 	%rd122, %rd4, %rd121;
	ld.global.f32 	%f481, [%rd122];
	sub.f32 	%f482, %f480, %f481;
	cvt.f64.f32 	%fd113, %f482;
	rcp.rn.f64 	%fd114, %fd113;
	cvt.f64.f32 	%fd115, %f600;
	add.f64 	%fd116, %fd114, %fd115;
	cvt.rn.f32.f64 	%f600, %fd116;
$L__BB16_59:
	add.s32 	%r192, %r192, 1;
	setp.eq.s32 	%p117, %r192, %r84;
	@%p117 bra 	$L__BB16_125;
	bra.uni 	$L__BB16_54;
$L__BB16_60:
	add.s32 	%r193, %r193, 1;
	setp.eq.s32 	%p115, %r193, %r83;
	@%p115 bra 	$L__BB16_61;
	bra.uni 	$L__BB16_55;
$L__BB16_61:
	setp.eq.s32 	%p116, %r192, %r2;
	@%p116 bra 	$L__BB16_59;
	bra.uni 	$L__BB16_58;
$L__BB16_62:
	add.s32 	%r168, %r193, %r23;
	mul.lo.s32 	%r27, %r3, %r168;
	mad.lo.s32 	%r169, %r193, %r84, %r192;
	mul.lo.s32 	%r28, %r3, %r169;
	mul.lo.s32 	%r29, %r85, %r168;
	mul.lo.s32 	%r30, %r85, %r169;
	mov.f32 	%f514, 0f00000000;
	mov.b32 	%r194, 0;
	mov.f32 	%f513, %f514;
$L__BB16_63:
	setp.lt.u32 	%p104, %r86, 8;
	mul.lo.s32 	%r171, %r194, %r86;
	add.s32 	%r32, %r171, %r5;
	add.s32 	%r33, %r171, %r27;
	add.s32 	%r34, %r171, %r9;
	add.s32 	%r35, %r171, %r28;
	mov.b32 	%r201, 0;
	@%p104 bra 	$L__BB16_66;
	add.s32 	%r172, %r29, %r194;
	mul.lo.s32 	%r197, %r86, %r172;
	add.s32 	%r173, %r21, %r194;
	mul.lo.s32 	%r196, %r86, %r173;
	add.s32 	%r174, %r30, %r194;
	mul.lo.s32 	%r195, %r86, %r174;
	mov.u32 	%r198, %r32;
	mov.u32 	%r199, %r20;
$L__BB16_65:
	.pragma "nounroll";
	mul.wide.s32 	%rd83, %r198, 4;
	add.s64 	%rd84, %rd9, %rd83;
	mul.wide.s32 	%rd85, %r197, 4;
	add.s64 	%rd86, %rd9, %rd85;
	mul.wide.s32 	%rd87, %r196, 4;
	add.s64 	%rd88, %rd10, %rd87;
	mul.wide.s32 	%rd89, %r195, 4;
	add.s64 	%rd90, %rd10, %rd89;
	ld.global.f32 	%f355, [%rd84+-16];
	ld.global.f32 	%f356, [%rd86+-16];
	sub.f32 	%f357, %f355, %f356;
	ld.global.f32 	%f358, [%rd88+-16];
	ld.global.f32 	%f359, [%rd90+-16];
	sub.f32 	%f360, %f358, %f359;
	fma.rn.f32 	%f361, %f357, %f357, %f513;
	fma.rn.f32 	%f362, %f360, %f360, %f514;
	ld.global.f32 	%f363, [%rd84+-12];
	ld.global.f32 	%f364, [%rd86+-12];
	sub.f32 	%f365, %f363, %f364;
	ld.global.f32 	%f366, [%rd88+-12];
	ld.global.f32 	%f367, [%rd90+-12];
	sub.f32 	%f368, %f366, %f367;
	fma.rn.f32 	%f369, %f365, %f365, %f361;
	fma.rn.f32 	%f370, %f368, %f368, %f362;
	ld.global.f32 	%f371, [%rd84+-8];
	ld.global.f32 	%f372, [%rd86+-8];
	sub.f32 	%f373, %f371, %f372;
	ld.global.f32 	%f374, [%rd88+-8];
	ld.global.f32 	%f375, [%rd90+-8];
	sub.f32 	%f376, %f374, %f375;
	fma.rn.f32 	%f377, %f373, %f373, %f369;
	fma.rn.f32 	%f378, %f376, %f376, %f370;
	ld.global.f32 	%f379, [%rd84+-4];
	ld.global.f32 	%f380, [%rd86+-4];
	sub.f32 	%f381, %f379, %f380;
	ld.global.f32 	%f382, [%rd88+-4];
	ld.global.f32 	%f383, [%rd90+-4];
	sub.f32 	%f384, %f382, %f383;
	fma.rn.f32 	%f385, %f381, %f381, %f377;
	fma.rn.f32 	%f386, %f384, %f384, %f378;
	ld.global.f32 	%f387, [%rd84];
	ld.global.f32 	%f388, [%rd86];
	sub.f32 	%f389, %f387, %f388;
	ld.global.f32 	%f390, [%rd88];
	ld.global.f32 	%f391, [%rd90];
	sub.f32 	%f392, %f390, %f391;
	fma.rn.f32 	%f393, %f389, %f389, %f385;
	fma.rn.f32 	%f394, %f392, %f392, %f386;
	ld.global.f32 	%f395, [%rd84+4];
	ld.global.f32 	%f396, [%rd86+4];
	sub.f32 	%f397, %f395, %f396;
	ld.global.f32 	%f398, [%rd88+4];
	ld.global.f32 	%f399, [%rd90+4];
	sub.f32 	%f400, %f398, %f399;
	fma.rn.f32 	%f401, %f397, %f397, %f393;
	fma.rn.f32 	%f402, %f400, %f400, %f394;
	ld.global.f32 	%f403, [%rd84+8];
	ld.global.f32 	%f404, [%rd86+8];
	sub.f32 	%f405, %f403, %f404;
	ld.global.f32 	%f406, [%rd88+8];
	ld.global.f32 	%f407, [%rd90+8];
	sub.f32 	%f408, %f406, %f407;
	fma.rn.f32 	%f409, %f405, %f405, %f401;
	fma.rn.f32 	%f410, %f408, %f408, %f402;
	ld.global.f32 	%f411, [%rd84+12];
	ld.global.f32 	%f412, [%rd86+12];
	sub.f32 	%f413, %f411, %f412;
	ld.global.f32 	%f414, [%rd88+12];
	ld.global.f32 	%f415, [%rd90+12];
	sub.f32 	%f416, %f414, %f415;
	fma.rn.f32 	%f513, %f413, %f413, %f409;
	fma.rn.f32 	%f514, %f416, %f416, %f410;
	add.s32 	%r199, %r199, 8;
	add.s32 	%r198, %r198, 8;
	add.s32 	%r197, %r197, 8;
	add.s32 	%r196, %r196, 8;
	add.s32 	%r195, %r195, 8;
	setp.ne.s32 	%p105, %r199, 0;
	mov.u32 	%r201, %r18;
	@%p105 bra 	$L__BB16_65;
$L__BB16_66:
	setp.eq.s32 	%p106, %r15, 0;
	@%p106 bra 	$L__BB16_74;
	setp.lt.u32 	%p107, %r16, 3;
	@%p107 bra 	$L__BB16_69;
	add.s32 	%r175, %r32, %r201;
	mul.wide.s32 	%rd91, %r175, 4;
	add.s64 	%rd92, %rd3, %rd91;
	ld.global.f32 	%f418, [%rd92];
	add.s32 	%r176, %r33, %r201;
	mul.wide.s32 	%rd93, %r176, 4;
	add.s64 	%rd94, %rd3, %rd93;
	ld.global.f32 	%f419, [%rd94];
	sub.f32 	%f420, %f418, %f419;
	add.s32 	%r177, %r34, %r201;
	mul.wide.s32 	%rd95, %r177, 4;
	add.s64 	%rd96, %rd2, %rd95;
	ld.global.f32 	%f421, [%rd96];
	add.s32 	%r178, %r35, %r201;
	mul.wide.s32 	%rd97, %r178, 4;
	add.s64 	%rd98, %rd2, %rd97;
	ld.global.f32 	%f422, [%rd98];
	sub.f32 	%f423, %f421, %f422;
	fma.rn.f32 	%f424, %f420, %f420, %f513;
	fma.rn.f32 	%f425, %f423, %f423, %f514;
	ld.global.f32 	%f426, [%rd92+4];
	ld.global.f32 	%f427, [%rd94+4];
	sub.f32 	%f428, %f426, %f427;
	ld.global.f32 	%f429, [%rd96+4];
	ld.global.f32 	%f430, [%rd98+4];
	sub.f32 	%f431, %f429, %f430;
	fma.rn.f32 	%f432, %f428, %f428, %f424;
	fma.rn.f32 	%f433, %f431, %f431, %f425;
	ld.global.f32 	%f434, [%rd92+8];
	ld.global.f32 	%f435, [%rd94+8];
	sub.f32 	%f436, %f434, %f435;
	ld.global.f32 	%f437, [%rd96+8];
	ld.global.f32 	%f438, [%rd98+8];
	sub.f32 	%f439, %f437, %f438;
	fma.rn.f32 	%f440, %f436, %f436, %f432;
	fma.rn.f32 	%f441, %f439, %f439, %f433;
	ld.global.f32 	%f442, [%rd92+12];
	ld.global.f32 	%f443, [%rd94+12];
	sub.f32 	%f444, %f442, %f443;
	ld.global.f32 	%f445, [%rd96+12];
	ld.global.f32 	%f446, [%rd98+12];
	sub.f32 	%f447, %f445, %f446;
	fma.rn.f32 	%f513, %f444, %f444, %f440;
	fma.rn.f32 	%f514, %f447, %f447, %f441;
	add.s32 	%r201, %r201, 4;
$L__BB16_69:
	setp.eq.s32 	%p108, %r17, 0;
	@%p108 bra 	$L__BB16_74;
	setp.eq.s32 	%p109, %r17, 1;
	@%p109 bra 	$L__BB16_72;
	add.s32 	%r179, %r32, %r201;
	mul.wide.s32 	%rd99, %r179, 4;
	add.s64 	%rd100, %rd3, %rd99;
	ld.global.f32 	%f449, [%rd100];
	add.s32 	%r180, %r33, %r201;
	mul.wide.s32 	%rd101, %r180, 4;
	add.s64 	%rd102, %rd3, %rd101;
	ld.global.f32 	%f450, [%rd102];
	sub.f32 	%f451, %f449, %f450;
	add.s32 	%r181, %r34, %r201;
	mul.wide.s32 	%rd103, %r181, 4;
	add.s64 	%rd104, %rd2, %rd103;
	ld.global.f32 	%f452, [%rd104];
	add.s32 	%r182, %r35, %r201;
	mul.wide.s32 	%rd105, %r182, 4;
	add.s64 	%rd106, %rd2, %rd105;
	ld.global.f32 	%f453, [%rd106];
	sub.f32 	%f454, %f452, %f453;
	fma.rn.f32 	%f455, %f451, %f451, %f513;
	fma.rn.f32 	%f456, %f454, %f454, %f514;
	ld.global.f32 	%f457, [%rd100+4];
	ld.global.f32 	%f458, [%rd102+4];
	sub.f32 	%f459, %f457, %f458;
	ld.global.f32 	%f460, [%rd104+4];
	ld.global.f32 	%f461, [%rd106+4];
	sub.f32 	%f462, %f460, %f461;
	fma.rn.f32 	%f513, %f459, %f459, %f455;
	fma.rn.f32 	%f514, %f462, %f462, %f456;
	add.s32 	%r201, %r201, 2;
$L__BB16_72:
	setp.eq.s32 	%p110, %r19, 0;
	@%p110 bra 	$L__BB16_74;
	add.s32 	%r183, %r32, %r201;
	mul.wide.s32 	%rd107, %r183, 4;
	add.s64 	%rd108, %rd3, %rd107;
	ld.global.f32 	%f463, [%rd108];
	add.s32 	%r184, %r33, %r201;
	mul.wide.s32 	%rd109, %r184, 4;
	add.s64 	%rd110, %rd3, %rd109;
	ld.global.f32 	%f464, [%rd110];
	sub.f32 	%f465, %f463, %f464;
	add.s32 	%r185, %r34, %r201;
	mul.wide.s32 	%rd111, %r185, 4;
	add.s64 	%rd112, %rd2, %rd111;
	ld.global.f32 	%f466, [%rd112];
	add.s32 	%r186, %r35, %r201;
	mul.wide.s32 	%rd113, %r186, 4;
	add.s64 	%rd114, %rd2, %rd113;
	ld.global.f32 	%f467, [%rd114];
	sub.f32 	%f468, %f466, %f467;
	fma.rn.f32 	%f513, %f465, %f465, %f513;
	fma.rn.f32 	%f514, %f468, %f468, %f514;
$L__BB16_74:
	add.s32 	%r194, %r194, 1;
	setp.ne.s32 	%p111, %r194, %r85;
	@%p111 bra 	$L__BB16_63;
	ld.global.f32 	%f469, [%rd6];
	add.s32 	%r187, %r10, %r27;
	mul.wide.s32 	%rd115, %r187, 4;
	add.s64 	%rd116, %rd3, %rd115;
	ld.global.f32 	%f470, [%rd116];
	sub.f32 	%f471, %f469, %f470;
	div.rn.f32 	%f472, %f471, %f513;
	add.f32 	%f598, %f598, %f472;
	ld.global.f32 	%f473, [%rd7];
	add.s32 	%r188, %r10, %r28;
	mul.wide.s32 	%rd117, %r188, 4;
	add.s64 	%rd118, %rd2, %rd117;
	ld.global.f32 	%f474, [%rd118];
	sub.f32 	%f475, %f473, %f474;
	div.rn.f32 	%f476, %f475, %f514;
	add.f32 	%f599, %f599, %f476;
	bra.uni 	$L__BB16_56;
$L__BB16_76:
	ld.global.f32 	%f349, [%rd5];
	mul.wide.u32 	%rd81, %r203, 4;
	add.s64 	%rd82, %rd4, %rd81;
	ld.global.f32 	%f350, [%rd82];
	sub.f32 	%f351, %f349, %f350;
	cvt.f64.f32 	%fd105, %f351;
	rcp.rn.f64 	%fd106, %fd105;
	cvt.f64.f32 	%fd107, %f600;
	add.f64 	%fd108, %fd106, %fd107;
	cvt.rn.f32.f64 	%f600, %fd108;
$L__BB16_77:
	add.s32 	%r203, %r203, 1;
	setp.eq.s32 	%p100, %r203, %r84;
	@%p100 bra 	$L__BB16_125;
	bra.uni 	$L__BB16_44;
$L__BB16_78:
	add.s32 	%r204, %r204, 2;
	setp.eq.s32 	%p91, %r204, %r14;
	mov.u32 	%r205, %r14;
	@%p91 bra 	$L__BB16_79;
	bra.uni 	$L__BB16_46;
$L__BB16_79:
	setp.eq.s32 	%p92, %r13, 0;
	@%p92 bra 	$L__BB16_84;
	setp.eq.s32 	%p93, %r203, %r2;
	setp.eq.s32 	%p94, %r205, %r4;
	or.pred  	%p95, %p93, %p94;
	@%p95 bra 	$L__BB16_82;
	ld.global.f32 	%f338, [%rd6];
	add.s32 	%r160, %r205, %r56;
	mad.lo.s32 	%r161, %r3, %r160, %r10;
	mul.wide.s32 	%rd75, %r161, 4;
	add.s64 	%rd76, %rd3, %rd75;
	ld.global.f32 	%f339, [%rd76];
	sub.f32 	%f340, %f338, %f339;
	div.rn.f32 	%f341, %f340, 0f00000000;
	add.f32 	%f598, %f598, %f341;
	ld.global.f32 	%f342, [%rd7];
	mad.lo.s32 	%r162, %r205, %r84, %r203;
	mad.lo.s32 	%r163, %r3, %r162, %r10;
	mul.wide.s32 	%rd77, %r163, 4;
	add.s64 	%rd78, %rd2, %rd77;
	ld.global.f32 	%f343, [%rd78];
	sub.f32 	%f344, %f342, %f343;
	div.rn.f32 	%f345, %f344, 0f00000000;
	add.f32 	%f599, %f599, %f345;
$L__BB16_82:
	setp.eq.s32 	%p96, %r205, %r4;
	setp.ne.s32 	%p97, %r203, 0;
	or.pred  	%p98, %p97, %p96;
	@%p98 bra 	$L__BB16_84;
	ld.global.f32 	%f346, [%rd8];
	mul.wide.u32 	%rd79, %r205, 4;
	add.s64 	%rd80, %rd1, %rd79;
	ld.global.f32 	%f347, [%rd80];
	sub.f32 	%f348, %f346, %f347;
	cvt.f64.f32 	%fd101, %f348;
	rcp.rn.f64 	%fd102, %fd101;
	cvt.f64.f32 	%fd103, %f601;
	add.f64 	%fd104, %fd102, %fd103;
	cvt.rn.f32.f64 	%f601, %fd104;
$L__BB16_84:
	setp.eq.s32 	%p99, %r203, %r2;
	@%p99 bra 	$L__BB16_77;
	bra.uni 	$L__BB16_76;
$L__BB16_85:
	and.b32  	%r73, %r84, 7;
	setp.lt.u32 	%p4, %r84, 8;
	mov.f32 	%f600, 0f00000000;
	mov.b32 	%r211, 0;
	@%p4 bra 	$L__BB16_104;
	and.b32  	%r211, %r84, 2147483640;
	mov.f32 	%f600, 0f00000000;
	mov.b32 	%r209, 0;
$L__BB16_87:
	.pragma "nounroll";
	setp.eq.s32 	%p5, %r209, %r2;
	mul.wide.u32 	%rd26, %r209, 4;
	add.s64 	%rd14, %rd4, %rd26;
	@%p5 bra 	$L__BB16_89;
	ld.global.f32 	%f180, [%rd5];
	ld.global.f32 	%f181, [%rd14];
	sub.f32 	%f182, %f180, %f181;
	cvt.f64.f32 	%fd1, %f182;
	rcp.rn.f64 	%fd2, %fd1;
	cvt.f64.f32 	%fd3, %f600;
	add.f64 	%fd4, %fd2, %fd3;
	cvt.rn.f32.f64 	%f600, %fd4;
$L__BB16_89:
	add.s32 	%r100, %r209, 1;
	setp.eq.s32 	%p6, %r100, %r2;
	@%p6 bra 	$L__BB16_91;
	ld.global.f32 	%f183, [%rd5];
	ld.global.f32 	%f184, [%rd14+4];
	sub.f32 	%f185, %f183, %f184;
	cvt.f64.f32 	%fd5, %f185;
	rcp.rn.f64 	%fd6, %fd5;
	cvt.f64.f32 	%fd7, %f600;
	add.f64 	%fd8, %fd6, %fd7;
	cvt.rn.f32.f64 	%f600, %fd8;
$L__BB16_91:
	add.s32 	%r101, %r209, 2;
	setp.eq.s32 	%p7, %r101, %r2;
	@%p7 bra 	$L__BB16_93;
	ld.global.f32 	%f186, [%rd5];
	ld.global.f32 	%f187, [%rd14+8];
	sub.f32 	%f188, %f186, %f187;
	cvt.f64.f32 	%fd9, %f188;
	rcp.rn.f64 	%fd10, %fd9;
	cvt.f64.f32 	%fd11, %f600;
	add.f64 	%fd12, %fd10, %fd11;
	cvt.rn.f32.f64 	%f600, %fd12;
$L__BB16_93:
	add.s32 	%r102, %r209, 3;
	setp.eq.s32 	%p8, %r102, %r2;
	@%p8 bra 	$L__BB16_95;
	ld.global.f32 	%f189, [%rd5];
	ld.global.f32 	%f190, [%rd14+12];
	sub.f32 	%f191, %f189, %f190;
	cvt.f64.f32 	%fd13, %f191;
	rcp.rn.f64 	%fd14, %fd13;
	cvt.f64.f32 	%fd15, %f600;
	add.f64 	%fd16, %fd14, %fd15;
	cvt.rn.f32.f64 	%f600, %fd16;
$L__BB16_95:
	add.s32 	%r103, %r209, 4;
	setp.eq.s32 	%p9, %r103, %r2;
	@%p9 bra 	$L__BB16_97;
	ld.global.f32 	%f192, [%rd5];
	ld.global.f32 	%f193, [%rd14+16];
	sub.f32 	%f194, %f192, %f193;
	cvt.f64.f32 	%fd17, %f194;
	rcp.rn.f64 	%fd18, %fd17;
	cvt.f64.f32 	%fd19, %f600;
	add.f64 	%fd20, %fd18, %fd19;
	cvt.rn.f32.f64 	%f600, %fd20;
$L__BB16_97:
	add.s32 	%r104, %r209, 5;
	setp.eq.s32 	%p10, %r104, %r2;
	@%p10 bra 	$L__BB16_99;
	ld.global.f32 	%f195, [%rd5];
	ld.global.f32 	%f196, [%rd14+20];
	sub.f32 	%f197, %f195, %f196;
	cvt.f64.f32 	%fd21, %f197;
	rcp.rn.f64 	%fd22, %fd21;
	cvt.f64.f32 	%fd23, %f600;
	add.f64 	%fd24, %fd22, %fd23;
	cvt.rn.f32.f64 	%f600, %fd24;
$L__BB16_99:
	add.s32 	%r105, %r209, 6;
	setp.eq.s32 	%p11, %r105, %r2;
	@%p11 bra 	$L__BB16_101;
	ld.global.f32 	%f198, [%rd5];
	ld.global.f32 	%f199, [%rd14+24];
	sub.f32 	%f200, %f198, %f199;
	cvt.f64.f32 	%fd25, %f200;
	rcp.rn.f64 	%fd26, %fd25;
	cvt.f64.f32 	%fd27, %f600;
	add.f64 	%fd28, %fd26, %fd27;
	cvt.rn.f32.f64 	%f600, %fd28;
$L__BB16_101:
	add.s32 	%r106, %r209, 7;
	setp.eq.s32 	%p12, %r106, %r2;
	@%p12 bra 	$L__BB16_103;
	ld.global.f32 	%f201, [%rd5];
	ld.global.f32 	%f202, [%rd14+28];
	sub.f32 	%f203, %f201, %f202;
	cvt.f64.f32 	%fd29, %f203;
	rcp.rn.f64 	%fd30, %fd29;
	cvt.f64.f32 	%fd31, %f600;
	add.f64 	%fd32, %fd30, %fd31;
	cvt.rn.f32.f64 	%f600, %fd32;
$L__BB16_103:
	add.s32 	%r209, %r209, 8;
	setp.ne.s32 	%p13, %r209, %r211;
	@%p13 bra 	$L__BB16_87;
$L__BB16_104:
	setp.eq.s32 	%p14, %r73, 0;
	@%p14 bra 	$L__BB16_125;
	and.b32  	%r78, %r84, 3;
	setp.lt.u32 	%p15, %r73, 4;
	@%p15 bra 	$L__BB16_115;
	setp.eq.s32 	%p16, %r211, %r2;
	mul.wide.u32 	%rd27, %r211, 4;
	add.s64 	%rd15, %rd4, %rd27;
	@%p16 bra 	$L__BB16_108;
	ld.global.f32 	%f206, [%rd5];
	ld.global.f32 	%f207, [%rd15];
	sub.f32 	%f208, %f206, %f207;
	cvt.f64.f32 	%fd33, %f208;
	rcp.rn.f64 	%fd34, %fd33;
	cvt.f64.f32 	%fd35, %f600;
	add.f64 	%fd36, %fd34, %fd35;
	cvt.rn.f32.f64 	%f600, %fd36;
$L__BB16_108:
	add.s32 	%r107, %r211, 1;
	setp.eq.s32 	%p17, %r107, %r2;
	@%p17 bra 	$L__BB16_110;
	ld.global.f32 	%f209, [%rd5];
	ld.global.f32 	%f210, [%rd15+4];
	sub.f32 	%f211, %f209, %f210;
	cvt.f64.f32 	%fd37, %f211;
	rcp.rn.f64 	%fd38, %fd37;
	cvt.f64.f32 	%fd39, %f600;
	add.f64 	%fd40, %fd38, %fd39;
	cvt.rn.f32.f64 	%f600, %fd40;
$L__BB16_110:
	add.s32 	%r108, %r211, 2;
	setp.eq.s32 	%p18, %r108, %r2;
	@%p18 bra 	$L__BB16_112;
	ld.global.f32 	%f212, [%rd5];
	ld.global.f32 	%f213, [%rd15+8];
	sub.f32 	%f214, %f212, %f213;
	cvt.f64.f32 	%fd41, %f214;
	rcp.rn.f64 	%fd42, %fd41;
	cvt.f64.f32 	%fd43, %f600;
	add.f64 	%fd44, %fd42, %fd43;
	cvt.rn.f32.f64 	%f600, %fd44;
$L__BB16_112:
	add.s32 	%r109, %r211, 3;
	setp.eq.s32 	%p19, %r109, %r2;
	@%p19 bra 	$L__BB16_114;
	ld.global.f32 	%f215, [%rd5];
	ld.global.f32 	%f216, [%rd15+12];
	sub.f32 	%f217, %f215, %f216;
	cvt.f64.f32 	%fd45, %f217;
	rcp.rn.f64 	%fd46, %fd45;
	cvt.f64.f32 	%fd47, %f600;
	add.f64 	%fd48, %fd46, %fd47;
	cvt.rn.f32.f64 	%f600, %fd48;
$L__BB16_114:
	add.s32 	%r211, %r211, 4;
$L__BB16_115:
	setp.eq.s32 	%p20, %r78, 0;
	@%p20 bra 	$L__BB16_125;
	setp.eq.s32 	%p21, %r78, 1;
	@%p21 bra 	$L__BB16_122;
	setp.eq.s32 	%p22, %r211, %r2;
	mul.wide.u32 	%rd28, %r211, 4;
	add.s64 	%rd16, %rd4, %rd28;
	@%p22 bra 	$L__BB16_119;
	ld.global.f32 	%f220, [%rd5];
	ld.global.f32 	%f221, [%rd16];
	sub.f32 	%f222, %f220, %f221;
	cvt.f64.f32 	%fd49, %f222;
	rcp.rn.f64 	%fd50, %fd49;
	cvt.f64.f32 	%fd51, %f600;
	add.f64 	%fd52, %fd50, %fd51;
	cvt.rn.f32.f64 	%f600, %fd52;
$L__BB16_119:
	add.s32 	%r110, %r211, 1;
	setp.eq.s32 	%p23, %r110, %r2;
	@%p23 bra 	$L__BB16_121;
	ld.global.f32 	%f223, [%rd5];
	ld.global.f32 	%f224, [%rd16+4];
	sub.f32 	%f225, %f223, %f224;
	cvt.f64.f32 	%fd53, %f225;
	rcp.rn.f64 	%fd54, %fd53;
	cvt.f64.f32 	%fd55, %f600;
	add.f64 	%fd56, %fd54, %fd55;
	cvt.rn.f32.f64 	%f600, %fd56;
$L__BB16_121:
	add.s32 	%r211, %r211, 2;
$L__BB16_122:
	and.b32  	%r111, %r84, 1;
	setp.eq.b32 	%p24, %r111, 1;
	not.pred 	%p25, %p24;
	@%p25 bra 	$L__BB16_125;
	setp.eq.s32 	%p26, %r211, %r2;
	@%p26 bra 	$L__BB16_125;
	ld.global.f32 	%f229, [%rd5];
	mul.wide.u32 	%rd29, %r211, 4;
	add.s64 	%rd30, %rd4, %rd29;
	ld.global.f32 	%f230, [%rd30];
	sub.f32 	%f231, %f229, %f230;
	cvt.f64.f32 	%fd57, %f231;
	rcp.rn.f64 	%fd58, %fd57;
	cvt.f64.f32 	%fd59, %f600;
	add.f64 	%fd60, %fd58, %fd59;
	cvt.rn.f32.f64 	%f600, %fd60;
$L__BB16_125:
	ld.param.u64 	%rd136, [_Z13gradient_diffPfS_S_S_S_S_S_S_iiii_param_2];
	ld.param.u64 	%rd135, [_Z13gradient_diffPfS_S_S_S_S_S_S_iiii_param_0];
	cvta.to.global.u64 	%rd123, %rd135;
	mul.wide.s32 	%rd124, %r1, 4;
	add.s64 	%rd125, %rd123, %rd124;
	st.global.f32 	[%rd125], %f598;
	mad.lo.s32 	%r189, %r4, %r84, %r2;
	mad.lo.s32 	%r190, %r3, %r189, %r6;
	add.s32 	%r191, %r190, %r7;
	cvta.to.global.u64 	%rd126, %rd18;
	mul.wide.s32 	%rd127, %r191, 4;
	add.s64 	%rd128, %rd126, %rd127;
	st.global.f32 	[%rd128], %f599;
	cvta.to.global.u64 	%rd129, %rd136;
	mul.wide.s32 	%rd130, %r2, 4;
	add.s64 	%rd131, %rd129, %rd130;
	st.global.f32 	[%rd131], %f600;
	cvta.to.global.u64 	%rd132, %rd20;
	mul.wide.s32 	%rd133, %r4, 4;
	add.s64 	%rd134, %rd132, %rd133;
	st.global.f32 	[%rd134], %f601;
$L__BB16_126:
	ret;
$L__BB16_127:
	ld.global.f32 	%f316, [%rd6];
	add.s32 	%r151, %r204, %r56;
	mad.lo.s32 	%r152, %r3, %r151, %r10;
	mul.wide.s32 	%rd66, %r152, 4;
	add.s64 	%rd67, %rd3, %rd66;
	ld.global.f32 	%f317, [%rd67];
	sub.f32 	%f318, %f316, %f317;
	div.rn.f32 	%f319, %f318, 0f00000000;
	add.f32 	%f598, %f598, %f319;
	ld.global.f32 	%f320, [%rd7];
	mad.lo.s32 	%r153, %r204, %r84, %r203;
	mad.lo.s32 	%r154, %r3, %r153, %r10;
	mul.wide.s32 	%rd68, %r154, 4;
	add.s64 	%rd69, %rd2, %rd68;
	ld.global.f32 	%f321, [%rd69];
	sub.f32 	%f322, %f320, %f321;
	div.rn.f32 	%f323, %f322, 0f00000000;
	add.f32 	%f599, %f599, %f323;
	bra.uni 	$L__BB16_47;

}
	// .globl	_ZN3cub18CUB_300001_SM_10006detail11EmptyKernelIvEEvv
.visible .entry _ZN3cub18CUB_300001_SM_10006detail11EmptyKernelIvEEvv()
{


	ret;

}
	// .globl	_ZN3cub18CUB_300001_SM_10006detail8for_each13static_kernelINS2_12policy_hub_t12policy_500_tEmN6thrust24THRUST_300001_SM_1000_NS8cuda_cub20__uninitialized_fill7functorINS7_10device_ptrIfEEfEEEEvT0_T1_
.visible .entry _ZN3cub18CUB_300001_SM_10006detail8for_each13static_kernelINS2_12policy_hub_t12policy_500_tEmN6thrust24THRUST_300001_SM_1000_NS8cuda_cub20__uninitialized_fill7functorINS7_10device_ptrIfEEfEEEEvT0_T1_(
	.param .u64 _ZN3cub18CUB_300001_SM_10006detail8for_each13static_kernelINS2_12policy_hub_t12policy_500_tEmN6thrust24THRUST_300001_SM_1000_NS8cuda_cub20__uninitialized_fill7functorINS7_10device_ptrIfEEfEEEEvT0_T1__param_0,
	.param .align 8 .b8 _ZN3cub18CUB_300001_SM_10006detail8for_each13static_kernelINS2_12policy_hub_t12policy_500_tEmN6thrust24THRUST_300001_SM_1000_NS8cuda_cub20__uninitialized_fill7functorINS7_10device_ptrIfEEfEEEEvT0_T1__param_1[16]
)
.maxntid 256
{
	.reg .pred 	%p<4>;
	.reg .b16 	%rs<5>;
	.reg .b32 	%r<10>;
	.reg .b32 	%f<3>;
	.reg .b64 	%rd<16>;

	ld.param.f32 	%f2, [_ZN3cub18CUB_300001_SM_10006detail8for_each13static_kernelINS2_12policy_hub_t12policy_500_tEmN6thrust24THRUST_300001_SM_1000_NS8cuda_cub20__uninitialized_fill7functorINS7_10device_ptrIfEEfEEEEvT0_T1__param_1+8];
	ld.param.u64 	%rd4, [_ZN3cub18CUB_300001_SM_10006detail8for_each13static_kernelINS2_12policy_hub_t12policy_500_tEmN6thrust24THRUST_300001_SM_1000_NS8cuda_cub20__uninitialized_fill7functorINS7_10device_ptrIfEEfEEEEvT0_T1__param_1];
	ld.param.u64 	%rd5, [_ZN3cub18CUB_300001_SM_10006detail8for_each13static_kernelINS2_12policy_hub_t12policy_500_tEmN6thrust24THRUST_300001_SM_1000_NS8cuda_cub20__uninitialized_fill7functorINS7_10device_ptrIfEEfEEEEvT0_T1__param_0];
	mov.u32 	%r7, %ctaid.x;
	mul.wide.u32 	%rd1, %r7, 512;
	sub.s64 	%rd2, %rd5, %rd1;
	setp.lt.u64 	%p1, %rd2, 512;
	@%p1 bra 	$L__BB18_2;
	mov.u32 	%r9, %tid.x;
	cvta.to.global.u64 	%rd11, %rd4;
	cvt.u64.u32 	%rd12, %r9;
	add.s64 	%rd13, %rd1, %rd12;
	shl.b64 	%rd14, %rd13, 2;
	add.s64 	%rd15, %rd11, %rd14;
	st.global.f32 	[%rd15], %f2;
	st.global.f32 	[%rd15+1024], %f2;
	bra.uni 	$L__BB18_6;
$L__BB18_2:
	cvta.to.global.u64 	%rd6, %rd4;
	mov.u32 	%r1, %tid.x;
	cvt.u64.u32 	%rd7, %r1;
	setp.le.u64 	%p2, %rd2, %rd7;
	add.s64 	%rd8, %rd1, %rd7;
	shl.b64 	%rd9, %rd8, 2;
	add.s64 	%rd3, %rd6, %rd9;
	@%p2 bra 	$L__BB18_4;
	st.global.f32 	[%rd3], %f2;
$L__BB18_4:
	add.s32 	%r8, %r1, 256;
	cvt.u64.u32 	%rd10, %r8;
	setp.le.u64 	%p3, %rd2, %rd10;
	@%p3 bra 	$L__BB18_6;
	st.global.f32 	[%rd3+1024], %f2;
$L__BB18_6:
	ret;

}
	// .globl	_ZN3cub18CUB_300001_SM_10006detail6reduce28DeviceReduceSingleTileKernelINS2_10policy_hubIfjN4cuda3std3__44plusIfEEE10Policy1000EN6thrust24THRUST_300001_SM_1000_NS6detail15normal_iteratorINSD_10device_ptrIfEEEEPfjS9_ffNS7_10__identityEEEvT0_T1_T2_T3_T4_T6_
.visible .entry _ZN3cub18CUB_300001_SM_10006detail6reduce28DeviceReduceSingleTileKernelINS2_10policy_hubIfjN4cuda3std3__44plusIfEEE10Policy1000EN6thrust24THRUST_300001_SM_1000_NS6detail15normal_iteratorINSD_10device_ptrIfEEEEPfjS9_ffNS7_10__identityEEEvT0_T1_T2_T3_T4_T6_(
	.param .align 8 .b8 _ZN3cub18CUB_300001_SM_10006detail6reduce28DeviceReduceSingleTileKernelINS2_10policy_hubIfjN4cuda3std3__44plusIfEEE10Policy1000EN6thrust24THRUST_300001_SM_1000_NS6detail15normal_iteratorINSD_10device_ptrIfEEEEPfjS9_ffNS7_10__identityEEEvT0_T1_T2_T3_T4_T6__param_0[8],
	.param .u64 .ptr .align 1 _ZN3cub18CUB_300001_SM_10006detail6reduce28DeviceReduceSingleTileKernelINS2_10policy_hubIfjN4cuda3std3__44plusIfEEE10Policy1000EN6thrust24THRUST_300001_SM_1000_NS6detail15normal_iteratorINSD_10device_ptrIfEEEEPfjS9_ffNS7_10__identityEEEvT0_T1_T2_T3_T4_T6__param_1,
	.param .u32 _ZN3cub18CUB_300001_SM_10006detail6reduce28DeviceReduceSingleTileKernelINS2_10policy_hubIfjN4cuda3std3__44plusIfEEE10Policy1000EN6thrust24THRUST_300001_SM_1000_NS6detail15normal_iteratorINSD_10device_ptrIfEEEEPfjS9_ffNS7_10__identityEEEvT0_T1_T2_T3_T4_T6__param_2,
	.param .align 1 .b8 _ZN3cub18CUB_300001_SM_10006detail6reduce28DeviceReduceSingleTileKernelINS2_10policy_hubIfjN4cuda3std3__44plusIfEEE10Policy1000EN6thrust24THRUST_300001_SM_1000_NS6detail15normal_iteratorINSD_10device_ptrIfEEEEPfjS9_ffNS7_10__identityEEEvT0_T1_T2_T3_T4_T6__param_3[1],
	.param .f32 _ZN3cub18CUB_300001_SM_10006detail6reduce28DeviceReduceSingleTileKernelINS2_10policy_hubIfjN4cuda3std3__44plusIfEEE10Policy1000EN6thrust24THRUST_300001_SM_1000_NS6detail15normal_iteratorINSD_10device_ptrIfEEEEPfjS9_ffNS7_10__identityEEEvT0_T1_T2_T3_T4_T6__param_4,
	.param .align 1 .b8 _ZN3cub18CUB_300001_SM_10006detail6reduce28DeviceReduceSingleTileKernelINS2_10policy_hubIfjN4cuda3std3__44plusIfEEE10Policy1000EN6thrust24THRUST_300001_SM_1000_NS6detail15normal_iteratorINSD_10device_ptrIfEEEEPfjS9_ffNS7_10__identityEEEvT0_T1_T2_T3_T4_T6__param_5[1]
)
.maxntid 512
.minnctapersm 1
{
	.reg .pred 	%p<67>;
	.reg .b32 	%r<211>;
	.reg .b32 	%f<384>;
	.reg .b64 	%rd<84>;
	// demoted variable
	.shared .align 4 .b8 _ZZN3cub18CUB_300001_SM_10006detail6reduce28DeviceReduceSingleTileKernelINS2_10policy_hubIfjN4cuda3std3__44plusIfEEE10Policy1000EN6thrust24THRUST_300001_SM_1000_NS6detail15normal_iteratorINSD_10device_ptrIfEEEEPfjS9_ffNS7_10__identityEEEvT0_T1_T2_T3_T4_T6_E12temp_storage[84];
	ld.param.u64 	%rd9, [_ZN3cub18CUB_300001_SM_10006detail6reduce28DeviceReduceSingleTileKernelINS2_10policy_hubIfjN4cuda3std3__44plusIfEEE10Policy1000EN6thrust24THRUST_300001_SM_1000_NS6detail15normal_iteratorINSD_10device_ptrIfEEEEPfjS9_ffNS7_10__identityEEEvT0_T1_T2_T3_T4_T6__param_0];
	ld.param.u64 	%rd10, [_ZN3cub18CUB_300001_SM_10006detail6reduce28DeviceReduceSingleTileKernelINS2_10policy_hubIfjN4cuda3std3__44plusIfEEE10Policy1000EN6thrust24THRUST_300001_SM_1000_NS6detail15normal_iteratorINSD_10device_ptrIfEEEEPfjS9_ffNS7_10__identityEEEvT0_T1_T2_T3_T4_T6__param_1];
	ld.param.u32 	%r51, [_ZN3cub18CUB_300001_SM_10006detail6reduce28DeviceReduceSingleTileKernelINS2_10policy_hubIfjN4cuda3std3__44plusIfEEE10Policy1000EN6thrust24THRUST_300001_SM_1000_NS6detail15normal_iteratorINSD_10device_ptrIfEEEEPfjS9_ffNS7_10__identityEEEvT0_T1_T2_T3_T4_T6__param_2];
	ld.param.f32 	%f42, [_ZN3cub18CUB_300001_SM_10006detail6reduce28DeviceReduceSingleTileKernelINS2_10policy_hubIfjN4cuda3std3__44plusIfEEE10Policy1000EN6thrust24THRUST_300001_SM_1000_NS6detail15normal_iteratorINSD_10device_ptrIfEEEEPfjS9_ffNS7_10__identityEEEvT0_T1_T2_T3_T4_T6__param_4];
	cvta.to.global.u64 	%rd1, %rd10;
	setp.ne.s32 	%p1, %r51, 0;
	@%p1 bra 	$L__BB19_3;
	mov.u32 	%r193, %tid.x;
	setp.ne.s32 	%p66, %r193, 0;
	@%p66 bra 	$L__BB19_52;
	st.global.f32 	[%rd1], %f42;
	bra.uni 	$L__BB19_52;
$L__BB19_3:
	cvta.to.global.u64 	%rd2, %rd9;
	setp.gt.u32 	%p2, %r51, 8191;
	@%p2 bra 	$L__BB19_28;
	mov.u32 	%r1, %tid.x;
	setp.ge.u32 	%p24, %r1, %r51;
	mov.f32 	%f371, 0f00000000;
	mov.u32 	%r197, %r1;
	@%p24 bra 	$L__BB19_6;
	mul.wide.u32 	%rd73, %r1, 4;
	add.s64 	%rd74, %rd2, %rd73;
	ld.global.f32 	%f371, [%rd74];
	add.s32 	%r197, %r1, 512;
$L__BB19_6:
	setp.ge.u32 	%p25, %r197, %r51;
	@%p25 bra 	$L__BB19_19;
	not.b32 	%r120, %r197;
	add.s32 	%r121, %r51, %r120;
	shr.u32 	%r122, %r121, 9;
	add.s32 	%r4, %r122, 1;
	and.b32  	%r5, %r4, 15;
	setp.lt.u32 	%p26, %r121, 7680;
	@%p26 bra 	$L__BB19_10;
	and.b32  	%r123, %r4, 16777200;
	neg.s32 	%r195, %r123;
	mul.wide.u32 	%rd75, %r197, 4;
	add.s64 	%rd76, %rd75, %rd2;
	add.s64 	%rd82, %rd76, 16384;
$L__BB19_9:
	.pragma "nounroll";
	ld.global.f32 	%f205, [%rd82+-16384];
	add.f32 	%f206, %f371, %f205;
	ld.global.f32 	%f207, [%rd82+-14336];
	add.f32 	%f208, %f206, %f207;
	ld.global.f32 	%f209, [%rd82+-12288];
	add.f32 	%f210, %f208, %f209;
	ld.global.f32 	%f211, [%rd82+-10240];
	add.f32 	%f212, %f210, %f211;
	ld.global.f32 	%f213, [%rd82+-8192];
	add.f32 	%f214, %f212, %f213;
	ld.global.f32 	%f215, [%rd82+-6144];
	add.f32 	%f216, %f214, %f215;
	ld.global.f32 	%f217, [%rd82+-4096];
	add.f32 	%f218, %f216, %f217;
	ld.global.f32 	%f219, [%rd82+-2048];
	add.f32 	%f220, %f218, %f219;
	ld.global.f32 	%f221, [%rd82];
	add.f32 	%f222, %f220, %f221;
	ld.global.f32 	%f223, [%rd82+2048];
	add.f32 	%f224, %f222, %f223;
	ld.global.f32 	%f225, [%rd82+4096];
	add.f32 	%f226, %f224, %f225;
	ld.global.f32 	%f227, [%rd82+6144];
	add.f32 	%f228, %f226, %f227;
	ld.global.f32 	%f229, [%rd82+8192];
	add.f32 	%f230, %f228, %f229;
	ld.global.f32 	%f231, [%rd82+10240];
	add.f32 	%f232, %f230, %f231;
	ld.global.f32 	%f233, [%rd82+12288];
	add.f32 	%f234, %f232, %f233;
	ld.global.f32 	%f235, [%rd82+14336];
	add.f32 	%f371, %f234, %f235;
	add.s32 	%r197, %r197, 8192;
	add.s32 	%r195, %r195, 16;
	add.s64 	%rd82, %rd82, 32768;
	setp.ne.s32 	%p27, %r195, 0;
	@%p27 bra 	$L__BB19_9;
$L__BB19_10:
	setp.eq.s32 	%p28, %r5, 0;
	@%p28 bra 	$L__BB19_19;
	and.b32  	%r12, %r4, 7;
	setp.lt.u32 	%p29, %r5, 8;
	@%p29 bra 	$L__BB19_13;
	mul.wide.u32 	%rd77, %r197, 4;
	add.s64 	%rd78, %rd2, %rd77;
	ld.global.f32 	%f237, [%rd78];
	add.f32 	%f238, %f371, %f237;
	ld.global.f32 	%f239, [%rd78+2048];
	add.f32 	%f240, %f238, %f239;
	ld.global.f32 	%f241, [%rd78+4096];
	add.f32 	%f242, %f240, %f241;
	ld.global.f32 	%f243, [%rd78+6144];
	add.f32 	%f244, %f242, %f243;
	ld.global.f32 	%f245, [%rd78+8192];
	add.f32 	%f246, %f244, %f245;
	ld.global.f32 	%f247, [%rd78+10240];
	add.f32 	%f248, %f246, %f247;
	ld.global.f32 	%f249, [%rd78+12288];
	add.f32 	%f250, %f248, %f249;
	ld.global.f32 	%f251, [%rd78+14336];
	add.f32 	%f371, %f250, %f251;
	add.s32 	%r197, %r197, 4096;
$L__BB19_13:
	setp.eq.s32 	%p30, %r12, 0;
	@%p30 bra 	$L__BB19_19;
	and.b32  	%r15, %r4, 3;
	setp.lt.u32 	%p31, %r12, 4;
	@%p31 bra 	$L__BB19_16;
	mul.wide.u32 	%rd79, %r197, 4;
	add.s64 	%rd80, %rd2, %rd79;
	ld.global.f32 	%f253, [%rd80];
	add.f32 	%f254, %f371, %f253;
	ld.global.f32 	%f255, [%rd80+2048];
	add.f32 	%f256, %f254, %f255;
	ld.global.f32 	%f257, [%rd80+4096];
	add.f32 	%f258, %f256, %f257;
	ld.global.f32 	%f259, [%rd80+6144];
	add.f32 	%f371, %f258, %f259;
	add.s32 	%r197, %r197, 2048;
$L__BB19_16:
	setp.eq.s32 	%p32, %r15, 0;
	@%p32 bra 	$L__BB19_19;
	mul.wide.u32 	%rd81, %r197, 4;
	add.s64 	%rd83, %rd2, %rd81;
	neg.s32 	%r200, %r15;
$L__BB19_18:
	.pragma "nounroll";
	ld.global.f32 	%f260, [%rd83];
	add.f32 	%f371, %f371, %f260;
	add.s64 	%rd83, %rd83, 2048;
	add.s32 	%r200, %r200, 1;
	setp.ne.s32 	%p33, %r200, 0;
	@%p33 bra 	$L__BB19_18;
$L__BB19_19:
	setp.lt.u32 	%p34, %r51, 512;
	@%p34 bra 	$L__BB19_24;
	// begin inline asm
	mov.u32 %r162, %laneid;
	// end inline asm
	mov.b32 	%r164, %f371;
	mov.b32 	%r165, 1;
	mov.b32 	%r186, 31;
	mov.b32 	%r187, -1;
	// begin inline asm
	shfl.sync.down.b32 %r163, %r164, %r165, %r186, %r187;
	// end inline asm
	setp.gt.s32 	%p58, %r162, 30;
	mov.b32 	%f319, %r163;
	add.f32 	%f320, %f371, %f319;
	selp.f32 	%f321, %f371, %f320, %p58;
	mov.b32 	%r169, %f321;
	mov.b32 	%r170, 2;
	// begin inline asm
	shfl.sync.down.b32 %r168, %r169, %r170, %r186, %r187;
	// end inline asm
	setp.gt.s32 	%p59, %r162, 29;
	mov.b32 	%f322, %r168;
	add.f32 	%f323, %f321, %f322;
	selp.f32 	%f324, %f321, %f323, %p59;
	mov.b32 	%r174, %f324;
	mov.b32 	%r175, 4;
	// begin inline asm
	shfl.sync.down.b32 %r173, %r174, %r175, %r186, %r187;
	// end inline asm
	setp.gt.s32 	%p60, %r162, 27;
	mov.b32 	%f325, %r173;
	add.f32 	%f326, %f324, %f325;
	selp.f32 	%f327, %f324, %f326, %p60;
	mov.b32 	%r179, %f327;
	mov.b32 	%r180, 8;
	// begin inline asm
	shfl.sync.down.b32 %r178, %r179, %r180, %r186, %r187;
	// end inline asm
	setp.gt.s32 	%p61, %r162, 23;
	mov.b32 	%f328, %r178;
	add.f32 	%f329, %f327, %f328;
	selp.f32 	%f330, %f327, %f329, %p61;
	mov.b32 	%r184, %f330;
	mov.b32 	%r185, 16;
	// begin inline asm
	shfl.sync.down.b32 %r183, %r184, %r185, %r186, %r187;
	// end inline asm
	setp.gt.s32 	%p62, %r162, 15;
	mov.b32 	%f331, %r183;
	add.f32 	%f16, %f330, %f331;
	selp.f32 	%f383, %f330, %f16, %p62;
	setp.ne.s32 	%p63, %r162, 0;
	@%p63 bra 	$L__BB19_22;
	shr.u32 	%r188, %r1, 3;
	and.b32  	%r189, %r188, 124;
	mov.u32 	%r190, _ZZN3cub18CUB_300001_SM_10006detail6reduce28DeviceReduceSingleTileKernelINS2_10policy_hubIfjN4cuda3std3__44plusIfEEE10Policy1000EN6thrust24THRUST_300001_SM_1000_NS6detail15normal_iteratorINSD_10device_ptrIfEEEEPfjS9_ffNS7_10__identityEEEvT0_T1_T2_T3_T4_T6_E12temp_storage;
	add.s32 	%r191, %r190, %r189;
	st.shared.f32 	[%r191+16], %f16;
$L__BB19_22:
	bar.sync 	0;
	setp.ne.s32 	%p64, %r1, 0;
	@%p64 bra 	$L__BB19_50;
	ld.shared.f32 	%f332, [_ZZN3cub18CUB_300001_SM_10006detail6reduce28DeviceReduceSingleTileKernelINS2_10policy_hubIfjN4cuda3std3__44plusIfEEE10Policy1000EN6thrust24THRUST_300001_SM_1000_NS6detail15normal_iteratorINSD_10device_ptrIfEEEEPfjS9_ffNS7_10__identityEEEvT0_T1_T2_T3_T4_T6_E12temp_storage+20];
	add.f32 	%f333, %f383, %f332;
	ld.shared.f32 	%f334, [_ZZN3cub18CUB_300001_SM_10006detail6reduce28DeviceReduceSingleTileKernelINS2_10policy_hubIfjN4cuda3std3__44plusIfEEE10Policy1000EN6thrust24THRUST_300001_SM_1000_NS6detail15normal_iteratorINSD_10device_ptrIfEEEEPfjS9_ffNS7_10__identityEEEvT0_T1_T2_T3_T4_T6_E12temp_storage+24];
	add.f32 	%f335, %f333, %f334;
	ld.shared.f32 	%f336, [_ZZN3cub18CUB_300001_SM_10006detail6reduce28DeviceReduceSingleTileKernelINS2_10policy_hubIfjN4cuda3std3__44plusIfEEE10Policy1000EN6thrust24THRUST_300001_SM_1000_NS6detail15normal_iteratorINSD_10device_ptrIfEEEEPfjS9_ffNS7_10__identityEEEvT0_T1_T2_T3_T4_T6_E12temp_storage+28];
	add.f32 	%f337, %f335, %f336;
	ld.shared.f32 	%f338, [_ZZN3cub18CUB_300001_SM_10006detail6reduce28DeviceReduceSingleTileKernelINS2_10policy_hubIfjN4cuda3std3__44plusIfEEE10Policy1000EN6thrust24THRUST_300001_SM_1000_NS6detail15normal_iteratorINSD_10device_ptrIfEEEEPfjS9_ffNS7_10__identityEEEvT0_T1_T2_T3_T4_T6_E12temp_storage+32];
	add.f32 	%f339, %f337, %f338;
	ld.shared.f32 	%f340, [_ZZN3cub18CUB_300001_SM_10006detail6reduce28DeviceReduceSingleTileKernelINS2_10policy_hubIfjN4cuda3std3__44plusIfEEE10Policy1000EN6thrust24THRUST_300001_SM_1000_NS6detail15normal_iteratorINSD_10device_ptrIfEEEEPfjS9_ffNS7_10__identityEEEvT0_T1_T2_T3_T4_T6_E12temp_storage+36];
	add.f32 	%f341, %f339, %f340;
	ld.shared.f32 	%f342, [_ZZN3cub18CUB_300001_SM_10006detail6reduce28DeviceReduceSingleTileKernelINS2_10policy_hubIfjN4cuda3std3__44plusIfEEE10Policy1000EN6thrust24THRUST_300001_SM_1000_NS6detail15normal_iteratorINSD_10device_ptrIfEEEEPfjS9_ffNS7_10__identityEEEvT0_T1_T2_T3_T4_T6_E12temp_storage+40];
	add.f32 	%f343, %f341, %f342;
	ld.shared.f32 	%f344, [_ZZN3cub18CUB_300001_SM_10006detail6reduce28DeviceReduceSingleTileKernelINS2_10policy_hubIfjN4cuda3std3__44plusIfEEE10Policy1000EN6thrust24THRUST_300001_SM_1000_NS6detail15normal_iteratorINSD_10device_ptrIfEEEEPfjS9_ffNS7_10__identityEEEvT0_T1_T2_T3_T4_T6_E12temp_storage+44];
	add.f32 	%f345, %f343, %f344;
	ld.shared.f32 	%f346, [_ZZN3cub18CUB_300001_SM_10006detail6reduce28DeviceReduceSingleTileKernelINS2_10policy_hubIfjN4cuda3std3__44plusIfEEE10Policy1000EN6thrust24THRUST_300001_SM_1000_NS6detail15normal_iteratorINSD_10device_ptrIfEEEEPfjS9_ffNS7_10__identityEEEvT0_T1_T2_T3_T4_T6_E12temp_storage+48];
	add.f32 	%f347, %f345, %f346;
	ld.shared.f32 	%f348, [_ZZN3cub18CUB_300001_SM_10006detail6reduce28DeviceReduceSingleTileKernelINS2_10policy_hubIfjN4cuda3std3__44plusIfEEE10Policy1000EN6thrust24THRUST_300001_SM_1000_NS6detail15normal_iteratorINSD_10device_ptrIfEEEEPfjS9_ffNS7_10__identityEEEvT0_T1_T2_T3_T4_T6_E12temp_storage+52];
	add.f32 	%f349, %f347, %f348;
	ld.shared.f32 	%f350, [_ZZN3cub18CUB_300001_SM_10006detail6reduce28DeviceReduceSingleTileKernelINS2_10policy_hubIfjN4cuda3std3__44plusIfEEE10Policy1000EN6thrust24THRUST_300001_SM_1000_NS6detail15normal_iteratorINSD_10device_ptrIfEEEEPfjS9_ffNS7_10__identityEEEvT0_T1_T2_T3_T4_T6_E12temp_storage+56];
	add.f32 	%f351, %f349, %f350;
	ld.shared.f32 	%f352, [_ZZN3cub18CUB_300001_SM_10006detail6reduce28DeviceReduceSingleTileKernelINS2_10policy_hubIfjN4cuda3std3__44plusIfEEE10Policy1000EN6thrust24THRUST_300001_SM_1000_NS6detail15normal_iteratorINSD_10device_ptrIfEEEEPfjS9_ffNS7_10__identityEEEvT0_T1_T2_T3_T4_T6_E12temp_storage+60];
	add.f32 	%f353, %f351, %f352;
	ld.shared.f32 	%f354, [_ZZN3cub18CUB_300001_SM_10006detail6reduce28DeviceReduceSingleTileKernelINS2_10policy_hubIfjN4cuda3std3__44plusIfEEE10Policy1000EN6thrust24THRUST_300001_SM_1000_NS6detail15normal_iteratorINSD_10device_ptrIfEEEEPfjS9_ffNS7_10__identityEEEvT0_T1_T2_T3_T4_T6_E12temp_storage+64];
	add.f32 	%f355, %f353, %f354;
	ld.shared.f32 	%f356, [_ZZN3cub18CUB_300001_SM_10006detail6reduce28DeviceReduceSingleTileKernelINS2_10policy_hubIfjN4cuda3std3__44plusIfEEE10Policy1000EN6thrust24THRUST_300001_SM_1000_NS6detail15normal_iteratorINSD_10device_ptrIfEEEEPfjS9_ffNS7_10__identityEEEvT0_T1_T2_T3_T4_T6_E12temp_storage+68];
	add.f32 	%f357, %f355, %f356;
	ld.shared.f32 	%f358, [_ZZN3cub18CUB_300001_SM_10006detail6reduce28DeviceReduceSingleTileKernelINS2_10policy_hubIfjN4cuda3std3__44plusIfEEE10Policy1000EN6thrust24THRUST_300001_SM_1000_NS6detail15normal_iteratorINSD_10device_ptrIfEEEEPfjS9_ffNS7_10__identityEEEvT0_T1_T2_T3_T4_T6_E12temp_storage+72];
	add.f32 	%f359, %f357, %f358;
	ld.shared.f32 	%f360, [_ZZN3cub18CUB_300001_SM_10006detail6reduce28DeviceReduceSingleTileKernelINS2_10policy_hubIfjN4cuda3std3__44plusIfEEE10Policy1000EN6thrust24THRUST_300001_SM_1000_NS6detail15normal_iteratorINSD_10device_ptrIfEEEEPfjS9_ffNS7_10__identityEEEvT0_T1_T2_T3_T4_T6_E12temp_storage+76];
	add.f32 	%f383, %f359, %f360;
	bra.uni 	$L__BB19_50;
$L__BB19_24:
	// begin inline asm
	mov.u32 %r124, %laneid;
	// end inline asm
	and.b32  	%r150, %r1, 992;
	add.s32 	%r151, %r150, 32;
	setp.gt.u32 	%p35, %r151, %r51;
	not.b32 	%r152, %r150;
	add.s32 	%r153, %r51, %r152;
	selp.b32 	%r148, %r153, 31, %p35;
	mov.b32 	%r126, %f371;
	mov.b32 	%r127, 1;
	mov.b32 	%r149, -1;
	// begin inline asm
	shfl.sync.down.b32 %r125, %r126, %r127, %r148, %r149;
	// end inline asm
	setp.lt.s32 	%p36, %r124, %r148;
	mov.b32 	%f261, %r125;
	add.f32 	%f262, %f371, %f261;
	selp.f32 	%f263, %f262, %f371, %p36;
	mov.b32 	%r131, %f263;
	mov.b32 	%r132, 2;
	// begin inline asm
	shfl.sync.down.b32 %r130, %r131, %r132, %r148, %r149;
	// end inline asm
	add.s32 	%r154, %r124, 2;
	setp.gt.s32 	%p37, %r154, %r148;
	mov.b32 	%f264, %r130;
	add.f32 	%f265, %f263, %f264;
	selp.f32 	%f266, %f263, %f265, %p37;
	mov.b32 	%r136, %f266;
	mov.b32 	%r137, 4;
	// begin inline asm
	shfl.sync.down.b32 %r135, %r136, %r137, %r148, %r149;
	// end inline asm
	add.s32 	%r155, %r124, 4;
	setp.gt.s32 	%p38, %r155, %r148;
	mov.b32 	%f267, %r135;
	add.f32 	%f268, %f266, %f267;
	selp.f32 	%f269, %f266, %f268, %p38;
	mov.b32 	%r141, %f269;
	mov.b32 	%r142, 8;
	// begin inline asm
	shfl.sync.down.b32 %r140, %r141, %r142, %r148, %r149;
	// end inline asm
	add.s32 	%r156, %r124, 8;
	setp.gt.s32 	%p39, %r156, %r148;
	mov.b32 	%f270, %r140;
	add.f32 	%f271, %f269, %f270;
	selp.f32 	%f272, %f269, %f271, %p39;
	mov.b32 	%r146, %f272;
	mov.b32 	%r147, 16;
	// begin inline asm
	shfl.sync.down.b32 %r145, %r146, %r147, %r148, %r149;
	// end inline asm
	add.s32 	%r157, %r124, 16;
	setp.gt.s32 	%p40, %r157, %r148;
	mov.b32 	%f273, %r145;
	add.f32 	%f274, %f272, %f273;
	selp.f32 	%f383, %f272, %f274, %p40;
	setp.ne.s32 	%p41, %r124, 0;
	@%p41 bra 	$L__BB19_26;
	shr.u32 	%r158, %r1, 3;
	and.b32  	%r159, %r158, 124;
	mov.u32 	%r160, _ZZN3cub18CUB_300001_SM_10006detail6reduce28DeviceReduceSingleTileKernelINS2_10policy_hubIfjN4cuda3std3__44plusIfEEE10Policy1000EN6thrust24THRUST_300001_SM_1000_NS6detail15normal_iteratorINSD_10device_ptrIfEEEEPfjS9_ffNS7_10__identityEEEvT0_T1_T2_T3_T4_T6_E12temp_storage;
	add.s32 	%r161, %r160, %r159;
	st.shared.f32 	[%r161+16], %f383;
$L__BB19_26:
	bar.sync 	0;
	setp.ne.s32 	%p42, %r1, 0;
	@%p42 bra 	$L__BB19_50;
	setp.gt.u32 	%p43, %r51, 32;
	ld.shared.f32 	%f275, [_ZZN3cub18CUB_300001_SM_10006detail6reduce28DeviceReduceSingleTileKernelINS2_10policy_hubIfjN4cuda3std3__44plusIfEEE10Policy1000EN6thrust24THRUST_300001_SM_1000_NS6detail15normal_iteratorINSD_10device_ptrIfEEEEPfjS9_ffNS7_10__identityEEEvT0_T1_T2_T3_T4_T6_E12temp_storage+20];
	add.f32 	%f276, %f383, %f275;
	selp.f32 	%f277, %f276, %f383, %p43;
	setp.gt.u32 	%p44, %r51, 64;
	ld.shared.f32 	%f278, [_ZZN3cub18CUB_300001_SM_10006detail6reduce28DeviceReduceSingleTileKernelINS2_10policy_hubIfjN4cuda3std3__44plusIfEEE10Policy1000EN6thrust24THRUST_300001_SM_1000_NS6detail15normal_iteratorINSD_10device_ptrIfEEEEPfjS9_ffNS7_10__identityEEEvT0_T1_T2_T3_T4_T6_E12temp_storage+24];
	add.f32 	%f279, %f278, %f277;
	selp.f32 	%f280, %f279, %f277, %p44;
	setp.gt.u32 	%p45, %r51, 96;
	ld.shared.f32 	%f281, [_ZZN3cub18CUB_300001_SM_10006detail6reduce28DeviceReduceSingleTileKernelINS2_10policy_hubIfjN4cuda3std3__44plusIfEEE10Policy1000EN6thrust24THRUST_300001_SM_1000_NS6detail15normal_iteratorINSD_10device_ptrIfEEEEPfjS9_ffNS7_10__identityEEEvT0_T1_T2_T3_T4_T6_E12temp_storage+28];
	add.f32 	%f282, %f281, %f280;
	selp.f32 	%f283, %f282, %f280, %p45;
	setp.gt.u32 	%p46, %r51, 128;
	ld.shared.f32 	%f284, [_ZZN3cub18CUB_300001_SM_10006detail6reduce28DeviceReduceSingleTileKernelINS2_10policy_hubIfjN4cuda3std3__44plusIfEEE10Policy1000EN6thrust24THRUST_300001_SM_1000_NS6detail15normal_iteratorINSD_10device_ptrIfEEEEPfjS9_ffNS7_10__identityEEEvT0_T1_T2_T3_T4_T6_E12temp_storage+32];
	add.f32 	%f285, %f284, %f283;
	selp.f32 	%f286, %f285, %f283, %p46;
	setp.gt.u32 	%p47, %r51, 160;
	ld.shared.f32 	%f287, [_ZZN3cub18CUB_300001_SM_10006detail6reduce28DeviceReduceSingleTileKernelINS2_10policy_hubIfjN4cuda3std3__44plusIfEEE10Policy1000EN6thrust24THRUST_300001_SM_1000_NS6detail15normal_iteratorINSD_10device_ptrIfEEEEPfjS9_ffNS7_10__identityEEEvT0_T1_T2_T3_T4_T6_E12temp_storage+36];
	add.f32 	%f288, %f287, %f286;
	selp.f32 	%f289, %f288, %f286, %p47;
	setp.gt.u32 	%p48, %r51, 192;
	ld.shared.f32 	%f290, [_ZZN3cub18CUB_300001_SM_10006detail6reduce28DeviceReduceSingleTileKernelINS2_10policy_hubIfjN4cuda3std3__44plusIfEEE10Policy1000EN6thrust24THRUST_300001_SM_1000_NS6detail15normal_iteratorINSD_10device_ptrIfEEEEPfjS9_ffNS7_10__identityEEEvT0_T1_T2_T3_T4_T6_E12temp_storage+40];
	add.f32 	%f291, %f290, %f289;
	selp.f32 	%f292, %f291, %f289, %p48;
	setp.gt.u32 	%p49, %r51, 224;
	ld.shared.f32 	%f293, [_ZZN3cub18CUB_300001_SM_10006detail6reduce28DeviceReduceSingleTileKernelINS2_10policy_hubIfjN4cuda3std3__44plusIfEEE10Policy1000EN6thrust24THRUST_300001_SM_1000_NS6detail15normal_iteratorINSD_10device_ptrIfEEEEPfjS9_ffNS7_10__identityEEEvT0_T1_T2_T3_T4_T6_E12temp_storage+44];
	add.f32 	%f294, %f293, %f292;
	selp.f32 	%f295, %f294, %f292, %p49;
	setp.gt.u32 	%p50, %r51, 256;
	ld.shared.f32 	%f296, [_ZZN3cub18CUB_300001_SM_10006detail6reduce28DeviceReduceSingleTileKernelINS2_10policy_hubIfjN4cuda3std3__44plusIfEEE10Policy1000EN6thrust24THRUST_300001_SM_1000_NS6detail15normal_iteratorINSD_10device_ptrIfEEEEPfjS9_ffNS7_10__identityEEEvT0_T1_T2_T3_T4_T6_E12temp_storage+48];
	add.f32 	%f297, %f296, %f295;
	selp.f32 	%f298, %f297, %f295, %p50;
	setp.gt.u32 	%p51, %r51, 288;
	ld.shared.f32 	%f299, [_ZZN3cub18CUB_300001_SM_10006detail6reduce28DeviceReduceSingleTileKernelINS2_10policy_hubIfjN4cuda3std3__44plusIfEEE10Policy1000EN6thrust24THRUST_300001_SM_1000_NS6detail15normal_iteratorINSD_10device_ptrIfEEEEPfjS9_ffNS7_10__identityEEEvT0_T1_T2_T3_T4_T6_E12temp_storage+52];
	add.f32 	%f300, %f299, %f298;
	selp.f32 	%f301, %f300, %f298, %p51;
	setp.gt.u32 	%p52, %r51, 320;
	ld.shared.f32 	%f302, [_ZZN3cub18CUB_300001_SM_10006detail6reduce28DeviceReduceSingleTileKernelINS2_10policy_hubIfjN4cuda3std3__44plusIfEEE10Policy1000EN6thrust24THRUST_300001_SM_1000_NS6detail15normal_iteratorINSD_10device_ptrIfEEEEPfjS9_ffNS7_10__identityEEEvT0_T1_T2_T3_T4_T6_E12temp_storage+56];
	add.f32 	%f303, %f302, %f301;
	selp.f32 	%f304, %f303, %f301, %p52;
	setp.gt.u32 	%p53, %r51, 352;
	ld.shared.f32 	%f305, [_ZZN3cub18CUB_300001_SM_10006detail6reduce28DeviceReduceSingleTileKernelINS2_10policy_hubIfjN4cuda3std3__44plusIfEEE10Policy1000EN6thrust24THRUST_300001_SM_1000_NS6detail15normal_iteratorINSD_10device_ptrIfEEEEPfjS9_ffNS7_10__identityEEEvT0_T1_T2_T3_T4_T6_E12temp_storage+60];
	add.f32 	%f306, %f305, %f304;
	selp.f32 	%f307, %f306, %f304, %p53;
	setp.gt.u32 	%p54, %r51, 384;
	ld.shared.f32 	%f308, [_ZZN3cub18CUB_300001_SM_10006detail6reduce28DeviceReduceSingleTileKernelINS2_10policy_hubIfjN4cuda3std3__44plusIfEEE10Policy1000EN6thrust24THRUST_300001_SM_1000_NS6detail15normal_iteratorINSD_10device_ptrIfEEEEPfjS9_ffNS7_10__identityEEEvT0_T1_T2_T3_T4_T6_E12temp_storage+64];
	add.f32 	%f309, %f308, %f307;
	selp.f32 	%f310, %f309, %f307, %p54;
	setp.gt.u32 	%p55, %r51, 416;
	ld.shared.f32 	%f311, [_ZZN3cub18CUB_300001_SM_10006detail6reduce28DeviceReduceSingleTileKernelINS2_10policy_hubIfjN4cuda3std3__44plusIfEEE10Policy1000EN6thrust24THRUST_300001_SM_1000_NS6detail15normal_iteratorINSD_10device_ptrIfEEEEPfjS9_ffNS7_10__identityEEEvT0_T1_T2_T3_T4_T6_E12temp_storage+68];
	add.f32 	%f312, %f311, %f310;
	selp.f32 	%f313, %f312, %f310, %p55;
	setp.gt.u32 	%p56, %r51, 448;
	ld.shared.f32 	%f314, [_ZZN3cub18CUB_300001_SM_10006detail6reduce28DeviceReduceSingleTileKernelINS2_10policy_hubIfjN4cuda3std3__44plusIfEEE10Policy1000EN6thrust24THRUST_300001_SM_1000_NS6detail15normal_iteratorINSD_10device_ptrIfEEEEPfjS9_ffNS7_10__identityEEEvT0_T1_T2_T3_T4_T6_E12temp_storage+72];
	add.f32 	%f315, %f314, %f313;
	selp.f32 	%f316, %f315, %f313, %p56;
	setp.gt.u32 	%p57, %r51, 480;
	ld.shared.f32 	%f317, [_ZZN3cub18CUB_300001_SM_10006detail6reduce28DeviceReduceSingleTileKernelINS2_10policy_hubIfjN4cuda3std3__44plusIfEEE10Policy1000EN6thrust24THRUST_300001_SM_1000_NS6detail15normal_iteratorINSD_10device_ptrIfEEEEPfjS9_ffNS7_10__identityEEEvT0_T1_T2_T3_T4_T6_E12temp_storage+76];
	add.f32 	%f318, %f317, %f316;
	selp.f32 	%f383, %f318, %f316, %p57;
	bra.uni 	$L__BB19_50;
$L__BB19_28:
	mov.u32 	%r21, %tid.x;
	mul.wide.u32 	%rd11, %r21, 4;
	add.s64 	%rd12, %rd2, %rd11;
	ld.global.f32 	%f43, [%rd12];
	ld.global.f32 	%f44, [%rd12+2048];
	ld.global.f32 	%f45, [%rd12+4096];
	ld.global.f32 	%f46, [%rd12+6144];
	ld.global.f32 	%f47, [%rd12+8192];
	ld.global.f32 	%f48, [%rd12+10240];
	ld.global.f32 	%f49, [%rd12+12288];
	ld.global.f32 	%f50, [%rd12+14336];
	ld.global.f32 	%f51, [%rd12+16384];
	ld.global.f32 	%f52, [%rd12+18432];
	ld.global.f32 	%f53, [%rd12+20480];
	ld.global.f32 	%f54, [%rd12+22528];
	ld.global.f32 	%f55, [%rd12+24576];
	ld.global.f32 	%f56, [%rd12+26624];
	ld.global.f32 	%f57, [%rd12+28672];
	ld.global.f32 	%f58, [%rd12+30720];
	add.f32 	%f59, %f43, %f44;
	add.f32 	%f60, %f45, %f46;
	add.f32 	%f61, %f47, %f48;
	add.f32 	%f62, %f49, %f50;
	add.f32 	%f63, %f51, %f52;
	add.f32 	%f64, %f53, %f54;
	add.f32 	%f65, %f55, %f56;
	add.f32 	%f66, %f57, %f58;
	add.f32 	%f67, %f59, %f60;
	add.f32 	%f68, %f61, %f62;
	add.f32 	%f69, %f63, %f64;
	add.f32 	%f70, %f65, %f66;
	add.f32 	%f71, %f67, %f68;
	add.f32 	%f72, %f69, %f70;
	add.f32 	%f382, %f71, %f72;
	add.s32 	%r22, %r51, -8192;
	setp.lt.u32 	%p3, %r22, 8192;
	mov.b32 	%r202, 8192;
	@%p3 bra 	$L__BB19_32;
	mov.b32 	%r202, 8192;
$L__BB19_30:
	add.s32 	%r54, %r21, %r202;
	mul.wide.u32 	%rd13, %r54, 4;
	add.s64 	%rd14, %rd2, %rd13;
	ld.global.f32 	%f73, [%rd14];
	ld.global.f32 	%f74, [%rd14+2048];
	ld.global.f32 	%f75, [%rd14+4096];
	ld.global.f32 	%f76, [%rd14+6144];
	ld.global.f32 	%f77, [%rd14+8192];
	ld.global.f32 	%f78, [%rd14+10240];
	ld.global.f32 	%f79, [%rd14+12288];
	ld.global.f32 	%f80, [%rd14+14336];
	ld.global.f32 	%f81, [%rd14+16384];
	ld.global.f32 	%f82, [%rd14+18432];
	ld.global.f32 	%f83, [%rd14+20480];
	ld.global.f32 	%f84, [%rd14+22528];
	ld.global.f32 	%f85, [%rd14+24576];
	ld.global.f32 	%f86, [%rd14+26624];
	ld.global.f32 	%f87, [%rd14+28672];
	ld.global.f32 	%f88, [%rd14+30720];
	add.f32 	%f89, %f382, %f73;
	add.f32 	%f90, %f74, %f75;
	add.f32 	%f91, %f76, %f77;
	add.f32 	%f92, %f78, %f79;
	add.f32 	%f93, %f80, %f81;
	add.f32 	%f94, %f82, %f83;
	add.f32 	%f95, %f84, %f85;
	add.f32 	%f96, %f86, %f87;
	add.f32 	%f97, %f89, %f90;
	add.f32 	%f98, %f91, %f92;
	add.f32 	%f99, %f93, %f94;
	add.f32 	%f100, %f95, %f96;
	add.f32 	%f101, %f97, %f98;
	add.f32 	%f102, %f99, %f100;
	add.f32 	%f103, %f101, %f102;
	add.f32 	%f382, %f103, %f88;
	sub.s32 	%r55, %r51, %r202;
	setp.lt.u32 	%p4, %r55, 8192;
	@%p4 bra 	$L__BB19_46;
	add.s32 	%r202, %r202, 8192;
	setp.le.u32 	%p5, %r202, %r22;
	@%p5 bra 	$L__BB19_30;
$L__BB19_32:
	setp.le.u32 	%p6, %r51, %r202;
	sub.s32 	%r56, %r51, %r202;
	setp.ge.s32 	%p7, %r21, %r56;
	or.pred  	%p8, %p6, %p7;
	@%p8 bra 	$L__BB19_46;
	not.b32 	%r58, %r21;
	add.s32 	%r59, %r51, %r58;
	sub.s32 	%r60, %r59, %r202;
	shr.u32 	%r61, %r60, 9;
	add.s32 	%r26, %r61, 1;
	and.b32  	%r27, %r26, 15;
	setp.lt.u32 	%p9, %r60, 7680;
	mov.u32 	%r207, %r21;
	@%p9 bra 	$L__BB19_37;
	or.b32  	%r205, %r21, 4096;
	add.s32 	%r204, %r21, %r202;
	and.b32  	%r62, %r26, 16777200;
	neg.s32 	%r203, %r62;
$L__BB19_35:
	.pragma "nounroll";
	mul.wide.u32 	%rd15, %r204, 4;
	add.s64 	%rd16, %rd2, %rd15;
	ld.global.f32 	%f105, [%rd16];
	add.f32 	%f106, %f382, %f105;
	add.s32 	%r63, %r204, 512;
	mul.wide.u32 	%rd17, %r63, 4;
	add.s64 	%rd18, %rd2, %rd17;
	ld.global.f32 	%f107, [%rd18];
	add.f32 	%f108, %f106, %f107;
	add.s32 	%r64, %r204, 1024;
	mul.wide.u32 	%rd19, %r64, 4;
	add.s64 	%rd20, %rd2, %rd19;
	ld.global.f32 	%f109, [%rd20];
	add.f32 	%f110, %f108, %f109;
	add.s32 	%r65, %r204, 1536;
	mul.wide.u32 	%rd21, %r65, 4;
	add.s64 	%rd22, %rd2, %rd21;
	ld.global.f32 	%f111, [%rd22];
	add.f32 	%f112, %f110, %f111;
	add.s32 	%r66, %r204, 2048;
	mul.wide.u32 	%rd23, %r66, 4;
	add.s64 	%rd24, %rd2, %rd23;
	ld.global.f32 	%f113, [%rd24];
	add.f32 	%f114, %f112, %f113;
	add.s32 	%r67, %r204, 2560;
	mul.wide.u32 	%rd25, %r67, 4;
	add.s64 	%rd26, %rd2, %rd25;
	ld.global.f32 	%f115, [%rd26];
	add.f32 	%f116, %f114, %f115;
	add.s32 	%r68, %r204, 3072;
	mul.wide.u32 	%rd27, %r68, 4;
	add.s64 	%rd28, %rd2, %rd27;
	ld.global.f32 	%f117, [%rd28];
	add.f32 	%f118, %f116, %f117;
	add.s32 	%r69, %r204, 3584;
	mul.wide.u32 	%rd29, %r69, 4;
	add.s64 	%rd30, %rd2, %rd29;
	ld.global.f32 	%f119, [%rd30];
	add.f32 	%f120, %f118, %f119;
	add.s32 	%r70, %r204, 4096;
	mul.wide.u32 	%rd31, %r70, 4;
	add.s64 	%rd32, %rd2, %rd31;
	ld.global.f32 	%f121, [%rd32];
	add.f32 	%f122, %f120, %f121;
	add.s32 	%r71, %r204, 4608;
	mul.wide.u32 	%rd33, %r71, 4;
	add.s64 	%rd34, %rd2, %rd33;
	ld.global.f32 	%f123, [%rd34];
	add.f32 	%f124, %f122, %f123;
	add.s32 	%r72, %r204, 5120;
	mul.wide.u32 	%rd35, %r72, 4;
	add.s64 	%rd36, %rd2, %rd35;
	ld.global.f32 	%f125, [%rd36];
	add.f32 	%f126, %f124, %f125;
	add.s32 	%r73, %r204, 5632;
	mul.wide.u32 	%rd37, %r73, 4;
	add.s64 	%rd38, %rd2, %rd37;
	ld.global.f32 	%f127, [%rd38];
	add.f32 	%f128, %f126, %f127;
	add.s32 	%r74, %r204, 6144;
	mul.wide.u32 	%rd39, %r74, 4;
	add.s64 	%rd40, %rd2, %rd39;
	ld.global.f32 	%f129, [%rd40];
	add.f32 	%f130, %f128, %f129;
	add.s32 	%r75, %r204, 6656;
	mul.wide.u32 	%rd41, %r75, 4;
	add.s64 	%rd42, %rd2, %rd41;
	ld.global.f32 	%f131, [%rd42];
	add.f32 	%f132, %f130, %f131;
	add.s32 	%r76, %r204, 7168;
	mul.wide.u32 	%rd43, %r76, 4;
	add.s64 	%rd44, %rd2, %rd43;
	ld.global.f32 	%f133, [%rd44];
	add.f32 	%f134, %f132, %f133;
	add.s32 	%r77, %r204, 7680;
	mul.wide.u32 	%rd45, %r77, 4;
	add.s64 	%rd46, %rd2, %rd45;
	ld.global.f32 	%f135, [%rd46];
	add.f32 	%f382, %f134, %f135;
	add.s32 	%r205, %r205, 8192;
	add.s32 	%r204, %r204, 8192;
	add.s32 	%r203, %r203, 16;
	setp.ne.s32 	%p10, %r203, 0;
	@%p10 bra 	$L__BB19_35;
	add.s32 	%r207, %r205, -4096;
$L__BB19_37:
	setp.eq.s32 	%p11, %r27, 0;
	@%p11 bra 	$L__BB19_46;
	and.b32  	%r39, %r26, 7;
	setp.lt.u32 	%p12, %r27, 8;
	@%p12 bra 	$L__BB19_40;
	add.s32 	%r78, %r207, %r202;
	mul.wide.u32 	%rd47, %r78, 4;
	add.s64 	%rd48, %rd2, %rd47;
	ld.global.f32 	%f137, [%rd48];
	add.f32 	%f138, %f382, %f137;
	add.s32 	%r79, %r78, 512;
	mul.wide.u32 	%rd49, %r79, 4;
	add.s64 	%rd50, %rd2, %rd49;
	ld.global.f32 	%f139, [%rd50];
	add.f32 	%f140, %f138, %f139;
	add.s32 	%r80, %r78, 1024;
	mul.wide.u32 	%rd51, %r80, 4;
	add.s64 	%rd52, %rd2, %rd51;
	ld.global.f32 	%f141, [%rd52];
	add.f32 	%f142, %f140, %f141;
	add.s32 	%r81, %r78, 1536;
	mul.wide.u32 	%rd53, %r81, 4;
	add.s64 	%rd54, %rd2, %rd53;
	ld.global.f32 	%f143, [%rd54];
	add.f32 	%f144, %f142, %f143;
	add.s32 	%r82, %r78, 2048;
	mul.wide.u32 	%rd55, %r82, 4;
	add.s64 	%rd56, %rd2, %rd55;
	ld.global.f32 	%f145, [%rd56];
	add.f32 	%f146, %f144, %f145;
	add.s32 	%r83, %r78, 2560;
	mul.wide.u32 	%rd57, %r83, 4;
	add.s64 	%rd58, %rd2, %rd57;
	ld.global.f32 	%f147, [%rd58];
	add.f32 	%f148, %f146, %f147;
	add.s32 	%r84, %r78, 3072;
	mul.wide.u32 	%rd59, %r84, 4;
	add.s64 	%rd60, %rd2, %rd59;
	ld.global.f32 	%f149, [%rd60];
	add.f32 	%f150, %f148, %f149;
	add.s32 	%r85, %r78, 3584;
	mul.wide.u32 	%rd61, %r85, 4;
	add.s64 	%rd62, %rd2, %rd61;
	ld.global.f32 	%f151, [%rd62];
	add.f32 	%f382, %f150, %f151;
	add.s32 	%r207, %r207, 4096;
$L__BB19_40:
	setp.eq.s32 	%p13, %r39, 0;
	@%p13 bra 	$L__BB19_46;
	and.b32  	%r42, %r26, 3;
	setp.lt.u32 	%p14, %r39, 4;
	@%p14 bra 	$L__BB19_43;
	add.s32 	%r86, %r207, %r202;
	mul.wide.u32 	%rd63, %r86, 4;
	add.s64 	%rd64, %rd2, %rd63;
	ld.global.f32 	%f153, [%rd64];
	add.f32 	%f154, %f382, %f153;
	add.s32 	%r87, %r86, 512;
	mul.wide.u32 	%rd65, %r87, 4;
	add.s64 	%rd66, %rd2, %rd65;
	ld.global.f32 	%f155, [%rd66];
	add.f32 	%f156, %f154, %f155;
	add.s32 	%r88, %r86, 1024;
	mul.wide.u32 	%rd67, %r88, 4;
	add.s64 	%rd68, %rd2, %rd67;
	ld.global.f32 	%f157, [%rd68];
	add.f32 	%f158, %f156, %f157;
	add.s32 	%r89, %r86, 1536;
	mul.wide.u32 	%rd69, %r89, 4;
	add.s64 	%rd70, %rd2, %rd69;
	ld.global.f32 	%f159, [%rd70];
	add.f32 	%f382, %f158, %f159;
	add.s32 	%r207, %r207, 2048;
$L__BB19_43:
	setp.eq.s32 	%p15, %r42, 0;
	@%p15 bra 	$L__BB19_46;
	add.s32 	%r210, %r207, %r202;
	neg.s32 	%r209, %r42;
$L__BB19_45:
	.pragma "nounroll";
	mul.wide.u32 	%rd71, %r210, 4;
	add.s64 	%rd72, %rd2, %rd71;
	ld.global.f32 	%f160, [%rd72];
	add.f32 	%f382, %f382, %f160;
	add.s32 	%r210, %r210, 512;
	add.s32 	%r209, %r209, 1;
	setp.ne.s32 	%p16, %r209, 0;
	@%p16 bra 	$L__BB19_45;
$L__BB19_46:
	// begin inline asm
	mov.u32 %r90, %laneid;
	// end inline asm
	mov.b32 	%r92, %f382;
	mov.b32 	%r93, 1;
	mov.b32 	%r114, 31;
	mov.b32 	%r115, -1;
	// begin inline asm
	shfl.sync.down.b32 %r91, %r92, %r93, %r114, %r115;
	// end inline asm
	setp.gt.s32 	%p17, %r90, 30;
	mov.b32 	%f161, %r91;
	add.f32 	%f162, %f382, %f161;
	selp.f32 	%f163, %f382, %f162, %p17;
	mov.b32 	%r97, %f163;
	mov.b32 	%r98, 2;
	// begin inline asm
	shfl.sync.down.b32 %r96, %r97, %r98, %r114, %r115;
	// end inline asm
	setp.gt.s32 	%p18, %r90, 29;
	mov.b32 	%f164, %r96;
	add.f32 	%f165, %f163, %f164;
	selp.f32 	%f166, %f163, %f165, %p18;
	mov.b32 	%r102, %f166;
	mov.b32 	%r103, 4;
	// begin inline asm
	shfl.sync.down.b32 %r101, %r102, %r103, %r114, %r115;
	// end inline asm
	setp.gt.s32 	%p19, %r90, 27;
	mov.b32 	%f167, %r101;
	add.f32 	%f168, %f166, %f167;
	selp.f32 	%f169, %f166, %f168, %p19;
	mov.b32 	%r107, %f169;
	mov.b32 	%r108, 8;
	// begin inline asm
	shfl.sync.down.b32 %r106, %r107, %r108, %r114, %r115;
	// end inline asm
	setp.gt.s32 	%p20, %r90, 23;
	mov.b32 	%f170, %r106;
	add.f32 	%f171, %f169, %f170;
	selp.f32 	%f172, %f169, %f171, %p20;
	mov.b32 	%r112, %f172;
	mov.b32 	%r113, 16;
	// begin inline asm
	shfl.sync.down.b32 %r111, %r112, %r113, %r114, %r115;
	// end inline asm
	setp.gt.s32 	%p21, %r90, 15;
	mov.b32 	%f173, %r111;
	add.f32 	%f38, %f172, %f173;
	selp.f32 	%f383, %f172, %f38, %p21;
	setp.ne.s32 	%p22, %r90, 0;
	@%p22 bra 	$L__BB19_48;
	shr.u32 	%r116, %r21, 3;
	and.b32  	%r117, %r116, 124;
	mov.u32 	%r118, _ZZN3cub18CUB_300001_SM_10006detail6reduce28DeviceReduceSingleTileKernelINS2_10policy_hubIfjN4cuda3std3__44plusIfEEE10Policy1000EN6thrust24THRUST_300001_SM_1000_NS6detail15normal_iteratorINSD_10device_ptrIfEEEEPfjS9_ffNS7_10__identityEEEvT0_T1_T2_T3_T4_T6_E12temp_storage;
	add.s32 	%r119, %r118, %r117;
	st.shared.f32 	[%r119+16], %f38;
$L__BB19_48:
	bar.sync 	0;
	setp.ne.s32 	%p23, %r21, 0;
	@%p23 bra 	$L__BB19_50;
	ld.shared.f32 	%f174, [_ZZN3cub18CUB_300001_SM_10006detail6reduce28DeviceReduceSingleTileKernelINS2_10policy_hubIfjN4cuda3std3__44plusIfEEE10Policy1000EN6thrust24THRUST_300001_SM_1000_NS6detail15normal_iteratorINSD_10device_ptrIfEEEEPfjS9_ffNS7_10__identityEEEvT0_T1_T2_T3_T4_T6_E12temp_storage+20];
	add.f32 	%f175, %f383, %f174;
	ld.shared.f32 	%f176, [_ZZN3cub18CUB_300001_SM_10006detail6reduce28DeviceReduceSingleTileKernelINS2_10policy_hubIfjN4cuda3std3__44plusIfEEE10Policy1000EN6thrust24THRUST_300001_SM_1000_NS6detail15normal_iteratorINSD_10device_ptrIfEEEEPfjS9_ffNS7_10__identityEEEvT0_T1_T2_T3_T4_T6_E12temp_storage+24];
	add.f32 	%f177, %f175, %f176;
	ld.shared.f32 	%f178, [_ZZN3cub18CUB_300001_SM_10006detail6reduce28DeviceReduceSingleTileKernelINS2_10policy_hubIfjN4cuda3std3__44plusIfEEE10Policy1000EN6thrust24THRUST_300001_SM_1000_NS6detail15normal_iteratorINSD_10device_ptrIfEEEEPfjS9_ffNS7_10__identityEEEvT0_T1_T2_T3_T4_T6_E12temp_storage+28];
	add.f32 	%f179, %f177, %f178;
	ld.shared.f32 	%f180, [_ZZN3cub18CUB_300001_SM_10006detail6reduce28DeviceReduceSingleTileKernelINS2_10policy_hubIfjN4cuda3std3__44plusIfEEE10Policy1000EN6thrust24THRUST_300001_SM_1000_NS6detail15normal_iteratorINSD_10device_ptrIfEEEEPfjS9_ffNS7_10__identityEEEvT0_T1_T2_T3_T4_T6_E12temp_storage+32];
	add.f32 	%f181, %f179, %f180;
	ld.shared.f32 	%f182, [_ZZN3cub18CUB_300001_SM_10006detail6reduce28DeviceReduceSingleTileKernelINS2_10policy_hubIfjN4cuda3std3__44plusIfEEE10Policy1000EN6thrust24THRUST_300001_SM_1000_NS6detail15normal_iteratorINSD_10device_ptrIfEEEEPfjS9_ffNS7_10__identityEEEvT0_T1_T2_T3_T4_T6_E12temp_storage+36];
	add.f32 	%f183, %f181, %f182;
	ld.shared.f32 	%f184, [_ZZN3cub18CUB_300001_SM_10006detail6reduce28DeviceReduceSingleTileKernelINS2_10policy_hubIfjN4cuda3std3__44plusIfEEE10Policy1000EN6thrust24THRUST_300001_SM_1000_NS6detail15normal_iteratorINSD_10device_ptrIfEEEEPfjS9_ffNS7_10__identityEEEvT0_T1_T2_T3_T4_T6_E12temp_storage+40];
	add.f32 	%f185, %f183, %f184;
	ld.shared.f32 	%f186, [_ZZN3cub18CUB_300001_SM_10006detail6reduce28DeviceReduceSingleTileKernelINS2_10policy_hubIfjN4cuda3std3__44plusIfEEE10Policy1000EN6thrust24THRUST_300001_SM_1000_NS6detail15normal_iteratorINSD_10device_ptrIfEEEEPfjS9_ffNS7_10__identityEEEvT0_T1_T2_T3_T4_T6_E12temp_storage+44];
	add.f32 	%f187, %f185, %f186;
	ld.shared.f32 	%f188, [_ZZN3cub18CUB_300001_SM_10006detail6reduce28DeviceReduceSingleTileKernelINS2_10policy_hubIfjN4cuda3std3__44plusIfEEE10Policy1000EN6thrust24THRUST_300001_SM_1000_NS6detail15normal_iteratorINSD_10device_ptrIfEEEEPfjS9_ffNS7_10__identityEEEvT0_T1_T2_T3_T4_T6_E12temp_storage+48];
	add.f32 	%f189, %f187, %f188;
	ld.shared.f32 	%f190, [_ZZN3cub18CUB_300001_SM_10006detail6reduce28DeviceReduceSingleTileKernelINS2_10policy_hubIfjN4cuda3std3__44plusIfEEE10Policy1000EN6thrust24THRUST_300001_SM_1000_NS6detail15normal_iteratorINSD_10device_ptrIfEEEEPfjS9_ffNS7_10__identityEEEvT0_T1_T2_T3_T4_T6_E12temp_storage+52];
	add.f32 	%f191, %f189, %f190;
	ld.shared.f32 	%f192, [_ZZN3cub18CUB_300001_SM_10006detail6reduce28DeviceReduceSingleTileKernelINS2_10policy_hubIfjN4cuda3std3__44plusIfEEE10Policy1000EN6thrust24THRUST_300001_SM_1000_NS6detail15normal_iteratorINSD_10device_ptrIfEEEEPfjS9_ffNS7_10__identityEEEvT0_T1_T2_T3_T4_T6_E12temp_storage+56];
	add.f32 	%f193, %f191, %f192;
	ld.shared.f32 	%f194, [_ZZN3cub18CUB_300001_SM_10006detail6reduce28DeviceReduceSingleTileKernelINS2_10policy_hubIfjN4cuda3std3__44plusIfEEE10Policy1000EN6thrust24THRUST_300001_SM_1000_NS6detail15normal_iteratorINSD_10device_ptrIfEEEEPfjS9_ffNS7_10__identityEEEvT0_T1_T2_T3_T4_T6_E12temp_storage+60];
	add.f32 	%f195, %f193, %f194;
	ld.shared.f32 	%f196, [_ZZN3cub18CUB_300001_SM_10006detail6reduce28DeviceReduceSingleTileKernelINS2_10policy_hubIfjN4cuda3std3__44plusIfEEE10Policy1000EN6thrust24THRUST_300001_SM_1000_NS6detail15normal_iteratorINSD_10device_ptrIfEEEEPfjS9_ffNS7_10__identityEEEvT0_T1_T2_T3_T4_T6_E12temp_storage+64];
	add.f32 	%f197, %f195, %f196;
	ld.shared.f32 	%f198, [_ZZN3cub18CUB_300001_SM_10006detail6reduce28DeviceReduceSingleTileKernelINS2_10policy_hubIfjN4cuda3std3__44plusIfEEE10Policy1000EN6thrust24THRUST_300001_SM_1000_NS6detail15normal_iteratorINSD_10device_ptrIfEEEEPfjS9_ffNS7_10__identityEEEvT0_T1_T2_T3_T4_T6_E12temp_storage+68];
	add.f32 	%f199, %f197, %f198;
	ld.shared.f32 	%f200, [_ZZN3cub18CUB_300001_SM_10006detail6reduce28DeviceReduceSingleTileKernelINS2_10policy_hubIfjN4cuda3std3__44plusIfEEE10Policy1000EN6thrust24THRUST_300001_SM_1000_NS6detail15normal_iteratorINSD_10device_ptrIfEEEEPfjS9_ffNS7_10__identityEEEvT0_T1_T2_T3_T4_T6_E12temp_storage+72];
	add.f32 	%f201, %f199, %f200;
	ld.shared.f32 	%f202, [_ZZN3cub18CUB_300001_SM_10006detail6reduce28DeviceReduceSingleTileKernelINS2_10policy_hubIfjN4cuda3std3__44plusIfEEE10Policy1000EN6thrust24THRUST_300001_SM_1000_NS6detail15normal_iteratorINSD_10device_ptrIfEEEEPfjS9_ffNS7_10__identityEEEvT0_T1_T2_T3_T4_T6_E12temp_storage+76];
	add.f32 	%f383, %f201, %f202;
$L__BB19_50:
	mov.u32 	%r192, %tid.x;
	setp.ne.s32 	%p65, %r192, 0;
	@%p65 bra 	$L__BB19_52;
	add.f32 	%f361, %f42, %f383;
	st.global.f32 	[%rd1], %f361;
$L__BB19_52:
	ret;

}
	// .globl	_ZN3cub18CUB_300001_SM_10006detail6reduce18DeviceReduceKernelINS2_10policy_hubIfjN4cuda3std3__44plusIfEEE10Policy1000EN6thrust24THRUST_300001_SM_1000_NS6detail15normal_iteratorINSD_10device_ptrIfEEEEjS9_fNS7_10__identityEEEvT0_PT3_T1_NS0_13GridEvenShareISN_EET2_T4_
.visible .entry _ZN3cub18CUB_300001_SM_10006detail6reduce18DeviceReduceKernelINS2_10policy_hubIfjN4cuda3std3__44plusIfEEE10Policy1000EN6thrust24THRUST_300001_SM_1000_NS6detail15normal_iteratorINSD_10device_ptrIfEEEEjS9_fNS7_10__identityEEEvT0_PT3_T1_NS0_13GridEvenShareISN_EET2_T4_(
	.param .align 8 .b8 _ZN3cub18CUB_300001_SM_10006detail6reduce18DeviceReduceKernelINS2_10policy_hubIfjN4cuda3std3__44plusIfEEE10Policy1000EN6thrust24THRUST_300001_SM_1000_NS6detail15normal_iteratorINSD_10device_ptrIfEEEEjS9_fNS7_10__identityEEEvT0_PT3_T1_NS0_13GridEvenShareISN_EET2_T4__param_0[8],
	.param .u64 .ptr .align 1 _ZN3cub18CUB_300001_SM_10006detail6reduce18DeviceReduceKernelINS2_10policy_hubIfjN4cuda3std3__44plusIfEEE10Policy1000EN6thrust24THRUST_300001_SM_1000_NS6detail15normal_iteratorINSD_10device_ptrIfEEEEjS9_fNS7_10__identityEEEvT0_PT3_T1_NS0_13GridEvenShareISN_EET2_T4__param_1,
	.param .u32 _ZN3cub18CUB_300001_SM_10006detail6reduce18DeviceReduceKernelINS2_10policy_hubIfjN4cuda3std3__44plusIfEEE10Policy1000EN6thrust24THRUST_300001_SM_1000_NS6detail15normal_iteratorINSD_10device_ptrIfEEEEjS9_fNS7_10__identityEEEvT0_PT3_T1_NS0_13GridEvenShareISN_EET2_T4__param_2,
	.param .align 4 .b8 _ZN3cub18CUB_300001_SM_10006detail6reduce18DeviceReduceKernelINS2_10policy_hubIfjN4cuda3std3__44plusIfEEE10Policy1000EN6thrust24THRUST_300001_SM_1000_NS6detail15normal_iteratorINSD_10device_ptrIfEEEEjS9_fNS7_10__identityEEEvT0_PT3_T1_NS0_13GridEvenShareISN_EET2_T4__param_3[40],
	.param .align 1 .b8 _ZN3cub18CUB_300001_SM_10006detail6reduce18DeviceReduceKernelINS2_10policy_hubIfjN4cuda3std3__44plusIfEEE10Policy1000EN6thrust24THRUST_300001_SM_1000_NS6detail15normal_iteratorINSD_10device_ptrIfEEEEjS9_fNS7_10__identityEEEvT0_PT3_T1_NS0_13GridEvenShareISN_EET2_T4__param_4[1],
	.param .align 1 .b8 _ZN3cub18CUB_300001_SM_10006detail6reduce18DeviceReduceKernelINS2_10policy_hubIfjN4cuda3std3__44plusIfEEE10Policy1000EN6thrust24THRUST_300001_SM_1000_NS6detail15normal_iteratorINSD_10device_ptrIfEEEEjS9_fNS7_10__identityEEEvT0_PT3_T1_NS0_13GridEvenShareISN_EET2_T4__param_5[1]
)
.maxntid 512
{
	.reg .pred 	%p<65>;
	.reg .b16 	%rs<4>;
	.reg .b32 	%r<279>;
	.reg .b32 	%f<380>;
	.reg .b64 	%rd<130>;
	// demoted variable
	.shared .align 4 .b8 _ZZN3cub18CUB_300001_SM_10006detail6reduce18DeviceReduceKernelINS2_10policy_hubIfjN4cuda3std3__44plusIfEEE10Policy1000EN6thrust24THRUST_300001_SM_1000_NS6detail15normal_iteratorINSD_10device_ptrIfEEEEjS9_fNS7_10__identityEEEvT0_PT3_T1_NS0_13GridEvenShareISN_EET2_T4_E12temp_storage[84];
	ld.param.u32 	%r1, [_ZN3cub18CUB_300001_SM_10006detail6reduce18DeviceReduceKernelINS2_10policy_hubIfjN4cuda3std3__44plusIfEEE10Policy1000EN6thrust24THRUST_300001_SM_1000_NS6detail15normal_iteratorINSD_10device_ptrIfEEEEjS9_fNS7_10__identityEEEvT0_PT3_T1_NS0_13GridEvenShareISN_EET2_T4__param_3+20];
	ld.param.u32 	%r2, [_ZN3cub18CUB_300001_SM_10006detail6reduce18DeviceReduceKernelINS2_10policy_hubIfjN4cuda3std3__44plusIfEEE10Policy1000EN6thrust24THRUST_300001_SM_1000_NS6detail15normal_iteratorINSD_10device_ptrIfEEEEjS9_fNS7_10__identityEEEvT0_PT3_T1_NS0_13GridEvenShareISN_EET2_T4__param_3+24];
	ld.param.u64 	%rd3, [_ZN3cub18CUB_300001_SM_10006detail6reduce18DeviceReduceKernelINS2_10policy_hubIfjN4cuda3std3__44plusIfEEE10Policy1000EN6thrust24THRUST_300001_SM_1000_NS6detail15normal_iteratorINSD_10device_ptrIfEEEEjS9_fNS7_10__identityEEEvT0_PT3_T1_NS0_13GridEvenShareISN_EET2_T4__param_0];
	cvta.to.global.u64 	%rd1, %rd3;
	mov.u32 	%r3, %ctaid.x;
	shl.b32 	%r4, %r2, 13;
	shl.b32 	%r270, %r3, 13;
	sub.s32 	%r6, %r1, %r270;
	setp.gt.u32 	%p1, %r6, 8191;
	@%p1 bra 	$L__BB20_26;
	mov.u32 	%r7, %tid.x;
	setp.ge.u32 	%p23, %r7, %r6;
	mov.f32 	%f368, 0f00000000;
	mov.u32 	%r261, %r7;
	@%p23 bra 	$L__BB20_3;
	add.s32 	%r155, %r270, %r7;
	mul.wide.u32 	%rd66, %r155, 4;
	add.s64 	%rd67, %rd1, %rd66;
	ld.global.f32 	%f368, [%rd67];
	add.s32 	%r261, %r7, 512;
$L__BB20_3:
	setp.ge.u32 	%p24, %r261, %r6;
	@%p24 bra 	$L__BB20_17;
	not.b32 	%r156, %r261;
	add.s32 	%r157, %r1, %r156;
	sub.s32 	%r158, %r157, %r270;
	shr.u32 	%r159, %r158, 9;
	add.s32 	%r10, %r159, 1;
	and.b32  	%r11, %r10, 15;
	setp.lt.u32 	%p25, %r158, 7680;
	@%p25 bra 	$L__BB20_8;
	or.b32  	%r260, %r261, 4096;
	add.s32 	%r259, %r261, %r270;
	and.b32  	%r160, %r10, 16777200;
	neg.s32 	%r258, %r160;
$L__BB20_6:
	.pragma "nounroll";
	mul.wide.u32 	%rd68, %r259, 4;
	add.s64 	%rd69, %rd1, %rd68;
	ld.global.f32 	%f203, [%rd69];
	add.f32 	%f204, %f368, %f203;
	add.s32 	%r161, %r259, 512;
	mul.wide.u32 	%rd70, %r161, 4;
	add.s64 	%rd71, %rd1, %rd70;
	ld.global.f32 	%f205, [%rd71];
	add.f32 	%f206, %f204, %f205;
	add.s32 	%r162, %r259, 1024;
	mul.wide.u32 	%rd72, %r162, 4;
	add.s64 	%rd73, %rd1, %rd72;
	ld.global.f32 	%f207, [%rd73];
	add.f32 	%f208, %f206, %f207;
	add.s32 	%r163, %r259, 1536;
	mul.wide.u32 	%rd74, %r163, 4;
	add.s64 	%rd75, %rd1, %rd74;
	ld.global.f32 	%f209, [%rd75];
	add.f32 	%f210, %f208, %f209;
	add.s32 	%r164, %r259, 2048;
	mul.wide.u32 	%rd76, %r164, 4;
	add.s64 	%rd77, %rd1, %rd76;
	ld.global.f32 	%f211, [%rd77];
	add.f32 	%f212, %f210, %f211;
	add.s32 	%r165, %r259, 2560;
	mul.wide.u32 	%rd78, %r165, 4;
	add.s64 	%rd79, %rd1, %rd78;
	ld.global.f32 	%f213, [%rd79];
	add.f32 	%f214, %f212, %f213;
	add.s32 	%r166, %r259, 3072;
	mul.wide.u32 	%rd80, %r166, 4;
	add.s64 	%rd81, %rd1, %rd80;
	ld.global.f32 	%f215, [%rd81];
	add.f32 	%f216, %f214, %f215;
	add.s32 	%r167, %r259, 3584;
	mul.wide.u32 	%rd82, %r167, 4;
	add.s64 	%rd83, %rd1, %rd82;
	ld.global.f32 	%f217, [%rd83];
	add.f32 	%f218, %f216, %f217;
	add.s32 	%r168, %r259, 4096;
	mul.wide.u32 	%rd84, %r168, 4;
	add.s64 	%rd85, %rd1, %rd84;
	ld.global.f32 	%f219, [%rd85];
	add.f32 	%f220, %f218, %f219;
	add.s32 	%r169, %r259, 4608;
	mul.wide.u32 	%rd86, %r169, 4;
	add.s64 	%rd87, %rd1, %rd86;
	ld.global.f32 	%f221, [%rd87];
	add.f32 	%f222, %f220, %f221;
	add.s32 	%r170, %r259, 5120;
	mul.wide.u32 	%rd88, %r170, 4;
	add.s64 	%rd89, %rd1, %rd88;
	ld.global.f32 	%f223, [%rd89];
	add.f32 	%f224, %f222, %f223;
	add.s32 	%r171, %r259, 5632;
	mul.wide.u32 	%rd90, %r171, 4;
	add.s64 	%rd91, %rd1, %rd90;
	ld.global.f32 	%f225, [%rd91];
	add.f32 	%f226, %f224, %f225;
	add.s32 	%r172, %r259, 6144;
	mul.wide.u32 	%rd92, %r172, 4;
	add.s64 	%rd93, %rd1, %rd92;
	ld.global.f32 	%f227, [%rd93];
	add.f32 	%f228, %f226, %f227;
	add.s32 	%r173, %r259, 6656;
	mul.wide.u32 	%rd94, %r173, 4;
	add.s64 	%rd95, %rd1, %rd94;
	ld.global.f32 	%f229, [%rd95];
	add.f32 	%f230, %f228, %f229;
	add.s32 	%r174, %r259, 7168;
	mul.wide.u32 	%rd96, %r174, 4;
	add.s64 	%rd97, %rd1, %rd96;
	ld.global.f32 	%f231, [%rd97];
	add.f32 	%f232, %f230, %f231;
	add.s32 	%r175, %r259, 7680;
	mul.wide.u32 	%rd98, %r175, 4;
	add.s64 	%rd99, %rd1, %rd98;
	ld.global.f32 	%f233, [%rd99];
	add.f32 	%f368, %f232, %f233;
	add.s32 	%r260, %r260, 8192;
	add.s32 	%r259, %r259, 8192;
	add.s32 	%r258, %r258, 16;
	setp.ne.s32 	%p26, %r258, 0;
	@%p26 bra 	$L__BB20_6;
	add.s32 	%r261, %r260, -4096;
$L__BB20_8:
	setp.eq.s32 	%p27, %r11, 0;
	@%p27 bra 	$L__BB20_17;
	and.b32  	%r23, %r10, 7;
	setp.lt.u32 	%p28, %r11, 8;
	@%p28 bra 	$L__BB20_11;
	add.s32 	%r176, %r270, %r261;
	mul.wide.u32 	%rd100, %r176, 4;
	add.s64 	%rd101, %rd1, %rd100;
	ld.global.f32 	%f235, [%rd101];
	add.f32 	%f236, %f368, %f235;
	add.s32 	%r177, %r176, 512;
	mul.wide.u32 	%rd102, %r177, 4;
	add.s64 	%rd103, %rd1, %rd102;
	ld.global.f32 	%f237, [%rd103];
	add.f32 	%f238, %f236, %f237;
	add.s32 	%r178, %r176, 1024;
	mul.wide.u32 	%rd104, %r178, 4;
	add.s64 	%rd105, %rd1, %rd104;
	ld.global.f32 	%f239, [%rd105];
	add.f32 	%f240, %f238, %f239;
	add.s32 	%r179, %r176, 1536;
	mul.wide.u32 	%rd106, %r179, 4;
	add.s64 	%rd107, %rd1, %rd106;
	ld.global.f32 	%f241, [%rd107];
	add.f32 	%f242, %f240, %f241;
	add.s32 	%r180, %r176, 2048;
	mul.wide.u32 	%rd108, %r180, 4;
	add.s64 	%rd109, %rd1, %rd108;
	ld.global.f32 	%f243, [%rd109];
	add.f32 	%f244, %f242, %f243;
	add.s32 	%r181, %r176, 2560;
	mul.wide.u32 	%rd110, %r181, 4;
	add.s64 	%rd111, %rd1, %rd110;
	ld.global.f32 	%f245, [%rd111];
	add.f32 	%f246, %f244, %f245;
	add.s32 	%r182, %r176, 3072;
	mul.wide.u32 	%rd112, %r182, 4;
	add.s64 	%rd113, %rd1, %rd112;
	ld.global.f32 	%f247, [%rd113];
	add.f32 	%f248, %f246, %f247;
	add.s32 	%r183, %r176, 3584;
	mul.wide.u32 	%rd114, %r183, 4;
	add.s64 	%rd115, %rd1, %rd114;
	ld.global.f32 	%f249, [%rd115];
	add.f32 	%f368, %f248, %f249;
	add.s32 	%r261, %r261, 4096;
$L__BB20_11:
	setp.eq.s32 	%p29, %r23, 0;
	@%p29 bra 	$L__BB20_17;
	and.b32  	%r26, %r10, 3;
	setp.lt.u32 	%p30, %r23, 4;
	@%p30 bra 	$L__BB20_14;
	add.s32 	%r184, %r270, %r261;
	mul.wide.u32 	%rd116, %r184, 4;
	add.s64 	%rd117, %rd1, %rd116;
	ld.global.f32 	%f251, [%rd117];
	add.f32 	%f252, %f368, %f251;
	add.s32 	%r185, %r184, 512;
	mul.wide.u32 	%rd118, %r185, 4;
	add.s64 	%rd119, %rd1, %rd118;
	ld.global.f32 	%f253, [%rd119];
	add.f32 	%f254, %f252, %f253;
	add.s32 	%r186, %r184, 1024;
	mul.wide.u32 	%rd120, %r186, 4;
	add.s64 	%rd121, %rd1, %rd120;
	ld.global.f32 	%f255, [%rd121];
	add.f32 	%f256, %f254, %f255;
	add.s32 	%r187, %r184, 1536;
	mul.wide.u32 	%rd122, %r187, 4;
	add.s64 	%rd123, %rd1, %rd122;
	ld.global.f32 	%f257, [%rd123];
	add.f32 	%f368, %f256, %f257;
	add.s32 	%r261, %r261, 2048;
$L__BB20_14:
	setp.eq.s32 	%p31, %r26, 0;
	@%p31 bra 	$L__BB20_17;
	add.s32 	%r265, %r261, %r270;
	neg.s32 	%r264, %r26;
$L__BB20_16:
	.pragma "nounroll";
	mul.wide.u32 	%rd124, %r265, 4;
	add.s64 	%rd125, %rd1, %rd124;
	ld.global.f32 	%f258, [%rd125];
	add.f32 	%f368, %f368, %f258;
	add.s32 	%r265, %r265, 512;
	add.s32 	%r264, %r264, 1;
	setp.ne.s32 	%p32, %r264, 0;
	@%p32 bra 	$L__BB20_16;
$L__BB20_17:
	setp.lt.u32 	%p33, %r6, 512;
	@%p33 bra 	$L__BB20_22;
	// begin inline asm
	mov.u32 %r226, %laneid;
	// end inline asm
	mov.b32 	%r228, %f368;
	mov.b32 	%r229, 1;
	mov.b32 	%r250, 31;
	mov.b32 	%r251, -1;
	// begin inline asm
	shfl.sync.down.b32 %r227, %r228, %r229, %r250, %r251;
	// end inline asm
	setp.gt.s32 	%p57, %r226, 30;
	mov.b32 	%f317, %r227;
	add.f32 	%f318, %f368, %f317;
	selp.f32 	%f319, %f368, %f318, %p57;
	mov.b32 	%r233, %f319;
	mov.b32 	%r234, 2;
	// begin inline asm
	shfl.sync.down.b32 %r232, %r233, %r234, %r250, %r251;
	// end inline asm
	setp.gt.s32 	%p58, %r226, 29;
	mov.b32 	%f320, %r232;
	add.f32 	%f321, %f319, %f320;
	selp.f32 	%f322, %f319, %f321, %p58;
	mov.b32 	%r238, %f322;
	mov.b32 	%r239, 4;
	// begin inline asm
	shfl.sync.down.b32 %r237, %r238, %r239, %r250, %r251;
	// end inline asm
	setp.gt.s32 	%p59, %r226, 27;
	mov.b32 	%f323, %r237;
	add.f32 	%f324, %f322, %f323;
	selp.f32 	%f325, %f322, %f324, %p59;
	mov.b32 	%r243, %f325;
	mov.b32 	%r244, 8;
	// begin inline asm
	shfl.sync.down.b32 %r242, %r243, %r244, %r250, %r251;
	// end inline asm
	setp.gt.s32 	%p60, %r226, 23;
	mov.b32 	%f326, %r242;
	add.f32 	%f327, %f325, %f326;
	selp.f32 	%f328, %f325, %f327, %p60;
	mov.b32 	%r248, %f328;
	mov.b32 	%r249, 16;
	// begin inline asm
	shfl.sync.down.b32 %r247, %r248, %r249, %r250, %r251;
	// end inline asm
	setp.gt.s32 	%p61, %r226, 15;
	mov.b32 	%f329, %r247;
	add.f32 	%f16, %f328, %f329;
	selp.f32 	%f379, %f328, %f16, %p61;
	setp.ne.s32 	%p62, %r226, 0;
	@%p62 bra 	$L__BB20_20;
	shr.u32 	%r252, %r7, 3;
	and.b32  	%r253, %r252, 124;
	mov.u32 	%r254, _ZZN3cub18CUB_300001_SM_10006detail6reduce18DeviceReduceKernelINS2_10policy_hubIfjN4cuda3std3__44plusIfEEE10Policy1000EN6thrust24THRUST_300001_SM_1000_NS6detail15normal_iteratorINSD_10device_ptrIfEEEEjS9_fNS7_10__identityEEEvT0_PT3_T1_NS0_13GridEvenShareISN_EET2_T4_E12temp_storage;
	add.s32 	%r255, %r254, %r253;
	st.shared.f32 	[%r255+16], %f16;
$L__BB20_20:
	bar.sync 	0;
	setp.ne.s32 	%p63, %r7, 0;
	@%p63 bra 	$L__BB20_48;
	ld.shared.f32 	%f330, [_ZZN3cub18CUB_300001_SM_10006detail6reduce18DeviceReduceKernelINS2_10policy_hubIfjN4cuda3std3__44plusIfEEE10Policy1000EN6thrust24THRUST_300001_SM_1000_NS6detail15normal_iteratorINSD_10device_ptrIfEEEEjS9_fNS7_10__identityEEEvT0_PT3_T1_NS0_13GridEvenShareISN_EET2_T4_E12temp_storage+20];
	add.f32 	%f331, %f379, %f330;
	ld.shared.f32 	%f332, [_ZZN3cub18CUB_300001_SM_10006detail6reduce18DeviceReduceKernelINS2_10policy_hubIfjN4cuda3std3__44plusIfEEE10Policy1000EN6thrust24THRUST_300001_SM_1000_NS6detail15normal_iteratorINSD_10device_ptrIfEEEEjS9_fNS7_10__identityEEEvT0_PT3_T1_NS0_13GridEvenShareISN_EET2_T4_E12temp_storage+24];
	add.f32 	%f333, %f331, %f332;
	ld.shared.f32 	%f334, [_ZZN3cub18CUB_300001_SM_10006detail6reduce18DeviceReduceKernelINS2_10policy_hubIfjN4cuda3std3__44plusIfEEE10Policy1000EN6thrust24THRUST_300001_SM_1000_NS6detail15normal_iteratorINSD_10device_ptrIfEEEEjS9_fNS7_10__identityEEEvT0_PT3_T1_NS0_13GridEvenShareISN_EET2_T4_E12temp_storage+28];
	add.f32 	%f335, %f333, %f334;
	ld.shared.f32 	%f336, [_ZZN3cub18CUB_300001_SM_10006detail6reduce18DeviceReduceKernelINS2_10policy_hubIfjN4cuda3std3__44plusIfEEE10Policy1000EN6thrust24THRUST_300001_SM_1000_NS6detail15normal_iteratorINSD_10device_ptrIfEEEEjS9_fNS7_10__identityEEEvT0_PT3_T1_NS0_13GridEvenShareISN_EET2_T4_E12temp_storage+32];
	add.f32 	%f337, %f335, %f336;
	ld.shared.f32 	%f338, [_ZZN3cub18CUB_300001_SM_10006detail6reduce18DeviceReduceKernelINS2_10policy_hubIfjN4cuda3std3__44plusIfEEE10Policy1000EN6thrust24THRUST_300001_SM_1000_NS6detail15normal_iteratorINSD_10device_ptrIfEEEEjS9_fNS7_10__identityEEEvT0_PT3_T1_NS0_13GridEvenShareISN_EET2_T4_E12temp_storage+36];
	add.f32 	%f339, %f337, %f338;
	ld.shared.f32 	%f340, [_ZZN3cub18CUB_300001_SM_10006detail6reduce18DeviceReduceKernelINS2_10policy_hubIfjN4cuda3std3__44plusIfEEE10Policy1000EN6thrust24THRUST_300001_SM_1000_NS6detail15normal_iteratorINSD_10device_ptrIfEEEEjS9_fNS7_10__identityEEEvT0_PT3_T1_NS0_13GridEvenShareISN_EET2_T4_E12temp_storage+40];
	add.f32 	%f341, %f339, %f340;
	ld.shared.f32 	%f342, [_ZZN3cub18CUB_300001_SM_10006detail6reduce18DeviceReduceKernelINS2_10policy_hubIfjN4cuda3std3__44plusIfEEE10Policy1000EN6thrust24THRUST_300001_SM_1000_NS6detail15normal_iteratorINSD_10device_ptrIfEEEEjS9_fNS7_10__identityEEEvT0_PT3_T1_NS0_13GridEvenShareISN_EET2_T4_E12temp_storage+44];
	add.f32 	%f343, %f341, %f342;
	ld.shared.f32 	%f344, [_ZZN3cub18CUB_300001_SM_10006detail6reduce18DeviceReduceKernelINS2_10policy_hubIfjN4cuda3std3__44plusIfEEE10Policy1000EN6thrust24THRUST_300001_SM_1000_NS6detail15normal_iteratorINSD_10device_ptrIfEEEEjS9_fNS7_10__identityEEEvT0_PT3_T1_NS0_13GridEvenShareISN_EET2_T4_E12temp_storage+48];
	add.f32 	%f345, %f343, %f344;
	ld.shared.f32 	%f346, [_ZZN3cub18CUB_300001_SM_10006detail6reduce18DeviceReduceKernelINS2_10policy_hubIfjN4cuda3std3__44plusIfEEE10Policy1000EN6thrust24THRUST_300001_SM_1000_NS6detail15normal_iteratorINSD_10device_ptrIfEEEEjS9_fNS7_10__identityEEEvT0_PT3_T1_NS0_13GridEvenShareISN_EET2_T4_E12temp_storage+52];
	add.f32 	%f347, %f345, %f346;
	ld.shared.f32 	%f348, [_ZZN3cub18CUB_300001_SM_10006detail6reduce18DeviceReduceKernelINS2_10policy_hubIfjN4cuda3std3__44plusIfEEE10Policy1000EN6thrust24THRUST_300001_SM_1000_NS6detail15normal_iteratorINSD_10device_ptrIfEEEEjS9_fNS7_10__identityEEEvT0_PT3_T1_NS0_13GridEvenShareISN_EET2_T4_E12temp_storage+56];
	add.f32 	%f349, %f347, %f348;
	ld.shared.f32 	%f350, [_ZZN3cub18CUB_300001_SM_10006detail6reduce18DeviceReduceKernelINS2_10policy_hubIfjN4cuda3std3__44plusIfEEE10Policy1000EN6thrust24THRUST_300001_SM_1000_NS6detail15normal_iteratorINSD_10device_ptrIfEEEEjS9_fNS7_10__identityEEEvT0_PT3_T1_NS0_13GridEvenShareISN_EET2_T4_E12temp_storage+60];
	add.f32 	%f351, %f349, %f350;
	ld.shared.f32 	%f352, [_ZZN3cub18CUB_300001_SM_10006detail6reduce18DeviceReduceKernelINS2_10policy_hubIfjN4cuda3std3__44plusIfEEE10Policy1000EN6thrust24THRUST_300001_SM_1000_NS6detail15normal_iteratorINSD_10device_ptrIfEEEEjS9_fNS7_10__identityEEEvT0_PT3_T1_NS0_13GridEvenShareISN_EET2_T4_E12temp_storage+64];
	add.f32 	%f353, %f351, %f352;
	ld.shared.f32 	%f354, [_ZZN3cub18CUB_300001_SM_10006detail6reduce18DeviceReduceKernelINS2_10policy_hubIfjN4cuda3std3__44plusIfEEE10Policy1000EN6thrust24THRUST_300001_SM_1000_NS6detail15normal_iteratorINSD_10device_ptrIfEEEEjS9_fNS7_10__identityEEEvT0_PT3_T1_NS0_13GridEvenShareISN_EET2_T4_E12temp_storage+68];
	add.f32 	%f355, %f353, %f354;
	ld.shared.f32 	%f356, [_ZZN3cub18CUB_300001_SM_10006detail6reduce18DeviceReduceKernelINS2_10policy_hubIfjN4cuda3std3__44plusIfEEE10Policy1000EN6thrust24THRUST_300001_SM_1000_NS6detail15normal_iteratorINSD_10device_ptrIfEEEEjS9_fNS7_10__identityEEEvT0_PT3_T1_NS0_13GridEvenShareISN_EET2_T4_E12temp_storage+72];
	add.f32 	%f357, %f355, %f356;
	ld.shared.f32 	%f358, [_ZZN3cub18CUB_300001_SM_10006detail6reduce18DeviceReduceKernelINS2_10policy_hubIfjN4cuda3std3__44plusIfEEE10Policy1000EN6thrust24THRUST_300001_SM_1000_NS6detail15normal_iteratorINSD_10device_ptrIfEEEEjS9_fNS7_10__identityEEEvT0_PT3_T1_NS0_13GridEvenShareISN_EET2_T4_E12temp_storage+76];
	add.f32 	%f379, %f357, %f358;
	bra.uni 	$L__BB20_48;
$L__BB20_22:
	// begin inline asm
	mov.u32 %r188, %laneid;
	// end inline asm
	and.b32  	%r214, %r7, 992;
	add.s32 	%r215, %r214, 32;
	setp.gt.u32 	%p34, %r215, %r6;
	not.b32 	%r216, %r214;
	add.s32 	%r217, %r6, %r216;
	selp.b32 	%r212, %r217, 31, %p34;
	mov.b32 	%r190, %f368;
	mov.b32 	%r191, 1;
	mov.b32 	%r213, -1;
	// begin inline asm
	shfl.sync.down.b32 %r189, %r190, %r191, %r212, %r213;
	// end inline asm
	setp.lt.s32 	%p35, %r188, %r212;
	mov.b32 	%f259, %r189;
	add.f32 	%f260, %f368, %f259;
	selp.f32 	%f261, %f260, %f368, %p35;
	mov.b32 	%r195, %f261;
	mov.b32 	%r196, 2;
	// begin inline asm
	shfl.sync.down.b32 %r194, %r195, %r196, %r212, %r213;
	// end inline asm
	add.s32 	%r218, %r188, 2;
	setp.gt.s32 	%p36, %r218, %r212;
	mov.b32 	%f262, %r194;
	add.f32 	%f263, %f261, %f262;
	selp.f32 	%f264, %f261, %f263, %p36;
	mov.b32 	%r200, %f264;
	mov.b32 	%r201, 4;
	// begin inline asm
	shfl.sync.down.b32 %r199, %r200, %r201, %r212, %r213;
	// end inline asm
	add.s32 	%r219, %r188, 4;
	setp.gt.s32 	%p37, %r219, %r212;
	mov.b32 	%f265, %r199;
	add.f32 	%f266, %f264, %f265;
	selp.f32 	%f267, %f264, %f266, %p37;
	mov.b32 	%r205, %f267;
	mov.b32 	%r206, 8;
	// begin inline asm
	shfl.sync.down.b32 %r204, %r205, %r206, %r212, %r213;
	// end inline asm
	add.s32 	%r220, %r188, 8;
	setp.gt.s32 	%p38, %r220, %r212;
	mov.b32 	%f268, %r204;
	add.f32 	%f269, %f267, %f268;
	selp.f32 	%f270, %f267, %f269, %p38;
	mov.b32 	%r210, %f270;
	mov.b32 	%r211, 16;
	// begin inline asm
	shfl.sync.down.b32 %r209, %r210, %r211, %r212, %r213;
	// end inline asm
	add.s32 	%r221, %r188, 16;
	setp.gt.s32 	%p39, %r221, %r212;
	mov.b32 	%f271, %r209;
	add.f32 	%f272, %f270, %f271;
	selp.f32 	%f379, %f270, %f272, %p39;
	setp.ne.s32 	%p40, %r188, 0;
	@%p40 bra 	$L__BB20_24;
	shr.u32 	%r222, %r7, 3;
	and.b32  	%r223, %r222, 124;
	mov.u32 	%r224, _ZZN3cub18CUB_300001_SM_10006detail6reduce18DeviceReduceKernelINS2_10policy_hubIfjN4cuda3std3__44plusIfEEE10Policy1000EN6thrust24THRUST_300001_SM_1000_NS6detail15normal_iteratorINSD_10device_ptrIfEEEEjS9_fNS7_10__identityEEEvT0_PT3_T1_NS0_13GridEvenShareISN_EET2_T4_E12temp_storage;
	add.s32 	%r225, %r224, %r223;
	st.shared.f32 	[%r225+16], %f379;
$L__BB20_24:
	bar.sync 	0;
	setp.ne.s32 	%p41, %r7, 0;
	@%p41 bra 	$L__BB20_48;
	setp.gt.u32 	%p42, %r6, 32;
	ld.shared.f32 	%f273, [_ZZN3cub18CUB_300001_SM_10006detail6reduce18DeviceReduceKernelINS2_10policy_hubIfjN4cuda3std3__44plusIfEEE10Policy1000EN6thrust24THRUST_300001_SM_1000_NS6detail15normal_iteratorINSD_10device_ptrIfEEEEjS9_fNS7_10__identityEEEvT0_PT3_T1_NS0_13GridEvenShareISN_EET2_T4_E12temp_storage+20];
	add.f32 	%f274, %f379, %f273;
	selp.f32 	%f275, %f274, %f379, %p42;
	setp.gt.u32 	%p43, %r6, 64;
	ld.shared.f32 	%f276, [_ZZN3cub18CUB_300001_SM_10006detail6reduce18DeviceReduceKernelINS2_10policy_hubIfjN4cuda3std3__44plusIfEEE10Policy1000EN6thrust24THRUST_300001_SM_1000_NS6detail15normal_iteratorINSD_10device_ptrIfEEEEjS9_fNS7_10__identityEEEvT0_PT3_T1_NS0_13GridEvenShareISN_EET2_T4_E12temp_storage+24];
	add.f32 	%f277, %f276, %f275;
	selp.f32 	%f278, %f277, %f275, %p43;
	setp.gt.u32 	%p44, %r6, 96;
	ld.shared.f32 	%f279, [_ZZN3cub18CUB_300001_SM_10006detail6reduce18DeviceReduceKernelINS2_10policy_hubIfjN4cuda3std3__44plusIfEEE10Policy1000EN6thrust24THRUST_300001_SM_1000_NS6detail15normal_iteratorINSD_10device_ptrIfEEEEjS9_fNS7_10__identityEEEvT0_PT3_T1_NS0_13GridEvenShareISN_EET2_T4_E12temp_storage+28];
	add.f32 	%f280, %f279, %f278;
	selp.f32 	%f281, %f280, %f278, %p44;
	setp.gt.u32 	%p45, %r6, 128;
	ld.shared.f32 	%f282, [_ZZN3cub18CUB_300001_SM_10006detail6reduce18DeviceReduceKernelINS2_10policy_hubIfjN4cuda3std3__44plusIfEEE10Policy1000EN6thrust24THRUST_300001_SM_1000_NS6detail15normal_iteratorINSD_10device_ptrIfEEEEjS9_fNS7_10__identityEEEvT0_PT3_T1_NS0_13GridEvenShareISN_EET2_T4_E12temp_storage+32];
	add.f32 	%f283, %f282, %f281;
	selp.f32 	%f284, %f283, %f281, %p45;
	setp.gt.u32 	%p46, %r6, 160;
	ld.shared.f32 	%f285, [_ZZN3cub18CUB_300001_SM_10006detail6reduce18DeviceReduceKernelINS2_10policy_hubIfjN4cuda3std3__44plusIfEEE10Policy1000EN6thrust24THRUST_300001_SM_1000_NS6detail15normal_iteratorINSD_10device_ptrIfEEEEjS9_fNS7_10__identityEEEvT0_PT3_T1_NS0_13GridEvenShareISN_EET2_T4_E12temp_storage+36];
	add.f32 	%f286, %f285, %f284;
	selp.f32 	%f287, %f286, %f284, %p46;
	setp.gt.u32 	%p47, %r6, 192;
	ld.shared.f32 	%f288, [_ZZN3cub18CUB_300001_SM_10006detail6reduce18DeviceReduceKernelINS2_10policy_hubIfjN4cuda3std3__44plusIfEEE10Policy1000EN6thrust24THRUST_300001_SM_1000_NS6detail15normal_iteratorINSD_10device_ptrIfEEEEjS9_fNS7_10__identityEEEvT0_PT3_T1_NS0_13GridEvenShareISN_EET2_T4_E12temp_storage+40];
	add.f32 	%f289, %f288, %f287;
	selp.f32 	%f290, %f289, %f287, %p47;
	setp.gt.u32 	%p48, %r6, 224;
	ld.shared.f32 	%f291, [_ZZN3cub18CUB_300001_SM_10006detail6reduce18DeviceReduceKernelINS2_10policy_hubIfjN4cuda3std3__44plusIfEEE10Policy1000EN6thrust24THRUST_300001_SM_1000_NS6detail15normal_iteratorINSD_10device_ptrIfEEEEjS9_fNS7_10__identityEEEvT0_PT3_T1_NS0_13GridEvenShareISN_EET2_T4_E12temp_storage+44];
	add.f32 	%f292, %f291, %f290;
	selp.f32 	%f293, %f292, %f290, %p48;
	setp.gt.u32 	%p49, %r6, 256;
	ld.shared.f32 	%f294, [_ZZN3cub18CUB_300001_SM_10006detail6reduce18DeviceReduceKernelINS2_10policy_hubIfjN4cuda3std3__44plusIfEEE10Policy1000EN6thrust24THRUST_300001_SM_1000_NS6detail15normal_iteratorINSD_10device_ptrIfEEEEjS9_fNS7_10__identityEEEvT0_PT3_T1_NS0_13GridEvenShareISN_EET2_T4_E12temp_storage+48];
	add.f32 	%f295, %f294, %f293;
	selp.f32 	%f296, %f295, %f293, %p49;
	setp.gt.u32 	%p50, %r6, 288;
	ld.shared.f32 	%f297, [_ZZN3cub18CUB_300001_SM_10006detail6reduce18DeviceReduceKernelINS2_10policy_hubIfjN4cuda3std3__44plusIfEEE10Policy1000EN6thrust24THRUST_300001_SM_1000_NS6detail15normal_iteratorINSD_10device_ptrIfEEEEjS9_fNS7_10__identityEEEvT0_PT3_T1_NS0_13GridEvenShareISN_EET2_T4_E12temp_storage+52];
	add.f32 	%f298, %f297, %f296;
	selp.f32 	%f299, %f298, %f296, %p50;
	setp.gt.u32 	%p51, %r6, 320;
	ld.shared.f32 	%f300, [_ZZN3cub18CUB_300001_SM_10006detail6reduce18DeviceReduceKernelINS2_10policy_hubIfjN4cuda3std3__44plusIfEEE10Policy1000EN6thrust24THRUST_300001_SM_1000_NS6detail15normal_iteratorINSD_10device_ptrIfEEEEjS9_fNS7_10__identityEEEvT0_PT3_T1_NS0_13GridEvenShareISN_EET2_T4_E12temp_storage+56];
	add.f32 	%f301, %f300, %f299;
	selp.f32 	%f302, %f301, %f299, %p51;
	setp.gt.u32 	%p52, %r6, 352;
	ld.shared.f32 	%f303, [_ZZN3cub18CUB_300001_SM_10006detail6reduce18DeviceReduceKernelINS2_10policy_hubIfjN4cuda3std3__44plusIfEEE10Policy1000EN6thrust24THRUST_300001_SM_1000_NS6detail15normal_iteratorINSD_10device_ptrIfEEEEjS9_fNS7_10__identityEEEvT0_PT3_T1_NS0_13GridEvenShareISN_EET2_T4_E12temp_storage+60];
	add.f32 	%f304, %f303, %f302;
	selp.f32 	%f305, %f304, %f302, %p52;
	setp.gt.u32 	%p53, %r6, 384;
	ld.shared.f32 	%f306, [_ZZN3cub18CUB_300001_SM_10006detail6reduce18DeviceReduceKernelINS2_10policy_hubIfjN4cuda3std3__44plusIfEEE10Policy1000EN6thrust24THRUST_300001_SM_1000_NS6detail15normal_iteratorINSD_10device_ptrIfEEEEjS9_fNS7_10__identityEEEvT0_PT3_T1_NS0_13GridEvenShareISN_EET2_T4_E12temp_storage+64];
	add.f32 	%f307, %f306, %f305;
	selp.f32 	%f308, %f307, %f305, %p53;
	setp.gt.u32 	%p54, %r6, 416;
	ld.shared.f32 	%f309, [_ZZN3cub18CUB_300001_SM_10006detail6reduce18DeviceReduceKernelINS2_10policy_hubIfjN4cuda3std3__44plusIfEEE10Policy1000EN6thrust24THRUST_300001_SM_1000_NS6detail15normal_iteratorINSD_10device_ptrIfEEEEjS9_fNS7_10__identityEEEvT0_PT3_T1_NS0_13GridEvenShareISN_EET2_T4_E12temp_storage+68];
	add.f32 	%f310, %f309, %f308;
	selp.f32 	%f311, %f310, %f308, %p54;
	setp.gt.u32 	%p55, %r6, 448;
	ld.shared.f32 	%f312, [_ZZN3cub18CUB_300001_SM_10006detail6reduce18DeviceReduceKernelINS2_10policy_hubIfjN4cuda3std3__44plusIfEEE10Policy1000EN6thrust24THRUST_300001_SM_1000_NS6detail15normal_iteratorINSD_10device_ptrIfEEEEjS9_fNS7_10__identityEEEvT0_PT3_T1_NS0_13GridEvenShareISN_EET2_T4_E12temp_storage+72];
	add.f32 	%f313, %f312, %f311;
	selp.f32 	%f314, %f313, %f311, %p55;
	setp.gt.u32 	%p56, %r6, 480;
	ld.shared.f32 	%f315, [_ZZN3cub18CUB_300001_SM_10006detail6reduce18DeviceReduceKernelINS2_10policy_hubIfjN4cuda3std3__44plusIfEEE10Policy1000EN6thrust24THRUST_300001_SM_1000_NS6detail15normal_iteratorINSD_10device_ptrIfEEEEjS9_fNS7_10__identityEEEvT0_PT3_T1_NS0_13GridEvenShareISN_EET2_T4_E12temp_storage+76];
	add.f32 	%f316, %f315, %f314;
	selp.f32 	%f379, %f316, %f314, %p56;
	bra.uni 	$L__BB20_48;
$L__BB20_26:
	mov.u32 	%r35, %tid.x;
	add.s32 	%r72, %r35, %r270;
	mul.wide.u32 	%rd4, %r72, 4;
	add.s64 	%rd5, %rd1, %rd4;
	ld.global.f32 	%f41, [%rd5];
	ld.global.f32 	%f42, [%rd5+2048];
	ld.global.f32 	%f43, [%rd5+4096];
	ld.global.f32 	%f44, [%rd5+6144];
	ld.global.f32 	%f45, [%rd5+8192];
	ld.global.f32 	%f46, [%rd5+10240];
	ld.global.f32 	%f47, [%rd5+12288];
	ld.global.f32 	%f48, [%rd5+14336];
	ld.global.f32 	%f49, [%rd5+16384];
	ld.global.f32 	%f50, [%rd5+18432];
	ld.global.f32 	%f51, [%rd5+20480];
	ld.global.f32 	%f52, [%rd5+22528];
	ld.global.f32 	%f53, [%rd5+24576];
	ld.global.f32 	%f54, [%rd5+26624];
	ld.global.f32 	%f55, [%rd5+28672];
	ld.global.f32 	%f56, [%rd5+30720];
	add.f32 	%f57, %f41, %f42;
	add.f32 	%f58, %f43, %f44;
	add.f32 	%f59, %f45, %f46;
	add.f32 	%f60, %f47, %f48;
	add.f32 	%f61, %f49, %f50;
	add.f32 	%f62, %f51, %f52;
	add.f32 	%f63, %f53, %f54;
	add.f32 	%f64, %f55, %f56;
	add.f32 	%f65, %f57, %f58;
	add.f32 	%f66, %f59, %f60;
	add.f32 	%f67, %f61, %f62;
	add.f32 	%f68, %f63, %f64;
	add.f32 	%f69, %f65, %f66;
	add.f32 	%f70, %f67, %f68;
	add.f32 	%f378, %f69, %f70;
	setp.lt.u32 	%p2, %r6, %r4;
	@%p2 bra 	$L__BB20_44;
	add.s32 	%r36, %r4, %r270;
	not.b32 	%r74, %r35;
	add.s32 	%r75, %r74, %r1;
	sub.s32 	%r76, %r75, %r4;
	sub.s32 	%r267, %r76, %r270;
	add.s32 	%r77, %r36, %r35;
	add.s32 	%r266, %r77, 4096;
	mov.b32 	%r269, 0;
	mov.u32 	%r268, %r36;
$L__BB20_28:
	add.s32 	%r270, %r270, %r4;
	add.s32 	%r79, %r1, -8192;
	setp.gt.u32 	%p3, %r270, %r79;
	@%p3 bra 	$L__BB20_30;
	add.s32 	%r80, %r35, %r270;
	mul.wide.u32 	%rd6, %r80, 4;
	add.s64 	%rd7, %rd1, %rd6;
	ld.global.f32 	%f71, [%rd7];
	ld.global.f32 	%f72, [%rd7+2048];
	ld.global.f32 	%f73, [%rd7+4096];
	ld.global.f32 	%f74, [%rd7+6144];
	ld.global.f32 	%f75, [%rd7+8192];
	ld.global.f32 	%f76, [%rd7+10240];
	ld.global.f32 	%f77, [%rd7+12288];
	ld.global.f32 	%f78, [%rd7+14336];
	ld.global.f32 	%f79, [%rd7+16384];
	ld.global.f32 	%f80, [%rd7+18432];
	ld.global.f32 	%f81, [%rd7+20480];
	ld.global.f32 	%f82, [%rd7+22528];
	ld.global.f32 	%f83, [%rd7+24576];
	ld.global.f32 	%f84, [%rd7+26624];
	ld.global.f32 	%f85, [%rd7+28672];
	ld.global.f32 	%f86, [%rd7+30720];
	add.f32 	%f87, %f378, %f71;
	add.f32 	%f88, %f72, %f73;
	add.f32 	%f89, %f74, %f75;
	add.f32 	%f90, %f76, %f77;
	add.f32 	%f91, %f78, %f79;
	add.f32 	%f92, %f80, %f81;
	add.f32 	%f93, %f82, %f83;
	add.f32 	%f94, %f84, %f85;
	add.f32 	%f95, %f87, %f88;
	add.f32 	%f96, %f89, %f90;
	add.f32 	%f97, %f91, %f92;
	add.f32 	%f98, %f93, %f94;
	add.f32 	%f99, %f95, %f96;
	add.f32 	%f100, %f97, %f98;
	add.f32 	%f101, %f99, %f100;
	add.f32 	%f378, %f101, %f86;
	sub.s32 	%r81, %r1, %r270;
	setp.lt.u32 	%p4, %r81, %r4;
	add.s32 	%r269, %r269, 1;
	add.s32 	%r268, %r268, %r4;
	sub.s32 	%r267, %r267, %r4;
	add.s32 	%r266, %r266, %r4;
	@%p4 bra 	$L__BB20_44;
	bra.uni 	$L__BB20_28;
$L__BB20_30:
	setp.le.u32 	%p5, %r1, %r270;
	sub.s32 	%r83, %r1, %r270;
	setp.ge.s32 	%p6, %r35, %r83;
	or.pred  	%p7, %p5, %p6;
	@%p7 bra 	$L__BB20_44;
	not.b32 	%r85, %r35;
	add.s32 	%r86, %r1, %r85;
	sub.s32 	%r87, %r86, %r36;
	mul.lo.s32 	%r88, %r2, %r269;
	shl.b32 	%r89, %r88, 13;
	sub.s32 	%r90, %r87, %r89;
	shr.u32 	%r91, %r90, 9;
	add.s32 	%r49, %r91, 1;
	and.b32  	%r50, %r49, 15;
	setp.lt.u32 	%p8, %r90, 7680;
	mov.u32 	%r275, %r35;
	@%p8 bra 	$L__BB20_35;
	or.b32  	%r273, %r35, 4096;
	shr.u32 	%r92, %r267, 9;
	add.s32 	%r93, %r92, 1;
	and.b32  	%r94, %r93, 16777200;
	neg.s32 	%r271, %r94;
$L__BB20_33:
	.pragma "nounroll";
	add.s32 	%r95, %r266, -4096;
	mul.wide.u32 	%rd8, %r95, 4;
	add.s64 	%rd9, %rd1, %rd8;
	ld.global.f32 	%f103, [%rd9];
	add.f32 	%f104, %f378, %f103;
	add.s32 	%r96, %r266, -3584;
	mul.wide.u32 	%rd10, %r96, 4;
	add.s64 	%rd11, %rd1, %rd10;
	ld.global.f32 	%f105, [%rd11];
	add.f32 	%f106, %f104, %f105;
	add.s32 	%r97, %r266, -3072;
	mul.wide.u32 	%rd12, %r97, 4;
	add.s64 	%rd13, %rd1, %rd12;
	ld.global.f32 	%f107, [%rd13];
	add.f32 	%f108, %f106, %f107;
	add.s32 	%r98, %r266, -2560;
	mul.wide.u32 	%rd14, %r98, 4;
	add.s64 	%rd15, %rd1, %rd14;
	ld.global.f32 	%f109, [%rd15];
	add.f32 	%f110, %f108, %f109;
	add.s32 	%r99, %r266, -2048;
	mul.wide.u32 	%rd16, %r99, 4;
	add.s64 	%rd17, %rd1, %rd16;
	ld.global.f32 	%f111, [%rd17];
	add.f32 	%f112, %f110, %f111;
	add.s32 	%r100, %r266, -1536;
	mul.wide.u32 	%rd18, %r100, 4;
	add.s64 	%rd19, %rd1, %rd18;
	ld.global.f32 	%f113, [%rd19];
	add.f32 	%f114, %f112, %f113;
	add.s32 	%r101, %r266, -1024;
	mul.wide.u32 	%rd20, %r101, 4;
	add.s64 	%rd21, %rd1, %rd20;
	ld.global.f32 	%f115, [%rd21];
	add.f32 	%f116, %f114, %f115;
	add.s32 	%r102, %r266, 3584;
	add.s32 	%r103, %r266, -512;
	mul.wide.u32 	%rd22, %r103, 4;
	add.s64 	%rd23, %rd1, %rd22;
	ld.global.f32 	%f117, [%rd23];
	add.f32 	%f118, %f116, %f117;
	mul.wide.u32 	%rd24, %r266, 4;
	add.s64 	%rd25, %rd1, %rd24;
	ld.global.f32 	%f119, [%rd25];
	add.f32 	%f120, %f118, %f119;
	add.s32 	%r104, %r266, 512;
	mul.wide.u32 	%rd26, %r104, 4;
	add.s64 	%rd27, %rd1, %rd26;
	ld.global.f32 	%f121, [%rd27];
	add.f32 	%f122, %f120, %f121;
	add.s32 	%r105, %r266, 1024;
	mul.wide.u32 	%rd28, %r105, 4;
	add.s64 	%rd29, %rd1, %rd28;
	ld.global.f32 	%f123, [%rd29];
	add.f32 	%f124, %f122, %f123;
	add.s32 	%r106, %r266, 1536;
	mul.wide.u32 	%rd30, %r106, 4;
	add.s64 	%rd31, %rd1, %rd30;
	ld.global.f32 	%f125, [%rd31];
	add.f32 	%f126, %f124, %f125;
	add.s32 	%r107, %r266, 2048;
	mul.wide.u32 	%rd32, %r107, 4;
	add.s64 	%rd33, %rd1, %rd32;
	ld.global.f32 	%f127, [%rd33];
	add.f32 	%f128, %f126, %f127;
	add.s32 	%r108, %r266, 2560;
	mul.wide.u32 	%rd34, %r108, 4;
	add.s64 	%rd35, %rd1, %rd34;
	ld.global.f32 	%f129, [%rd35];
	add.f32 	%f130, %f128, %f129;
	add.s32 	%r109, %r266, 3072;
	mul.wide.u32 	%rd36, %r109, 4;
	add.s64 	%rd37, %rd1, %rd36;
	ld.global.f32 	%f131, [%rd37];
	add.f32 	%f132, %f130, %f131;
	mul.wide.u32 	%rd38, %r102, 4;
	add.s64 	%rd39, %rd1, %rd38;
	ld.global.f32 	%f133, [%rd39];
	add.f32 	%f378, %f132, %f133;
	add.s32 	%r273, %r273, 8192;
	add.s32 	%r266, %r266, 8192;
	add.s32 	%r271, %r271, 16;
	setp.ne.s32 	%p9, %r271, 0;
	@%p9 bra 	$L__BB20_33;
	add.s32 	%r275, %r273, -4096;
$L__BB20_35:
	setp.eq.s32 	%p10, %r50, 0;
	@%p10 bra 	$L__BB20_44;
	and.b32  	%r61, %r49, 7;
	setp.lt.u32 	%p11, %r50, 8;
	@%p11 bra 	$L__BB20_38;
	add.s32 	%r110, %r275, %r270;
	mul.wide.u32 	%rd40, %r110, 4;
	add.s64 	%rd41, %rd1, %rd40;
	ld.global.f32 	%f135, [%rd41];
	add.f32 	%f136, %f378, %f135;
	add.s32 	%r111, %r110, 512;
	mul.wide.u32 	%rd42, %r111, 4;
	add.s64 	%rd43, %rd1, %rd42;
	ld.global.f32 	%f137, [%rd43];
	add.f32 	%f138, %f136, %f137;
	add.s32 	%r112, %r110, 1024;
	mul.wide.u32 	%rd44, %r112, 4;
	add.s64 	%rd45, %rd1, %rd44;
	ld.global.f32 	%f139, [%rd45];
	add.f32 	%f140, %f138, %f139;
	add.s32 	%r113, %r110, 1536;
	mul.wide.u32 	%rd46, %r113, 4;
	add.s64 	%rd47, %rd1, %rd46;
	ld.global.f32 	%f141, [%rd47];
	add.f32 	%f142, %f140, %f141;
	add.s32 	%r114, %r110, 2048;
	mul.wide.u32 	%rd48, %r114, 4;
	add.s64 	%rd49, %rd1, %rd48;
	ld.global.f32 	%f143, [%rd49];
	add.f32 	%f144, %f142, %f143;
	add.s32 	%r115, %r110, 2560;
	mul.wide.u32 	%rd50, %r115, 4;
	add.s64 	%rd51, %rd1, %rd50;
	ld.global.f32 	%f145, [%rd51];
	add.f32 	%f146, %f144, %f145;
	add.s32 	%r116, %r110, 3072;
	mul.wide.u32 	%rd52, %r116, 4;
	add.s64 	%rd53, %rd1, %rd52;
	ld.global.f32 	%f147, [%rd53];
	add.f32 	%f148, %f146, %f147;
	add.s32 	%r117, %r110, 3584;
	mul.wide.u32 	%rd54, %r117, 4;
	add.s64 	%rd55, %rd1, %rd54;
	ld.global.f32 	%f149, [%rd55];
	add.f32 	%f378, %f148, %f149;
	add.s32 	%r275, %r275, 4096;
$L__BB20_38:
	setp.eq.s32 	%p12, %r61, 0;
	@%p12 bra 	$L__BB20_44;
	setp.lt.u32 	%p13, %r61, 4;
	@%p13 bra 	$L__BB20_41;
	add.s32 	%r118, %r275, %r270;
	mul.wide.u32 	%rd56, %r118, 4;
	add.s64 	%rd57, %rd1, %rd56;
	ld.global.f32 	%f151, [%rd57];
	add.f32 	%f152, %f378, %f151;
	add.s32 	%r119, %r118, 512;
	mul.wide.u32 	%rd58, %r119, 4;
	add.s64 	%rd59, %rd1, %rd58;
	ld.global.f32 	%f153, [%rd59];
	add.f32 	%f154, %f152, %f153;
	add.s32 	%r120, %r118, 1024;
	mul.wide.u32 	%rd60, %r120, 4;
	add.s64 	%rd61, %rd1, %rd60;
	ld.global.f32 	%f155, [%rd61];
	add.f32 	%f156, %f154, %f155;
	add.s32 	%r121, %r118, 1536;
	mul.wide.u32 	%rd62, %r121, 4;
	add.s64 	%rd63, %rd1, %rd62;
	ld.global.f32 	%f157, [%rd63];
	add.f32 	%f378, %f156, %f157;
	add.s32 	%r275, %r275, 2048;
$L__BB20_41:
	and.b32  	%r122, %r49, 3;
	setp.eq.s32 	%p14, %r122, 0;
	@%p14 bra 	$L__BB20_44;
	add.s32 	%r278, %r275, %r268;
	cvt.u16.u32 	%rs1, %r267;
	shr.u16 	%rs2, %rs1, 9;
	add.s16 	%rs3, %rs2, 1;
	cvt.u32.u16 	%r123, %rs3;
	and.b32  	%r124, %r123, 3;
	neg.s32 	%r277, %r124;
$L__BB20_43:
	.pragma "nounroll";
	mul.wide.u32 	%rd64, %r278, 4;
	add.s64 	%rd65, %rd1, %rd64;
	ld.global.f32 	%f158, [%rd65];
	add.f32 	%f378, %f378, %f158;
	add.s32 	%r278, %r278, 512;
	add.s32 	%r277, %r277, 1;
	setp.ne.s32 	%p15, %r277, 0;
	@%p15 bra 	$L__BB20_43;
$L__BB20_44:
	// begin inline asm
	mov.u32 %r125, %laneid;
	// end inline asm
	mov.b32 	%r127, %f378;
	mov.b32 	%r128, 1;
	mov.b32 	%r149, 31;
	mov.b32 	%r150, -1;
	// begin inline asm
	shfl.sync.down.b32 %r126, %r127, %r128, %r149, %r150;
	// end inline asm
	setp.gt.s32 	%p16, %r125, 30;
	mov.b32 	%f159, %r126;
	add.f32 	%f160, %f378, %f159;
	selp.f32 	%f161, %f378, %f160, %p16;
	mov.b32 	%r132, %f161;
	mov.b32 	%r133, 2;
	// begin inline asm
	shfl.sync.down.b32 %r131, %r132, %r133, %r149, %r150;
	// end inline asm
	setp.gt.s32 	%p17, %r125, 29;
	mov.b32 	%f162, %r131;
	add.f32 	%f163, %f161, %f162;
	selp.f32 	%f164, %f161, %f163, %p17;
	mov.b32 	%r137, %f164;
	mov.b32 	%r138, 4;
	// begin inline asm
	shfl.sync.down.b32 %r136, %r137, %r138, %r149, %r150;
	// end inline asm
	setp.gt.s32 	%p18, %r125, 27;
	mov.b32 	%f165, %r136;
	add.f32 	%f166, %f164, %f165;
	selp.f32 	%f167, %f164, %f166, %p18;
	mov.b32 	%r142, %f167;
	mov.b32 	%r143, 8;
	// begin inline asm
	shfl.sync.down.b32 %r141, %r142, %r143, %r149, %r150;
	// end inline asm
	setp.gt.s32 	%p19, %r125, 23;
	mov.b32 	%f168, %r141;
	add.f32 	%f169, %f167, %f168;
	selp.f32 	%f170, %f167, %f169, %p19;
	mov.b32 	%r147, %f170;
	mov.b32 	%r148, 16;
	// begin inline asm
	shfl.sync.down.b32 %r146, %r147, %r148, %r149, %r150;
	// end inline asm
	setp.gt.s32 	%p20, %r125, 15;
	mov.b32 	%f171, %r146;
	add.f32 	%f37, %f170, %f171;
	selp.f32 	%f379, %f170, %f37, %p20;
	setp.ne.s32 	%p21, %r125, 0;
	@%p21 bra 	$L__BB20_46;
	shr.u32 	%r151, %r35, 3;
	and.b32  	%r152, %r151, 124;
	mov.u32 	%r153, _ZZN3cub18CUB_300001_SM_10006detail6reduce18DeviceReduceKernelINS2_10policy_hubIfjN4cuda3std3__44plusIfEEE10Policy1000EN6thrust24THRUST_300001_SM_1000_NS6detail15normal_iteratorINSD_10device_ptrIfEEEEjS9_fNS7_10__identityEEEvT0_PT3_T1_NS0_13GridEvenShareISN_EET2_T4_E12temp_storage;
	add.s32 	%r154, %r153, %r152;
	st.shared.f32 	[%r154+16], %f37;
$L__BB20_46:
	bar.sync 	0;
	setp.ne.s32 	%p22, %r35, 0;
	@%p22 bra 	$L__BB20_48;
	ld.shared.f32 	%f172, [_ZZN3cub18CUB_300001_SM_10006detail6reduce18DeviceReduceKernelINS2_10policy_hubIfjN4cuda3std3__44plusIfEEE10Policy1000EN6thrust24THRUST_300001_SM_1000_NS6detail15normal_iteratorINSD_10device_ptrIfEEEEjS9_fNS7_10__identityEEEvT0_PT3_T1_NS0_13GridEvenShareISN_EET2_T4_E12temp_storage+20];
	add.f32 	%f173, %f379, %f172;
	ld.shared.f32 	%f174, [_ZZN3cub18CUB_300001_SM_10006detail6reduce18DeviceReduceKernelINS2_10policy_hubIfjN4cuda3std3__44plusIfEEE10Policy1000EN6thrust24THRUST_300001_SM_1000_NS6detail15normal_iteratorINSD_10device_ptrIfEEEEjS9_fNS7_10__identityEEEvT0_PT3_T1_NS0_13GridEvenShareISN_EET2_T4_E12temp_storage+24];
	add.f32 	%f175, %f173, %f174;
	ld.shared.f32 	%f176, [_ZZN3cub18CUB_300001_SM_10006detail6reduce18DeviceReduceKernelINS2_10policy_hubIfjN4cuda3std3__44plusIfEEE10Policy1000EN6thrust24THRUST_300001_SM_1000_NS6detail15normal_iteratorINSD_10device_ptrIfEEEEjS9_fNS7_10__identityEEEvT0_PT3_T1_NS0_13GridEvenShareISN_EET2_T4_E12temp_storage+28];
	add.f32 	%f177, %f175, %f176;
	ld.shared.f32 	%f178, [_ZZN3cub18CUB_300001_SM_10006detail6reduce18DeviceReduceKernelINS2_10policy_hubIfjN4cuda3std3__44plusIfEEE10Policy1000EN6thrust24THRUST_300001_SM_1000_NS6detail15normal_iteratorINSD_10device_ptrIfEEEEjS9_fNS7_10__identityEEEvT0_PT3_T1_NS0_13GridEvenShareISN_EET2_T4_E12temp_storage+32];
	add.f32 	%f179, %f177, %f178;
	ld.shared.f32 	%f180, [_ZZN3cub18CUB_300001_SM_10006detail6reduce18DeviceReduceKernelINS2_10policy_hubIfjN4cuda3std3__44plusIfEEE10Policy1000EN6thrust24THRUST_300001_SM_1000_NS6detail15normal_iteratorINSD_10device_ptrIfEEEEjS9_fNS7_10__identityEEEvT0_PT3_T1_NS0_13GridEvenShareISN_EET2_T4_E12temp_storage+36];
	add.f32 	%f181, %f179, %f180;
	ld.shared.f32 	%f182, [_ZZN3cub18CUB_300001_SM_10006detail6reduce18DeviceReduceKernelINS2_10policy_hubIfjN4cuda3std3__44plusIfEEE10Policy1000EN6thrust24THRUST_300001_SM_1000_NS6detail15normal_iteratorINSD_10device_ptrIfEEEEjS9_fNS7_10__identityEEEvT0_PT3_T1_NS0_13GridEvenShareISN_EET2_T4_E12temp_storage+40];
	add.f32 	%f183, %f181, %f182;
	ld.shared.f32 	%f184, [_ZZN3cub18CUB_300001_SM_10006detail6reduce18DeviceReduceKernelINS2_10policy_hubIfjN4cuda3std3__44plusIfEEE10Policy1000EN6thrust24THRUST_300001_SM_1000_NS6detail15normal_iteratorINSD_10device_ptrIfEEEEjS9_fNS7_10__identityEEEvT0_PT3_T1_NS0_13GridEvenShareISN_EET2_T4_E12temp_storage+44];
	add.f32 	%f185, %f183, %f184;
	ld.shared.f32 	%f186, [_ZZN3cub18CUB_300001_SM_10006detail6reduce18DeviceReduceKernelINS2_10policy_hubIfjN4cuda3std3__44plusIfEEE10Policy1000EN6thrust24THRUST_300001_SM_1000_NS6detail15normal_iteratorINSD_10device_ptrIfEEEEjS9_fNS7_10__identityEEEvT0_PT3_T1_NS0_13GridEvenShareISN_EET2_T4_E12temp_storage+48];
	add.f32 	%f187, %f185, %f186;
	ld.shared.f32 	%f188, [_ZZN3cub18CUB_300001_SM_10006detail6reduce18DeviceReduceKernelINS2_10policy_hubIfjN4cuda3std3__44plusIfEEE10Policy1000EN6thrust24THRUST_300001_SM_1000_NS6detail15normal_iteratorINSD_10device_ptrIfEEEEjS9_fNS7_10__identityEEEvT0_PT3_T1_NS0_13GridEvenShareISN_EET2_T4_E12temp_storage+52];
	add.f32 	%f189, %f187, %f188;
	ld.shared.f32 	%f190, [_ZZN3cub18CUB_300001_SM_10006detail6reduce18DeviceReduceKernelINS2_10policy_hubIfjN4cuda3std3__44plusIfEEE10Policy1000EN6thrust24THRUST_300001_SM_1000_NS6detail15normal_iteratorINSD_10device_ptrIfEEEEjS9_fNS7_10__identityEEEvT0_PT3_T1_NS0_13GridEvenShareISN_EET2_T4_E12temp_storage+56];
	add.f32 	%f191, %f189, %f190;
	ld.shared.f32 	%f192, [_ZZN3cub18CUB_300001_SM_10006detail6reduce18DeviceReduceKernelINS2_10policy_hubIfjN4cuda3std3__44plusIfEEE10Policy1000EN6thrust24THRUST_300001_SM_1000_NS6detail15normal_iteratorINSD_10device_ptrIfEEEEjS9_fNS7_10__identityEEEvT0_PT3_T1_NS0_13GridEvenShareISN_EET2_T4_E12temp_storage+60];
	add.f32 	%f193, %f191, %f192;
	ld.shared.f32 	%f194, [_ZZN3cub18CUB_300001_SM_10006detail6reduce18DeviceReduceKernelINS2_10policy_hubIfjN4cuda3std3__44plusIfEEE10Policy1000EN6thrust24THRUST_300001_SM_1000_NS6detail15normal_iteratorINSD_10device_ptrIfEEEEjS9_fNS7_10__identityEEEvT0_PT3_T1_NS0_13GridEvenShareISN_EET2_T4_E12temp_storage+64];
	add.f32 	%f195, %f193, %f194;
	ld.shared.f32 	%f196, [_ZZN3cub18CUB_300001_SM_10006detail6reduce18DeviceReduceKernelINS2_10policy_hubIfjN4cuda3std3__44plusIfEEE10Policy1000EN6thrust24THRUST_300001_SM_1000_NS6detail15normal_iteratorINSD_10device_ptrIfEEEEjS9_fNS7_10__identityEEEvT0_PT3_T1_NS0_13GridEvenShareISN_EET2_T4_E12temp_storage+68];
	add.f32 	%f197, %f195, %f196;
	ld.shared.f32 	%f198, [_ZZN3cub18CUB_300001_SM_10006detail6reduce18DeviceReduceKernelINS2_10policy_hubIfjN4cuda3std3__44plusIfEEE10Policy1000EN6thrust24THRUST_300001_SM_1000_NS6detail15normal_iteratorINSD_10device_ptrIfEEEEjS9_fNS7_10__identityEEEvT0_PT3_T1_NS0_13GridEvenShareISN_EET2_T4_E12temp_storage+72];
	add.f32 	%f199, %f197, %f198;
	ld.shared.f32 	%f200, [_ZZN3cub18CUB_300001_SM_10006detail6reduce18DeviceReduceKernelINS2_10policy_hubIfjN4cuda3std3__44plusIfEEE10Policy1000EN6thrust24THRUST_300001_SM_1000_NS6detail15normal_iteratorINSD_10device_ptrIfEEEEjS9_fNS7_10__identityEEEvT0_PT3_T1_NS0_13GridEvenShareISN_EET2_T4_E12temp_storage+76];
	add.f32 	%f379, %f199, %f200;
$L__BB20_48:
	mov.u32 	%r256, %tid.x;
	setp.ne.s32 	%p64, %r256, 0;
	@%p64 bra 	$L__BB20_50;
	ld.param.u64 	%rd129, [_ZN3cub18CUB_300001_SM_10006detail6reduce18DeviceReduceKernelINS2_10policy_hubIfjN4cuda3std3__44plusIfEEE10Policy1000EN6thrust24THRUST_300001_SM_1000_NS6detail15normal_iteratorINSD_10device_ptrIfEEEEjS9_fNS7_10__identityEEEvT0_PT3_T1_NS0_13GridEvenShareISN_EET2_T4__param_1];
	cvta.to.global.u64 	%rd126, %rd129;
	mul.wide.u32 	%rd127, %r3, 4;
	add.s64 	%rd128, %rd126, %rd127;
	st.global.f32 	[%rd128], %f379;
$L__BB20_50:
	ret;

}
	// .globl	_ZN3cub18CUB_300001_SM_10006detail6reduce28DeviceReduceSingleTileKernelINS2_10policy_hubIfjN4cuda3std3__44plusIfEEE10Policy1000EPfSC_iS9_ffNS7_10__identityEEEvT0_T1_T2_T3_T4_T6_
.visible .entry _ZN3cub18CUB_300001_SM_10006detail6reduce28DeviceReduceSingleTileKernelINS2_10policy_hubIfjN4cuda3std3__44plusIfEEE10Policy1000EPfSC_iS9_ffNS7_10__identityEEEvT0_T1_T2_T3_T4_T6_(
	.param .u64 .ptr .align 1 _ZN3cub18CUB_300001_SM_10006detail6reduce28DeviceReduceSingleTileKernelINS2_10policy_hubIfjN4cuda3std3__44plusIfEEE10Policy1000EPfSC_iS9_ffNS7_10__identityEEEvT0_T1_T2_T3_T4_T6__param_0,
	.param .u64 .ptr .align 1 _ZN3cub18CUB_300001_SM_10006detail6reduce28DeviceReduceSingleTileKernelINS2_10policy_hubIfjN4cuda3std3__44plusIfEEE10Policy1000EPfSC_iS9_ffNS7_10__identityEEEvT0_T1_T2_T3_T4_T6__param_1,
	.param .u32 _ZN3cub18CUB_300001_SM_10006detail6reduce28DeviceReduceSingleTileKernelINS2_10policy_hubIfjN4cuda3std3__44plusIfEEE10Policy1000EPfSC_iS9_ffNS7_10__identityEEEvT0_T1_T2_T3_T4_T6__param_2,
	.param .align 1 .b8 _ZN3cub18CUB_300001_SM_10006detail6reduce28DeviceReduceSingleTileKernelINS2_10policy_hubIfjN4cuda3std3__44plusIfEEE10Policy1000EPfSC_iS9_ffNS7_10__identityEEEvT0_T1_T2_T3_T4_T6__param_3[1],
	.param .f32 _ZN3cub18CUB_300001_SM_10006detail6reduce28DeviceReduceSingleTileKernelINS2_10policy_hubIfjN4cuda3std3__44plusIfEEE10Policy1000EPfSC_iS9_ffNS7_10__identityEEEvT0_T1_T2_T3_T4_T6__param_4,
	.param .align 1 .b8 _ZN3cub18CUB_300001_SM_10006detail6reduce28DeviceReduceSingleTileKernelINS2_10policy_hubIfjN4cuda3std3__44plusIfEEE10Policy1000EPfSC_iS9_ffNS7_10__identityEEEvT0_T1_T2_T3_T4_T6__param_5[1]
)
.maxntid 512
.minnctapersm 1
{
	.reg .pred 	%p<113>;
	.reg .b32 	%r<407>;
	.reg .b32 	%f<531>;
	.reg .b64 	%rd<133>;
	// demoted variable
	.shared .align 4 .b8 _ZZN3cub18CUB_300001_SM_10006detail6reduce28DeviceReduceSingleTileKernelINS2_10policy_hubIfjN4cuda3std3__44plusIfEEE10Policy1000EPfSC_iS9_ffNS7_10__identityEEEvT0_T1_T2_T3_T4_T6_E12temp_storage[84];
	ld.param.u64 	%rd16, [_ZN3cub18CUB_300001_SM_10006detail6reduce28DeviceReduceSingleTileKernelINS2_10policy_hubIfjN4cuda3std3__44plusIfEEE10Policy1000EPfSC_iS9_ffNS7_10__identityEEEvT0_T1_T2_T3_T4_T6__param_0];
	ld.param.u64 	%rd17, [_ZN3cub18CUB_300001_SM_10006detail6reduce28DeviceReduceSingleTileKernelINS2_10policy_hubIfjN4cuda3std3__44plusIfEEE10Policy1000EPfSC_iS9_ffNS7_10__identityEEEvT0_T1_T2_T3_T4_T6__param_1];
	ld.param.u32 	%r67, [_ZN3cub18CUB_300001_SM_10006detail6reduce28DeviceReduceSingleTileKernelINS2_10policy_hubIfjN4cuda3std3__44plusIfEEE10Policy1000EPfSC_iS9_ffNS7_10__identityEEEvT0_T1_T2_T3_T4_T6__param_2];
	ld.param.f32 	%f58, [_ZN3cub18CUB_300001_SM_10006detail6reduce28DeviceReduceSingleTileKernelINS2_10policy_hubIfjN4cuda3std3__44plusIfEEE10Policy1000EPfSC_iS9_ffNS7_10__identityEEEvT0_T1_T2_T3_T4_T6__param_4];
	cvta.to.global.u64 	%rd1, %rd17;
	setp.ne.s32 	%p1, %r67, 0;
	@%p1 bra 	$L__BB21_3;
	mov.u32 	%r380, %tid.x;
	setp.ne.s32 	%p112, %r380, 0;
	@%p112 bra 	$L__BB21_74;
	st.global.f32 	[%rd1], %f58;
	bra.uni 	$L__BB21_74;
$L__BB21_3:
	and.b64  	%rd18, %rd16, 7;
	setp.ne.s64 	%p2, %rd18, 0;
	@%p2 bra 	$L__BB21_38;
	setp.gt.s32 	%p57, %r67, 8191;
	@%p57 bra 	$L__BB21_22;
	mov.u32 	%r1, %tid.x;
	setp.ge.s32 	%p74, %r1, %r67;
	mov.f32 	%f509, 0f00000000;
	mov.u32 	%r384, %r1;
	@%p74 bra 	$L__BB21_7;
	mul.wide.u32 	%rd121, %r1, 4;
	add.s64 	%rd120, %rd16, %rd121;
	// begin inline asm
	ld.global.nc.u32 %r300, [%rd120];
	// end inline asm
	mov.b32 	%f509, %r300;
	add.s32 	%r384, %r1, 512;
$L__BB21_7:
	setp.ge.s32 	%p75, %r384, %r67;
	@%p75 bra 	$L__BB21_13;
	not.b32 	%r301, %r384;
	add.s32 	%r4, %r67, %r301;
	and.b32  	%r302, %r4, 1536;
	setp.eq.s32 	%p76, %r302, 1536;
	@%p76 bra 	$L__BB21_11;
	mul.wide.u32 	%rd122, %r384, 4;
	add.s64 	%rd129, %rd16, %rd122;
	shr.u32 	%r303, %r4, 9;
	add.s32 	%r304, %r303, 1;
	and.b32  	%r305, %r304, 3;
	neg.s32 	%r382, %r305;
$L__BB21_10:
	.pragma "nounroll";
	// begin inline asm
	ld.global.nc.u32 %r306, [%rd129];
	// end inline asm
	mov.b32 	%f395, %r306;
	add.f32 	%f509, %f509, %f395;
	add.s32 	%r384, %r384, 512;
	add.s64 	%rd129, %rd129, 2048;
	add.s32 	%r382, %r382, 1;
	setp.ne.s32 	%p77, %r382, 0;
	@%p77 bra 	$L__BB21_10;
$L__BB21_11:
	setp.lt.u32 	%p78, %r4, 1536;
	@%p78 bra 	$L__BB21_13;
$L__BB21_12:
	mul.wide.s32 	%rd128, %r384, 4;
	add.s64 	%rd124, %rd16, %rd128;
	// begin inline asm
	ld.global.nc.u32 %r307, [%rd124];
	// end inline asm
	mov.b32 	%f396, %r307;
	add.f32 	%f397, %f509, %f396;
	add.s64 	%rd125, %rd124, 2048;
	// begin inline asm
	ld.global.nc.u32 %r308, [%rd125];
	// end inline asm
	mov.b32 	%f398, %r308;
	add.f32 	%f399, %f397, %f398;
	add.s64 	%rd126, %rd124, 4096;
	// begin inline asm
	ld.global.nc.u32 %r309, [%rd126];
	// end inline asm
	mov.b32 	%f400, %r309;
	add.f32 	%f401, %f399, %f400;
	add.s64 	%rd127, %rd124, 6144;
	// begin inline asm
	ld.global.nc.u32 %r310, [%rd127];
	// end inline asm
	mov.b32 	%f402, %r310;
	add.f32 	%f509, %f401, %f402;
	add.s32 	%r384, %r384, 2048;
	setp.lt.s32 	%p79, %r384, %r67;
	@%p79 bra 	$L__BB21_12;
$L__BB21_13:
	setp.lt.s32 	%p80, %r67, 512;
	@%p80 bra 	$L__BB21_18;
	// begin inline asm
	mov.u32 %r349, %laneid;
	// end inline asm
	mov.b32 	%r351, %f509;
	mov.b32 	%r352, 1;
	mov.b32 	%r373, 31;
	mov.b32 	%r374, -1;
	// begin inline asm
	shfl.sync.down.b32 %r350, %r351, %r352, %r373, %r374;
	// end inline asm
	setp.gt.s32 	%p104, %r349, 30;
	mov.b32 	%f461, %r350;
	add.f32 	%f462, %f509, %f461;
	selp.f32 	%f463, %f509, %f462, %p104;
	mov.b32 	%r356, %f463;
	mov.b32 	%r357, 2;
	// begin inline asm
	shfl.sync.down.b32 %r355, %r356, %r357, %r373, %r374;
	// end inline asm
	setp.gt.s32 	%p105, %r349, 29;
	mov.b32 	%f464, %r355;
	add.f32 	%f465, %f463, %f464;
	selp.f32 	%f466, %f463, %f465, %p105;
	mov.b32 	%r361, %f466;
	mov.b32 	%r362, 4;
	// begin inline asm
	shfl.sync.down.b32 %r360, %r361, %r362, %r373, %r374;
	// end inline asm
	setp.gt.s32 	%p106, %r349, 27;
	mov.b32 	%f467, %r360;
	add.f32 	%f468, %f466, %f467;
	selp.f32 	%f469, %f466, %f468, %p106;
	mov.b32 	%r366, %f469;
	mov.b32 	%r367, 8;
	// begin inline asm
	shfl.sync.down.b32 %r365, %r366, %r367, %r373, %r374;
	// end inline asm
	setp.gt.s32 	%p107, %r349, 23;
	mov.b32 	%f470, %r365;
	add.f32 	%f471, %f469, %f470;
	selp.f32 	%f472, %f469, %f471, %p107;
	mov.b32 	%r371, %f472;
	mov.b32 	%r372, 16;
	// begin inline asm
	shfl.sync.down.b32 %r370, %r371, %r372, %r373, %r374;
	// end inline asm
	setp.gt.s32 	%p108, %r349, 15;
	mov.b32 	%f473, %r370;
	add.f32 	%f10, %f472, %f473;
	selp.f32 	%f530, %f472, %f10, %p108;
	setp.ne.s32 	%p109, %r349, 0;
	@%p109 bra 	$L__BB21_16;
	shr.u32 	%r375, %r1, 3;
	and.b32  	%r376, %r375, 124;
	mov.u32 	%r377, _ZZN3cub18CUB_300001_SM_10006detail6reduce28DeviceReduceSingleTileKernelINS2_10policy_hubIfjN4cuda3std3__44plusIfEEE10Policy1000EPfSC_iS9_ffNS7_10__identityEEEvT0_T1_T2_T3_T4_T6_E12temp_storage;
	add.s32 	%r378, %r377, %r376;
	st.shared.f32 	[%r378+16], %f10;
$L__BB21_16:
	bar.sync 	0;
	setp.ne.s32 	%p110, %r1, 0;
	@%p110 bra 	$L__BB21_72;
	ld.shared.f32 	%f474, [_ZZN3cub18CUB_300001_SM_10006detail6reduce28DeviceReduceSingleTileKernelINS2_10policy_hubIfjN4cuda3std3__44plusIfEEE10Policy1000EPfSC_iS9_ffNS7_10__identityEEEvT0_T1_T2_T3_T4_T6_E12temp_storage+20];
	add.f32 	%f475, %f530, %f474;
	ld.shared.f32 	%f476, [_ZZN3cub18CUB_300001_SM_10006detail6reduce28DeviceReduceSingleTileKernelINS2_10policy_hubIfjN4cuda3std3__44plusIfEEE10Policy1000EPfSC_iS9_ffNS7_10__identityEEEvT0_T1_T2_T3_T4_T6_E12temp_storage+24];
	add.f32 	%f477, %f475, %f476;
	ld.shared.f32 	%f478, [_ZZN3cub18CUB_300001_SM_10006detail6reduce28DeviceReduceSingleTileKernelINS2_10policy_hubIfjN4cuda3std3__44plusIfEEE10Policy1000EPfSC_iS9_ffNS7_10__identityEEEvT0_T1_T2_T3_T4_T6_E12temp_storage+28];
	add.f32 	%f479, %f477, %f478;
	ld.shared.f32 	%f480, [_ZZN3cub18CUB_300001_SM_10006detail6reduce28DeviceReduceSingleTileKernelINS2_10policy_hubIfjN4cuda3std3__44plusIfEEE10Policy1000EPfSC_iS9_ffNS7_10__identityEEEvT0_T1_T2_T3_T4_T6_E12temp_storage+32];
	add.f32 	%f481, %f479, %f480;
	ld.shared.f32 	%f482, [_ZZN3cub18CUB_300001_SM_10006detail6reduce28DeviceReduceSingleTileKernelINS2_10policy_hubIfjN4cuda3std3__44plusIfEEE10Policy1000EPfSC_iS9_ffNS7_10__identityEEEvT0_T1_T2_T3_T4_T6_E12temp_storage+36];
	add.f32 	%f483, %f481, %f482;
	ld.shared.f32 	%f484, [_ZZN3cub18CUB_300001_SM_10006detail6reduce28DeviceReduceSingleTileKernelINS2_10policy_hubIfjN4cuda3std3__44plusIfEEE10Policy1000EPfSC_iS9_ffNS7_10__identityEEEvT0_T1_T2_T3_T4_T6_E12temp_storage+40];
	add.f32 	%f485, %f483, %f484;
	ld.shared.f32 	%f486, [_ZZN3cub18CUB_300001_SM_10006detail6reduce28DeviceReduceSingleTileKernelINS2_10policy_hubIfjN4cuda3std3__44plusIfEEE10Policy1000EPfSC_iS9_ffNS7_10__identityEEEvT0_T1_T2_T3_T4_T6_E12temp_storage+44];
	add.f32 	%f487, %f485, %f486;
	ld.shared.f32 	%f488, [_ZZN3cub18CUB_300001_SM_10006detail6reduce28DeviceReduceSingleTileKernelINS2_10policy_hubIfjN4cuda3std3__44plusIfEEE10Policy1000EPfSC_iS9_ffNS7_10__identityEEEvT0_T1_T2_T3_T4_T6_E12temp_storage+48];
	add.f32 	%f489, %f487, %f488;
	ld.shared.f32 	%f490, [_ZZN3cub18CUB_300001_SM_10006detail6reduce28DeviceReduceSingleTileKernelINS2_10policy_hubIfjN4cuda3std3__44plusIfEEE10Policy1000EPfSC_iS9_ffNS7_10__identityEEEvT0_T1_T2_T3_T4_T6_E12temp_storage+52];
	add.f32 	%f491, %f489, %f490;
	ld.shared.f32 	%f492, [_ZZN3cub18CUB_300001_SM_10006detail6reduce28DeviceReduceSingleTileKernelINS2_10policy_hubIfjN4cuda3std3__44plusIfEEE10Policy1000EPfSC_iS9_ffNS7_10__identityEEEvT0_T1_T2_T3_T4_T6_E12temp_storage+56];
	add.f32 	%f493, %f491, %f492;
	ld.shared.f32 	%f494, [_ZZN3cub18CUB_300001_SM_10006detail6reduce28DeviceReduceSingleTileKernelINS2_10policy_hubIfjN4cuda3std3__44plusIfEEE10Policy1000EPfSC_iS9_ffNS7_10__identityEEEvT0_T1_T2_T3_T4_T6_E12temp_storage+60];
	add.f32 	%f495, %f493, %f494;
	ld.shared.f32 	%f496, [_ZZN3cub18CUB_300001_SM_10006detail6reduce28DeviceReduceSingleTileKernelINS2_10policy_hubIfjN4cuda3std3__44plusIfEEE10Policy1000EPfSC_iS9_ffNS7_10__identityEEEvT0_T1_T2_T3_T4_T6_E12temp_storage+64];
	add.f32 	%f497, %f495, %f496;
	ld.shared.f32 	%f498, [_ZZN3cub18CUB_300001_SM_10006detail6reduce28DeviceReduceSingleTileKernelINS2_10policy_hubIfjN4cuda3std3__44plusIfEEE10Policy1000EPfSC_iS9_ffNS7_10__identityEEEvT0_T1_T2_T3_T4_T6_E12temp_storage+68];
	add.f32 	%f499, %f497, %f498;
	ld.shared.f32 	%f500, [_ZZN3cub18CUB_300001_SM_10006detail6reduce28DeviceReduceSingleTileKernelINS2_10policy_hubIfjN4cuda3std3__44plusIfEEE10Policy1000EPfSC_iS9_ffNS7_10__identityEEEvT0_T1_T2_T3_T4_T6_E12temp_storage+72];
	add.f32 	%f501, %f499, %f500;
	ld.shared.f32 	%f502, [_ZZN3cub18CUB_300001_SM_10006detail6reduce28DeviceReduceSingleTileKernelINS2_10policy_hubIfjN4cuda3std3__44plusIfEEE10Policy1000EPfSC_iS9_ffNS7_10__identityEEEvT0_T1_T2_T3_T4_T6_E12temp_storage+76];
	add.f32 	%f530, %f501, %f502;
	bra.uni 	$L__BB21_72;
$L__BB21_18:
	// begin inline asm
	mov.u32 %r311, %laneid;
	// end inline asm
	and.b32  	%r337, %r1, 992;
	add.s32 	%r338, %r337, 32;
	setp.gt.s32 	%p81, %r338, %r67;
	not.b32 	%r339, %r337;
	add.s32 	%r340, %r67, %r339;
	selp.b32 	%r335, %r340, 31, %p81;
	mov.b32 	%r313, %f509;
	mov.b32 	%r314, 1;
	mov.b32 	%r336, -1;
	// begin inline asm
	shfl.sync.down.b32 %r312, %r313, %r314, %r335, %r336;
	// end inline asm
	setp.lt.s32 	%p82, %r311, %r335;
	mov.b32 	%f403, %r312;
	add.f32 	%f404, %f509, %f403;
	selp.f32 	%f405, %f404, %f509, %p82;
	mov.b32 	%r318, %f405;
	mov.b32 	%r319, 2;
	// begin inline asm
	shfl.sync.down.b32 %r317, %r318, %r319, %r335, %r336;
	// end inline asm
	add.s32 	%r341, %r311, 2;
	setp.gt.s32 	%p83, %r341, %r335;
	mov.b32 	%f406, %r317;
	add.f32 	%f407, %f405, %f406;
	selp.f32 	%f408, %f405, %f407, %p83;
	mov.b32 	%r323, %f408;
	mov.b32 	%r324, 4;
	// begin inline asm
	shfl.sync.down.b32 %r322, %r323, %r324, %r335, %r336;
	// end inline asm
	add.s32 	%r342, %r311, 4;
	setp.gt.s32 	%p84, %r342, %r335;
	mov.b32 	%f409, %r322;
	add.f32 	%f410, %f408, %f409;
	selp.f32 	%f411, %f408, %f410, %p84;
	mov.b32 	%r328, %f411;
	mov.b32 	%r329, 8;
	// begin inline asm
	shfl.sync.down.b32 %r327, %r328, %r329, %r335, %r336;
	// end inline asm
	add.s32 	%r343, %r311, 8;
	setp.gt.s32 	%p85, %r343, %r335;
	mov.b32 	%f412, %r327;
	add.f32 	%f413, %f411, %f412;
	selp.f32 	%f414, %f411, %f413, %p85;
	mov.b32 	%r333, %f414;
	mov.b32 	%r334, 16;
	// begin inline asm
	shfl.sync.down.b32 %r332, %r333, %r334, %r335, %r336;
	// end inline asm
	add.s32 	%r344, %r311, 16;
	setp.gt.s32 	%p86, %r344, %r335;
	mov.b32 	%f415, %r332;
	add.f32 	%f416, %f414, %f415;
	selp.f32 	%f530, %f414, %f416, %p86;
	setp.ne.s32 	%p87, %r311, 0;
	@%p87 bra 	$L__BB21_20;
	shr.u32 	%r345, %r1, 3;
	and.b32  	%r346, %r345, 124;
	mov.u32 	%r347, _ZZN3cub18CUB_300001_SM_10006detail6reduce28DeviceReduceSingleTileKernelINS2_10policy_hubIfjN4cuda3std3__44plusIfEEE10Policy1000EPfSC_iS9_ffNS7_10__identityEEEvT0_T1_T2_T3_T4_T6_E12temp_storage;
	add.s32 	%r348, %r347, %r346;
	st.shared.f32 	[%r348+16], %f530;
$L__BB21_20:
	bar.sync 	0;
	setp.ne.s32 	%p88, %r1, 0;
	@%p88 bra 	$L__BB21_72;
	setp.gt.s32 	%p89, %r67, 32;
	ld.shared.f32 	%f417, [_ZZN3cub18CUB_300001_SM_10006detail6reduce28DeviceReduceSingleTileKernelINS2_10policy_hubIfjN4cuda3std3__44plusIfEEE10Policy1000EPfSC_iS9_ffNS7_10__identityEEEvT0_T1_T2_T3_T4_T6_E12temp_storage+20];
	add.f32 	%f418, %f530, %f417;
	selp.f32 	%f419, %f418, %f530, %p89;
	setp.gt.s32 	%p90, %r67, 64;
	ld.shared.f32 	%f420, [_ZZN3cub18CUB_300001_SM_10006detail6reduce28DeviceReduceSingleTileKernelINS2_10policy_hubIfjN4cuda3std3__44plusIfEEE10Policy1000EPfSC_iS9_ffNS7_10__identityEEEvT0_T1_T2_T3_T4_T6_E12temp_storage+24];
	add.f32 	%f421, %f420, %f419;
	selp.f32 	%f422, %f421, %f419, %p90;
	setp.gt.s32 	%p91, %r67, 96;
	ld.shared.f32 	%f423, [_ZZN3cub18CUB_300001_SM_10006detail6reduce28DeviceReduceSingleTileKernelINS2_10policy_hubIfjN4cuda3std3__44plusIfEEE10Policy1000EPfSC_iS9_ffNS7_10__identityEEEvT0_T1_T2_T3_T4_T6_E12temp_storage+28];
	add.f32 	%f424, %f423, %f422;
	selp.f32 	%f425, %f424, %f422, %p91;
	setp.gt.s32 	%p92, %r67, 128;
	ld.shared.f32 	%f426, [_ZZN3cub18CUB_300001_SM_10006detail6reduce28DeviceReduceSingleTileKernelINS2_10policy_hubIfjN4cuda3std3__44plusIfEEE10Policy1000EPfSC_iS9_ffNS7_10__identityEEEvT0_T1_T2_T3_T4_T6_E12temp_storage+32];
	add.f32 	%f427, %f426, %f425;
	selp.f32 	%f428, %f427, %f425, %p92;
	setp.gt.s32 	%p93, %r67, 160;
	ld.shared.f32 	%f429, [_ZZN3cub18CUB_300001_SM_10006detail6reduce28DeviceReduceSingleTileKernelINS2_10policy_hubIfjN4cuda3std3__44plusIfEEE10Policy1000EPfSC_iS9_ffNS7_10__identityEEEvT0_T1_T2_T3_T4_T6_E12temp_storage+36];
	add.f32 	%f430, %f429, %f428;
	selp.f32 	%f431, %f430, %f428, %p93;
	setp.gt.s32 	%p94, %r67, 192;
	ld.shared.f32 	%f432, [_ZZN3cub18CUB_300001_SM_10006detail6reduce28DeviceReduceSingleTileKernelINS2_10policy_hubIfjN4cuda3std3__44plusIfEEE10Policy1000EPfSC_iS9_ffNS7_10__identityEEEvT0_T1_T2_T3_T4_T6_E12temp_storage+40];
	add.f32 	%f433, %f432, %f431;
	selp.f32 	%f434, %f433, %f431, %p94;
	setp.gt.s32 	%p95, %r67, 224;
	ld.shared.f32 	%f435, [_ZZN3cub18CUB_300001_SM_10006detail6reduce28DeviceReduceSingleTileKernelINS2_10policy_hubIfjN4cuda3std3__44plusIfEEE10Policy1000EPfSC_iS9_ffNS7_10__identityEEEvT0_T1_T2_T3_T4_T6_E12temp_storage+44];
	add.f32 	%f436, %f435, %f434;
	selp.f32 	%f437, %f436, %f434, %p95;
	setp.gt.s32 	%p96, %r67, 256;
	ld.shared.f32 	%f438, [_ZZN3cub18CUB_300001_SM_10006detail6reduce28DeviceReduceSingleTileKernelINS2_10policy_hubIfjN4cuda3std3__44plusIfEEE10Policy1000EPfSC_iS9_ffNS7_10__identityEEEvT0_T1_T2_T3_T4_T6_E12temp_storage+48];
	add.f32 	%f439, %f438, %f437;
	selp.f32 	%f440, %f439, %f437, %p96;
	setp.gt.s32 	%p97, %r67, 288;
	ld.shared.f32 	%f441, [_ZZN3cub18CUB_300001_SM_10006detail6reduce28DeviceReduceSingleTileKernelINS2_10policy_hubIfjN4cuda3std3__44plusIfEEE10Policy1000EPfSC_iS9_ffNS7_10__identityEEEvT0_T1_T2_T3_T4_T6_E12temp_storage+52];
	add.f32 	%f442, %f441, %f440;
	selp.f32 	%f443, %f442, %f440, %p97;
	setp.gt.s32 	%p98, %r67, 320;
	ld.shared.f32 	%f444, [_ZZN3cub18CUB_300001_SM_10006detail6reduce28DeviceReduceSingleTileKernelINS2_10policy_hubIfjN4cuda3std3__44plusIfEEE10Policy1000EPfSC_iS9_ffNS7_10__identityEEEvT0_T1_T2_T3_T4_T6_E12temp_storage+56];
	add.f32 	%f445, %f444, %f443;
	selp.f32 	%f446, %f445, %f443, %p98;
	setp.gt.s32 	%p99, %r67, 352;
	ld.shared.f32 	%f447, [_ZZN3cub18CUB_300001_SM_10006detail6reduce28DeviceReduceSingleTileKernelINS2_10policy_hubIfjN4cuda3std3__44plusIfEEE10Policy1000EPfSC_iS9_ffNS7_10__identityEEEvT0_T1_T2_T3_T4_T6_E12temp_storage+60];
	add.f32 	%f448, %f447, %f446;
	selp.f32 	%f449, %f448, %f446, %p99;
	setp.gt.s32 	%p100, %r67, 384;
	ld.shared.f32 	%f450, [_ZZN3cub18CUB_300001_SM_10006detail6reduce28DeviceReduceSingleTileKernelINS2_10policy_hubIfjN4cuda3std3__44plusIfEEE10Policy1000EPfSC_iS9_ffNS7_10__identityEEEvT0_T1_T2_T3_T4_T6_E12temp_storage+64];
	add.f32 	%f451, %f450, %f449;
	selp.f32 	%f452, %f451, %f449, %p100;
	setp.gt.s32 	%p101, %r67, 416;
	ld.shared.f32 	%f453, [_ZZN3cub18CUB_300001_SM_10006detail6reduce28DeviceReduceSingleTileKernelINS2_10policy_hubIfjN4cuda3std3__44plusIfEEE10Policy1000EPfSC_iS9_ffNS7_10__identityEEEvT0_T1_T2_T3_T4_T6_E12temp_storage+68];
	add.f32 	%f454, %f453, %f452;
	selp.f32 	%f455, %f454, %f452, %p101;
	setp.gt.s32 	%p102, %r67, 448;
	ld.shared.f32 	%f456, [_ZZN3cub18CUB_300001_SM_10006detail6reduce28DeviceReduceSingleTileKernelINS2_10policy_hubIfjN4cuda3std3__44plusIfEEE10Policy1000EPfSC_iS9_ffNS7_10__identityEEEvT0_T1_T2_T3_T4_T6_E12temp_storage+72];
	add.f32 	%f457, %f456, %f455;
	selp.f32 	%f458, %f457, %f455, %p102;
	setp.gt.s32 	%p103, %r67, 480;
	ld.shared.f32 	%f459, [_ZZN3cub18CUB_300001_SM_10006detail6reduce28DeviceReduceSingleTileKernelINS2_10policy_hubIfjN4cuda3std3__44plusIfEEE10Policy1000EPfSC_iS9_ffNS7_10__identityEEEvT0_T1_T2_T3_T4_T6_E12temp_storage+76];
	add.f32 	%f460, %f459, %f458;
	selp.f32 	%f530, %f460, %f458, %p103;
	bra.uni 	$L__BB21_72;
$L__BB21_22:
	mov.u32 	%r13, %tid.x;
	shl.b32 	%r224, %r13, 1;
	mul.wide.u32 	%rd90, %r224, 4;
	add.s64 	%rd75, %rd16, %rd90;
	// begin inline asm
	ld.global.nc.u64 %rd74, [%rd75];
	// end inline asm
	mov.b64 	{%r225, %r226}, %rd74;
	mov.b32 	%f281, %r226;
	mov.b32 	%f282, %r225;
	add.s64 	%rd77, %rd75, 4096;
	// begin inline asm
	ld.global.nc.u64 %rd76, [%rd77];
	// end inline asm
	mov.b64 	{%r227, %r228}, %rd76;
	mov.b32 	%f283, %r228;
	mov.b32 	%f284, %r227;
	add.s64 	%rd79, %rd75, 8192;
	// begin inline asm
	ld.global.nc.u64 %rd78, [%rd79];
	// end inline asm
	mov.b64 	{%r229, %r230}, %rd78;
	mov.b32 	%f285, %r230;
	mov.b32 	%f286, %r229;
	add.s64 	%rd81, %rd75, 12288;
	// begin inline asm
	ld.global.nc.u64 %rd80, [%rd81];
	// end inline asm
	mov.b64 	{%r231, %r232}, %rd80;
	mov.b32 	%f287, %r232;
	mov.b32 	%f288, %r231;
	add.s64 	%rd83, %rd75, 16384;
	// begin inline asm
	ld.global.nc.u64 %rd82, [%rd83];
	// end inline asm
	mov.b64 	{%r233, %r234}, %rd82;
	mov.b32 	%f289, %r234;
	mov.b32 	%f290, %r233;
	add.s64 	%rd85, %rd75, 20480;
	// begin inline asm
	ld.global.nc.u64 %rd84, [%rd85];
	// end inline asm
	mov.b64 	{%r235, %r236}, %rd84;
	mov.b32 	%f291, %r236;
	mov.b32 	%f292, %r235;
	add.s64 	%rd87, %rd75, 24576;
	// begin inline asm
	ld.global.nc.u64 %rd86, [%rd87];
	// end inline asm
	mov.b64 	{%r237, %r238}, %rd86;
	mov.b32 	%f293, %r238;
	mov.b32 	%f294, %r237;
	add.s64 	%rd89, %rd75, 28672;
	// begin inline asm
	ld.global.nc.u64 %rd88, [%rd89];
	// end inline asm
	mov.b64 	{%r239, %r240}, %rd88;
	mov.b32 	%f295, %r240;
	mov.b32 	%f296, %r239;
	add.f32 	%f297, %f282, %f281;
	add.f32 	%f298, %f284, %f283;
	add.f32 	%f299, %f286, %f285;
	add.f32 	%f300, %f288, %f287;
	add.f32 	%f301, %f290, %f289;
	add.f32 	%f302, %f292, %f291;
	add.f32 	%f303, %f294, %f293;
	add.f32 	%f304, %f296, %f295;
	add.f32 	%f305, %f297, %f298;
	add.f32 	%f306, %f299, %f300;
	add.f32 	%f307, %f301, %f302;
	add.f32 	%f308, %f303, %f304;
	add.f32 	%f309, %f305, %f306;
	add.f32 	%f310, %f307, %f308;
	add.f32 	%f516, %f309, %f310;
	setp.lt.u32 	%p58, %r67, 16384;
	mov.b32 	%r387, 8192;
	@%p58 bra 	$L__BB21_26;
	add.s32 	%r14, %r67, -8192;
	mov.b32 	%r387, 8192;
$L__BB21_24:
	mul.wide.s32 	%rd107, %r387, 4;
	add.s64 	%rd92, %rd75, %rd107;
	// begin inline asm
	ld.global.nc.u64 %rd91, [%rd92];
	// end inline asm
	mov.b64 	{%r242, %r243}, %rd91;
	mov.b32 	%f311, %r243;
	mov.b32 	%f312, %r242;
	add.s64 	%rd94, %rd92, 4096;
	// begin inline asm
	ld.global.nc.u64 %rd93, [%rd94];
	// end inline asm
	mov.b64 	{%r244, %r245}, %rd93;
	mov.b32 	%f313, %r245;
	mov.b32 	%f314, %r244;
	add.s64 	%rd96, %rd92, 8192;
	// begin inline asm
	ld.global.nc.u64 %rd95, [%rd96];
	// end inline asm
	mov.b64 	{%r246, %r247}, %rd95;
	mov.b32 	%f315, %r247;
	mov.b32 	%f316, %r246;
	add.s64 	%rd98, %rd92, 12288;
	// begin inline asm
	ld.global.nc.u64 %rd97, [%rd98];
	// end inline asm
	mov.b64 	{%r248, %r249}, %rd97;
	mov.b32 	%f317, %r249;
	mov.b32 	%f318, %r248;
	add.s64 	%rd100, %rd92, 16384;
	// begin inline asm
	ld.global.nc.u64 %rd99, [%rd100];
	// end inline asm
	mov.b64 	{%r250, %r251}, %rd99;
	mov.b32 	%f319, %r251;
	mov.b32 	%f320, %r250;
	add.s64 	%rd102, %rd92, 20480;
	// begin inline asm
	ld.global.nc.u64 %rd101, [%rd102];
	// end inline asm
	mov.b64 	{%r252, %r253}, %rd101;
	mov.b32 	%f321, %r253;
	mov.b32 	%f322, %r252;
	add.s64 	%rd104, %rd92, 24576;
	// begin inline asm
	ld.global.nc.u64 %rd103, [%rd104];
	// end inline asm
	mov.b64 	{%r254, %r255}, %rd103;
	mov.b32 	%f323, %r255;
	mov.b32 	%f324, %r254;
	add.s64 	%rd106, %rd92, 28672;
	// begin inline asm
	ld.global.nc.u64 %rd105, [%rd106];
	// end inline asm
	mov.b64 	{%r256, %r257}, %rd105;
	mov.b32 	%f325, %r257;
	mov.b32 	%f326, %r256;
	add.f32 	%f327, %f516, %f312;
	add.f32 	%f328, %f311, %f314;
	add.f32 	%f329, %f313, %f316;
	add.f32 	%f330, %f315, %f318;
	add.f32 	%f331, %f317, %f320;
	add.f32 	%f332, %f319, %f322;
	add.f32 	%f333, %f321, %f324;
	add.f32 	%f334, %f323, %f326;
	add.f32 	%f335, %f327, %f328;
	add.f32 	%f336, %f329, %f330;
	add.f32 	%f337, %f331, %f332;
	add.f32 	%f338, %f333, %f334;
	add.f32 	%f339, %f335, %f336;
	add.f32 	%f340, %f337, %f338;
	add.f32 	%f341, %f339, %f340;
	add.f32 	%f516, %f341, %f325;
	sub.s32 	%r258, %r67, %r387;
	setp.lt.s32 	%p59, %r258, 8192;
	@%p59 bra 	$L__BB21_34;
	add.s32 	%r387, %r387, 8192;
	setp.le.s32 	%p60, %r387, %r14;
	@%p60 bra 	$L__BB21_24;
$L__BB21_26:
	setp.le.s32 	%p61, %r67, %r387;
	@%p61 bra 	$L__BB21_34;
	sub.s32 	%r18, %r67, %r387;
	setp.ge.s32 	%p62, %r13, %r18;
	@%p62 bra 	$L__BB21_34;
	not.b32 	%r259, %r13;
	add.s32 	%r260, %r67, %r259;
	sub.s32 	%r19, %r260, %r387;
	and.b32  	%r261, %r19, 1536;
	setp.eq.s32 	%p63, %r261, 1536;
	mov.u32 	%r391, %r13;
	@%p63 bra 	$L__BB21_31;
	add.s32 	%r389, %r13, %r387;
	shr.u32 	%r262, %r19, 9;
	add.s32 	%r263, %r262, 1;
	and.b32  	%r264, %r263, 3;
	neg.s32 	%r388, %r264;
	mov.u32 	%r391, %r13;
$L__BB21_30:
	.pragma "nounroll";
	mul.wide.u32 	%rd109, %r389, 4;
	add.s64 	%rd108, %rd16, %rd109;
	// begin inline asm
	ld.global.nc.u32 %r265, [%rd108];
	// end inline asm
	mov.b32 	%f343, %r265;
	add.f32 	%f516, %f516, %f343;
	add.s32 	%r391, %r391, 512;
	add.s32 	%r389, %r389, 512;
	add.s32 	%r388, %r388, 1;
	setp.ne.s32 	%p64, %r388, 0;
	@%p64 bra 	$L__BB21_30;
$L__BB21_31:
	setp.lt.u32 	%p65, %r19, 1536;
	@%p65 bra 	$L__BB21_34;
	cvt.u64.u32 	%rd110, %r391;
	cvt.u64.u32 	%rd111, %r387;
	add.s64 	%rd112, %rd110, %rd111;
	shl.b64 	%rd113, %rd112, 2;
	add.s64 	%rd114, %rd113, %rd16;
	add.s64 	%rd130, %rd114, 4096;
	add.s32 	%r392, %r391, %r387;
$L__BB21_33:
	mul.wide.u32 	%rd119, %r392, 4;
	add.s64 	%rd115, %rd16, %rd119;
	// begin inline asm
	ld.global.nc.u32 %r266, [%rd115];
	// end inline asm
	mov.b32 	%f344, %r266;
	add.f32 	%f345, %f516, %f344;
	add.s64 	%rd116, %rd130, -2048;
	// begin inline asm
	ld.global.nc.u32 %r267, [%rd116];
	// end inline asm
	mov.b32 	%f346, %r267;
	add.f32 	%f347, %f345, %f346;
	// begin inline asm
	ld.global.nc.u32 %r268, [%rd130];
	// end inline asm
	mov.b32 	%f348, %r268;
	add.f32 	%f349, %f347, %f348;
	add.s64 	%rd118, %rd130, 2048;
	// begin inline asm
	ld.global.nc.u32 %r269, [%rd118];
	// end inline asm
	mov.b32 	%f350, %r269;
	add.f32 	%f516, %f349, %f350;
	add.s32 	%r391, %r391, 2048;
	add.s64 	%rd130, %rd130, 8192;
	add.s32 	%r392, %r392, 2048;
	setp.lt.s32 	%p66, %r391, %r18;
	@%p66 bra 	$L__BB21_33;
$L__BB21_34:
	// begin inline asm
	mov.u32 %r270, %laneid;
	// end inline asm
	mov.b32 	%r272, %f516;
	mov.b32 	%r273, 1;
	mov.b32 	%r294, 31;
	mov.b32 	%r295, -1;
	// begin inline asm
	shfl.sync.down.b32 %r271, %r272, %r273, %r294, %r295;
	// end inline asm
	setp.gt.s32 	%p67, %r270, 30;
	mov.b32 	%f351, %r271;
	add.f32 	%f352, %f516, %f351;
	selp.f32 	%f353, %f516, %f352, %p67;
	mov.b32 	%r277, %f353;
	mov.b32 	%r278, 2;
	// begin inline asm
	shfl.sync.down.b32 %r276, %r277, %r278, %r294, %r295;
	// end inline asm
	setp.gt.s32 	%p68, %r270, 29;
	mov.b32 	%f354, %r276;
	add.f32 	%f355, %f353, %f354;
	selp.f32 	%f356, %f353, %f355, %p68;
	mov.b32 	%r282, %f356;
	mov.b32 	%r283, 4;
	// begin inline asm
	shfl.sync.down.b32 %r281, %r282, %r283, %r294, %r295;
	// end inline asm
	setp.gt.s32 	%p69, %r270, 27;
	mov.b32 	%f357, %r281;
	add.f32 	%f358, %f356, %f357;
	selp.f32 	%f359, %f356, %f358, %p69;
	mov.b32 	%r287, %f359;
	mov.b32 	%r288, 8;
	// begin inline asm
	shfl.sync.down.b32 %r286, %r287, %r288, %r294, %r295;
	// end inline asm
	setp.gt.s32 	%p70, %r270, 23;
	mov.b32 	%f360, %r286;
	add.f32 	%f361, %f359, %f360;
	selp.f32 	%f362, %f359, %f361, %p70;
	mov.b32 	%r292, %f362;
	mov.b32 	%r293, 16;
	// begin inline asm
	shfl.sync.down.b32 %r291, %r292, %r293, %r294, %r295;
	// end inline asm
	setp.gt.s32 	%p71, %r270, 15;
	mov.b32 	%f363, %r291;
	add.f32 	%f26, %f362, %f363;
	selp.f32 	%f530, %f362, %f26, %p71;
	setp.ne.s32 	%p72, %r270, 0;
	@%p72 bra 	$L__BB21_36;
	shr.u32 	%r296, %r13, 3;
	and.b32  	%r297, %r296, 124;
	mov.u32 	%r298, _ZZN3cub18CUB_300001_SM_10006detail6reduce28DeviceReduceSingleTileKernelINS2_10policy_hubIfjN4cuda3std3__44plusIfEEE10Policy1000EPfSC_iS9_ffNS7_10__identityEEEvT0_T1_T2_T3_T4_T6_E12temp_storage;
	add.s32 	%r299, %r298, %r297;
	st.shared.f32 	[%r299+16], %f26;
$L__BB21_36:
	bar.sync 	0;
	setp.ne.s32 	%p73, %r13, 0;
	@%p73 bra 	$L__BB21_72;
	ld.shared.f32 	%f364, [_ZZN3cub18CUB_300001_SM_10006detail6reduce28DeviceReduceSingleTileKernelINS2_10policy_hubIfjN4cuda3std3__44plusIfEEE10Policy1000EPfSC_iS9_ffNS7_10__identityEEEvT0_T1_T2_T3_T4_T6_E12temp_storage+20];
	add.f32 	%f365, %f530, %f364;
	ld.shared.f32 	%f366, [_ZZN3cub18CUB_300001_SM_10006detail6reduce28DeviceReduceSingleTileKernelINS2_10policy_hubIfjN4cuda3std3__44plusIfEEE10Policy1000EPfSC_iS9_ffNS7_10__identityEEEvT0_T1_T2_T3_T4_T6_E12temp_storage+24];
	add.f32 	%f367, %f365, %f366;
	ld.shared.f32 	%f368, [_ZZN3cub18CUB_300001_SM_10006detail6reduce28DeviceReduceSingleTileKernelINS2_10policy_hubIfjN4cuda3std3__44plusIfEEE10Policy1000EPfSC_iS9_ffNS7_10__identityEEEvT0_T1_T2_T3_T4_T6_E12temp_storage+28];
	add.f32 	%f369, %f367, %f368;
	ld.shared.f32 	%f370, [_ZZN3cub18CUB_300001_SM_10006detail6reduce28DeviceReduceSingleTileKernelINS2_10policy_hubIfjN4cuda3std3__44plusIfEEE10Policy1000EPfSC_iS9_ffNS7_10__identityEEEvT0_T1_T2_T3_T4_T6_E12temp_storage+32];
	add.f32 	%f371, %f369, %f370;
	ld.shared.f32 	%f372, [_ZZN3cub18CUB_300001_SM_10006detail6reduce28DeviceReduceSingleTileKernelINS2_10policy_hubIfjN4cuda3std3__44plusIfEEE10Policy1000EPfSC_iS9_ffNS7_10__identityEEEvT0_T1_T2_T3_T4_T6_E12temp_storage+36];
	add.f32 	%f373, %f371, %f372;
	ld.shared.f32 	%f374, [_ZZN3cub18CUB_300001_SM_10006detail6reduce28DeviceReduceSingleTileKernelINS2_10policy_hubIfjN4cuda3std3__44plusIfEEE10Policy1000EPfSC_iS9_ffNS7_10__identityEEEvT0_T1_T2_T3_T4_T6_E12temp_storage+40];
	add.f32 	%f375, %f373, %f374;
	ld.shared.f32 	%f376, [_ZZN3cub18CUB_300001_SM_10006detail6reduce28DeviceReduceSingleTileKernelINS2_10policy_hubIfjN4cuda3std3__44plusIfEEE10Policy1000EPfSC_iS9_ffNS7_10__identityEEEvT0_T1_T2_T3_T4_T6_E12temp_storage+44];
	add.f32 	%f377, %f375, %f376;
	ld.shared.f32 	%f378, [_ZZN3cub18CUB_300001_SM_10006detail6reduce28DeviceReduceSingleTileKernelINS2_10policy_hubIfjN4cuda3std3__44plusIfEEE10Policy1000EPfSC_iS9_ffNS7_10__identityEEEvT0_T1_T2_T3_T4_T6_E12temp_storage+48];
	add.f32 	%f379, %f377, %f378;
	ld.shared.f32 	%f380, [_ZZN3cub18CUB_300001_SM_10006detail6reduce28DeviceReduceSingleTileKernelINS2_10policy_hubIfjN4cuda3std3__44plusIfEEE10Policy1000EPfSC_iS9_ffNS7_10__identityEEEvT0_T1_T2_T3_T4_T6_E12temp_storage+52];
	add.f32 	%f381, %f379, %f380;
	ld.shared.f32 	%f382, [_ZZN3cub18CUB_300001_SM_10006detail6reduce28DeviceReduceSingleTileKernelINS2_10policy_hubIfjN4cuda3std3__44plusIfEEE10Policy1000EPfSC_iS9_ffNS7_10__identityEEEvT0_T1_T2_T3_T4_T6_E12temp_storage+56];
	add.f32 	%f383, %f381, %f382;
	ld.shared.f32 	%f384, [_ZZN3cub18CUB_300001_SM_10006detail6reduce28DeviceReduceSingleTileKernelINS2_10policy_hubIfjN4cuda3std3__44plusIfEEE10Policy1000EPfSC_iS9_ffNS7_10__identityEEEvT0_T1_T2_T3_T4_T6_E12temp_storage+60];
	add.f32 	%f385, %f383, %f384;
	ld.shared.f32 	%f386, [_ZZN3cub18CUB_300001_SM_10006detail6reduce28DeviceReduceSingleTileKernelINS2_10policy_hubIfjN4cuda3std3__44plusIfEEE10Policy1000EPfSC_iS9_ffNS7_10__identityEEEvT0_T1_T2_T3_T4_T6_E12temp_storage+64];
	add.f32 	%f387, %f385, %f386;
	ld.shared.f32 	%f388, [_ZZN3cub18CUB_300001_SM_10006detail6reduce28DeviceReduceSingleTileKernelINS2_10policy_hubIfjN4cuda3std3__44plusIfEEE10Policy1000EPfSC_iS9_ffNS7_10__identityEEEvT0_T1_T2_T3_T4_T6_E12temp_storage+68];
	add.f32 	%f389, %f387, %f388;
	ld.shared.f32 	%f390, [_ZZN3cub18CUB_300001_SM_10006detail6reduce28DeviceReduceSingleTileKernelINS2_10policy_hubIfjN4cuda3std3__44plusIfEEE10Policy1000EPfSC_iS9_ffNS7_10__identityEEEvT0_T1_T2_T3_T4_T6_E12temp_storage+72];
	add.f32 	%f391, %f389, %f390;
	ld.shared.f32 	%f392, [_ZZN3cub18CUB_300001_SM_10006detail6reduce28DeviceReduceSingleTileKernelINS2_10policy_hubIfjN4cuda3std3__44plusIfEEE10Policy1000EPfSC_iS9_ffNS7_10__identityEEEvT0_T1_T2_T3_T4_T6_E12temp_storage+76];
	add.f32 	%f530, %f391, %f392;
	bra.uni 	$L__BB21_72;
$L__BB21_38:
	setp.gt.s32 	%p3, %r67, 8191;
	@%p3 bra 	$L__BB21_56;
	mov.u32 	%r34, %tid.x;
	setp.ge.s32 	%p20, %r34, %r67;
	mov.f32 	%f522, 0f00000000;
	mov.u32 	%r397, %r34;
	@%p20 bra 	$L__BB21_41;
	mul.wide.u32 	%rd66, %r34, 4;
	add.s64 	%rd65, %rd16, %rd66;
	// begin inline asm
	ld.global.nc.u32 %r144, [%rd65];
	// end inline asm
	mov.b32 	%f522, %r144;
	add.s32 	%r397, %r34, 512;
$L__BB21_41:
	setp.ge.s32 	%p21, %r397, %r67;
	@%p21 bra 	$L__BB21_47;
	not.b32 	%r145, %r397;
	add.s32 	%r37, %r67, %r145;
	and.b32  	%r146, %r37, 1536;
	setp.eq.s32 	%p22, %r146, 1536;
	@%p22 bra 	$L__BB21_45;
	mul.wide.u32 	%rd67, %r397, 4;
	add.s64 	%rd131, %rd16, %rd67;
	shr.u32 	%r147, %r37, 9;
	add.s32 	%r148, %r147, 1;
	and.b32  	%r149, %r148, 3;
	neg.s32 	%r395, %r149;
$L__BB21_44:
	.pragma "nounroll";
	// begin inline asm
	ld.global.nc.u32 %r150, [%rd131];
	// end inline asm
	mov.b32 	%f173, %r150;
	add.f32 	%f522, %f522, %f173;
	add.s32 	%r397, %r397, 512;
	add.s64 	%rd131, %rd131, 2048;
	add.s32 	%r395, %r395, 1;
	setp.ne.s32 	%p23, %r395, 0;
	@%p23 bra 	$L__BB21_44;
$L__BB21_45:
	setp.lt.u32 	%p24, %r37, 1536;
	@%p24 bra 	$L__BB21_47;
$L__BB21_46:
	mul.wide.s32 	%rd73, %r397, 4;
	add.s64 	%rd69, %rd16, %rd73;
	// begin inline asm
	ld.global.nc.u32 %r151, [%rd69];
	// end inline asm
	mov.b32 	%f174, %r151;
	add.f32 	%f175, %f522, %f174;
	add.s64 	%rd70, %rd69, 2048;
	// begin inline asm
	ld.global.nc.u32 %r152, [%rd70];
	// end inline asm
	mov.b32 	%f176, %r152;
	add.f32 	%f177, %f175, %f176;
	add.s64 	%rd71, %rd69, 4096;
	// begin inline asm
	ld.global.nc.u32 %r153, [%rd71];
	// end inline asm
	mov.b32 	%f178, %r153;
	add.f32 	%f179, %f177, %f178;
	add.s64 	%rd72, %rd69, 6144;
	// begin inline asm
	ld.global.nc.u32 %r154, [%rd72];
	// end inline asm
	mov.b32 	%f180, %r154;
	add.f32 	%f522, %f179, %f180;
	add.s32 	%r397, %r397, 2048;
	setp.lt.s32 	%p25, %r397, %r67;
	@%p25 bra 	$L__BB21_46;
$L__BB21_47:
	setp.lt.s32 	%p26, %r67, 512;
	@%p26 bra 	$L__BB21_52;
	// begin inline asm
	mov.u32 %r193, %laneid;
	// end inline asm
	mov.b32 	%r195, %f522;
	mov.b32 	%r196, 1;
	mov.b32 	%r217, 31;
	mov.b32 	%r218, -1;
	// begin inline asm
	shfl.sync.down.b32 %r194, %r195, %r196, %r217, %r218;
	// end inline asm
	setp.gt.s32 	%p50, %r193, 30;
	mov.b32 	%f239, %r194;
	add.f32 	%f240, %f522, %f239;
	selp.f32 	%f241, %f522, %f240, %p50;
	mov.b32 	%r200, %f241;
	mov.b32 	%r201, 2;
	// begin inline asm
	shfl.sync.down.b32 %r199, %r200, %r201, %r217, %r218;
	// end inline asm
	setp.gt.s32 	%p51, %r193, 29;
	mov.b32 	%f242, %r199;
	add.f32 	%f243, %f241, %f242;
	selp.f32 	%f244, %f241, %f243, %p51;
	mov.b32 	%r205, %f244;
	mov.b32 	%r206, 4;
	// begin inline asm
	shfl.sync.down.b32 %r204, %r205, %r206, %r217, %r218;
	// end inline asm
	setp.gt.s32 	%p52, %r193, 27;
	mov.b32 	%f245, %r204;
	add.f32 	%f246, %f244, %f245;
	selp.f32 	%f247, %f244, %f246, %p52;
	mov.b32 	%r210, %f247;
	mov.b32 	%r211, 8;
	// begin inline asm
	shfl.sync.down.b32 %r209, %r210, %r211, %r217, %r218;
	// end inline asm
	setp.gt.s32 	%p53, %r193, 23;
	mov.b32 	%f248, %r209;
	add.f32 	%f249, %f247, %f248;
	selp.f32 	%f250, %f247, %f249, %p53;
	mov.b32 	%r215, %f250;
	mov.b32 	%r216, 16;
	// begin inline asm
	shfl.sync.down.b32 %r214, %r215, %r216, %r217, %r218;
	// end inline asm
	setp.gt.s32 	%p54, %r193, 15;
	mov.b32 	%f251, %r214;
	add.f32 	%f38, %f250, %f251;
	selp.f32 	%f530, %f250, %f38, %p54;
	setp.ne.s32 	%p55, %r193, 0;
	@%p55 bra 	$L__BB21_50;
	shr.u32 	%r219, %r34, 3;
	and.b32  	%r220, %r219, 124;
	mov.u32 	%r221, _ZZN3cub18CUB_300001_SM_10006detail6reduce28DeviceReduceSingleTileKernelINS2_10policy_hubIfjN4cuda3std3__44plusIfEEE10Policy1000EPfSC_iS9_ffNS7_10__identityEEEvT0_T1_T2_T3_T4_T6_E12temp_storage;
	add.s32 	%r222, %r221, %r220;
	st.shared.f32 	[%r222+16], %f38;
$L__BB21_50:
	bar.sync 	0;
	setp.ne.s32 	%p56, %r34, 0;
	@%p56 bra 	$L__BB21_72;
	ld.shared.f32 	%f252, [_ZZN3cub18CUB_300001_SM_10006detail6reduce28DeviceReduceSingleTileKernelINS2_10policy_hubIfjN4cuda3std3__44plusIfEEE10Policy1000EPfSC_iS9_ffNS7_10__identityEEEvT0_T1_T2_T3_T4_T6_E12temp_storage+20];
	add.f32 	%f253, %f530, %f252;
	ld.shared.f32 	%f254, [_ZZN3cub18CUB_300001_SM_10006detail6reduce28DeviceReduceSingleTileKernelINS2_10policy_hubIfjN4cuda3std3__44plusIfEEE10Policy1000EPfSC_iS9_ffNS7_10__identityEEEvT0_T1_T2_T3_T4_T6_E12temp_storage+24];
	add.f32 	%f255, %f253, %f254;
	ld.shared.f32 	%f256, [_ZZN3cub18CUB_300001_SM_10006detail6reduce28DeviceReduceSingleTileKernelINS2_10policy_hubIfjN4cuda3std3__44plusIfEEE10Policy1000EPfSC_iS9_ffNS7_10__identityEEEvT0_T1_T2_T3_T4_T6_E12temp_storage+28];
	add.f32 	%f257, %f255, %f256;
	ld.shared.f32 	%f258, [_ZZN3cub18CUB_300001_SM_10006detail6reduce28DeviceReduceSingleTileKernelINS2_10policy_hubIfjN4cuda3std3__44plusIfEEE10Policy1000EPfSC_iS9_ffNS7_10__identityEEEvT0_T1_T2_T3_T4_T6_E12temp_storage+32];
	add.f32 	%f259, %f257, %f258;
	ld.shared.f32 	%f260, [_ZZN3cub18CUB_300001_SM_10006detail6reduce28DeviceReduceSingleTileKernelINS2_10policy_hubIfjN4cuda3std3__44plusIfEEE10Policy1000EPfSC_iS9_ffNS7_10__identityEEEvT0_T1_T2_T3_T4_T6_E12temp_storage+36];
	add.f32 	%f261, %f259, %f260;
	ld.shared.f32 	%f262, [_ZZN3cub18CUB_300001_SM_10006detail6reduce28DeviceReduceSingleTileKernelINS2_10policy_hubIfjN4cuda3std3__44plusIfEEE10Policy1000EPfSC_iS9_ffNS7_10__identityEEEvT0_T1_T2_T3_T4_T6_E12temp_storage+40];
	add.f32 	%f263, %f261, %f262;
	ld.shared.f32 	%f264, [_ZZN3cub18CUB_300001_SM_10006detail6reduce28DeviceReduceSingleTileKernelINS2_10policy_hubIfjN4cuda3std3__44plusIfEEE10Policy1000EPfSC_iS9_ffNS7_10__identityEEEvT0_T1_T2_T3_T4_T6_E12temp_storage+44];
	add.f32 	%f265, %f263, %f264;
	ld.shared.f32 	%f266, [_ZZN3cub18CUB_300001_SM_10006detail6reduce28DeviceReduceSingleTileKernelINS2_10policy_hubIfjN4cuda3std3__44plusIfEEE10Policy1000EPfSC_iS9_ffNS7_10__identityEEEvT0_T1_T2_T3_T4_T6_E12temp_storage+48];
	add.f32 	%f267, %f265, %f266;
	ld.shared.f32 	%f268, [_ZZN3cub18CUB_300001_SM_10006detail6reduce28DeviceReduceSingleTileKernelINS2_10policy_hubIfjN4cuda3std3__44plusIfEEE10Policy1000EPfSC_iS9_ffNS7_10__identityEEEvT0_T1_T2_T3_T4_T6_E12temp_storage+52];
	add.f32 	%f269, %f267, %f268;
	ld.shared.f32 	%f270, [_ZZN3cub18CUB_300001_SM_10006detail6reduce28DeviceReduceSingleTileKernelINS2_10policy_hubIfjN4cuda3std3__44plusIfEEE10Policy1000EPfSC_iS9_ffNS7_10__identityEEEvT0_T1_T2_T3_T4_T6_E12temp_storage+56];
	add.f32 	%f271, %f269, %f270;
	ld.shared.f32 	%f272, [_ZZN3cub18CUB_300001_SM_10006detail6reduce28DeviceReduceSingleTileKernelINS2_10policy_hubIfjN4cuda3std3__44plusIfEEE10Policy1000EPfSC_iS9_ffNS7_10__identityEEEvT0_T1_T2_T3_T4_T6_E12temp_storage+60];
	add.f32 	%f273, %f271, %f272;
	ld.shared.f32 	%f274, [_ZZN3cub18CUB_300001_SM_10006detail6reduce28DeviceReduceSingleTileKernelINS2_10policy_hubIfjN4cuda3std3__44plusIfEEE10Policy1000EPfSC_iS9_ffNS7_10__identityEEEvT0_T1_T2_T3_T4_T6_E12temp_storage+64];
	add.f32 	%f275, %f273, %f274;
	ld.shared.f32 	%f276, [_ZZN3cub18CUB_300001_SM_10006detail6reduce28DeviceReduceSingleTileKernelINS2_10policy_hubIfjN4cuda3std3__44plusIfEEE10Policy1000EPfSC_iS9_ffNS7_10__identityEEEvT0_T1_T2_T3_T4_T6_E12temp_storage+68];
	add.f32 	%f277, %f275, %f276;
	ld.shared.f32 	%f278, [_ZZN3cub18CUB_300001_SM_10006detail6reduce28DeviceReduceSingleTileKernelINS2_10policy_hubIfjN4cuda3std3__44plusIfEEE10Policy1000EPfSC_iS9_ffNS7_10__identityEEEvT0_T1_T2_T3_T4_T6_E12temp_storage+72];
	add.f32 	%f279, %f277, %f278;
	ld.shared.f32 	%f280, [_ZZN3cub18CUB_300001_SM_10006detail6reduce28DeviceReduceSingleTileKernelINS2_10policy_hubIfjN4cuda3std3__44plusIfEEE10Policy1000EPfSC_iS9_ffNS7_10__identityEEEvT0_T1_T2_T3_T4_T6_E12temp_storage+76];
	add.f32 	%f530, %f279, %f280;
	bra.uni 	$L__BB21_72;
$L__BB21_52:
	// begin inline asm
	mov.u32 %r155, %laneid;
	// end inline asm
	and.b32  	%r181, %r34, 992;
	add.s32 	%r182, %r181, 32;
	setp.gt.s32 	%p27, %r182, %r67;
	not.b32 	%r183, %r181;
	add.s32 	%r184, %r67, %r183;
	selp.b32 	%r179, %r184, 31, %p27;
	mov.b32 	%r157, %f522;
	mov.b32 	%r158, 1;
	mov.b32 	%r180, -1;
	// begin inline asm
	shfl.sync.down.b32 %r156, %r157, %r158, %r179, %r180;
	// end inline asm
	setp.lt.s32 	%p28, %r155, %r179;
	mov.b32 	%f181, %r156;
	add.f32 	%f182, %f522, %f181;
	selp.f32 	%f183, %f182, %f522, %p28;
	mov.b32 	%r162, %f183;
	mov.b32 	%r163, 2;
	// begin inline asm
	shfl.sync.down.b32 %r161, %r162, %r163, %r179, %r180;
	// end inline asm
	add.s32 	%r185, %r155, 2;
	setp.gt.s32 	%p29, %r185, %r179;
	mov.b32 	%f184, %r161;
	add.f32 	%f185, %f183, %f184;
	selp.f32 	%f186, %f183, %f185, %p29;
	mov.b32 	%r167, %f186;
	mov.b32 	%r168, 4;
	// begin inline asm
	shfl.sync.down.b32 %r166, %r167, %r168, %r179, %r180;
	// end inline asm
	add.s32 	%r186, %r155, 4;
	setp.gt.s32 	%p30, %r186, %r179;
	mov.b32 	%f187, %r166;
	add.f32 	%f188, %f186, %f187;
	selp.f32 	%f189, %f186, %f188, %p30;
	mov.b32 	%r172, %f189;
	mov.b32 	%r173, 8;
	// begin inline asm
	shfl.sync.down.b32 %r171, %r172, %r173, %r179, %r180;
	// end inline asm
	add.s32 	%r187, %r155, 8;
	setp.gt.s32 	%p31, %r187, %r179;
	mov.b32 	%f190, %r171;
	add.f32 	%f191, %f189, %f190;
	selp.f32 	%f192, %f189, %f191, %p31;
	mov.b32 	%r177, %f192;
	mov.b32 	%r178, 16;
	// begin inline asm
	shfl.sync.down.b32 %r176, %r177, %r178, %r179, %r180;
	// end inline asm
	add.s32 	%r188, %r155, 16;
	setp.gt.s32 	%p32, %r188, %r179;
	mov.b32 	%f193, %r176;
	add.f32 	%f194, %f192, %f193;
	selp.f32 	%f530, %f192, %f194, %p32;
	setp.ne.s32 	%p33, %r155, 0;
	@%p33 bra 	$L__BB21_54;
	shr.u32 	%r189, %r34, 3;
	and.b32  	%r190, %r189, 124;
	mov.u32 	%r191, _ZZN3cub18CUB_300001_SM_10006detail6reduce28DeviceReduceSingleTileKernelINS2_10policy_hubIfjN4cuda3std3__44plusIfEEE10Policy1000EPfSC_iS9_ffNS7_10__identityEEEvT0_T1_T2_T3_T4_T6_E12temp_storage;
	add.s32 	%r192, %r191, %r190;
	st.shared.f32 	[%r192+16], %f530;
$L__BB21_54:
	bar.sync 	0;
	setp.ne.s32 	%p34, %r34, 0;
	@%p34 bra 	$L__BB21_72;
	setp.gt.s32 	%p35, %r67, 32;
	ld.shared.f32 	%f195, [_ZZN3cub18CUB_300001_SM_10006detail6reduce28DeviceReduceSingleTileKernelINS2_10policy_hubIfjN4cuda3std3__44plusIfEEE10Policy1000EPfSC_iS9_ffNS7_10__identityEEEvT0_T1_T2_T3_T4_T6_E12temp_storage+20];
	add.f32 	%f196, %f530, %f195;
	selp.f32 	%f197, %f196, %f530, %p35;
	setp.gt.s32 	%p36, %r67, 64;
	ld.shared.f32 	%f198, [_ZZN3cub18CUB_300001_SM_10006detail6reduce28DeviceReduceSingleTileKernelINS2_10policy_hubIfjN4cuda3std3__44plusIfEEE10Policy1000EPfSC_iS9_ffNS7_10__identityEEEvT0_T1_T2_T3_T4_T6_E12temp_storage+24];
	add.f32 	%f199, %f198, %f197;
	selp.f32 	%f200, %f199, %f197, %p36;
	setp.gt.s32 	%p37, %r67, 96;
	ld.shared.f32 	%f201, [_ZZN3cub18CUB_300001_SM_10006detail6reduce28DeviceReduceSingleTileKernelINS2_10policy_hubIfjN4cuda3std3__44plusIfEEE10Policy1000EPfSC_iS9_ffNS7_10__identityEEEvT0_T1_T2_T3_T4_T6_E12temp_storage+28];
	add.f32 	%f202, %f201, %f200;
	selp.f32 	%f203, %f202, %f200, %p37;
	setp.gt.s32 	%p38, %r67, 128;
	ld.shared.f32 	%f204, [_ZZN3cub18CUB_300001_SM_10006detail6reduce28DeviceReduceSingleTileKernelINS2_10policy_hubIfjN4cuda3std3__44plusIfEEE10Policy1000EPfSC_iS9_ffNS7_10__identityEEEvT0_T1_T2_T3_T4_T6_E12temp_storage+32];
	add.f32 	%f205, %f204, %f203;
	selp.f32 	%f206, %f205, %f203, %p38;
	setp.gt.s32 	%p39, %r67, 160;
	ld.shared.f32 	%f207, [_ZZN3cub18CUB_300001_SM_10006detail6reduce28DeviceReduceSingleTileKernelINS2_10policy_hubIfjN4cuda3std3__44plusIfEEE10Policy1000EPfSC_iS9_ffNS7_10__identityEEEvT0_T1_T2_T3_T4_T6_E12temp_storage+36];
	add.f32 	%f208, %f207, %f206;
	selp.f32 	%f209, %f208, %f206, %p39;
	setp.gt.s32 	%p40, %r67, 192;
	ld.shared.f32 	%f210, [_ZZN3cub18CUB_300001_SM_10006detail6reduce28DeviceReduceSingleTileKernelINS2_10policy_hubIfjN4cuda3std3__44plusIfEEE10Policy1000EPfSC_iS9_ffNS7_10__identityEEEvT0_T1_T2_T3_T4_T6_E12temp_storage+40];
	add.f32 	%f211, %f210, %f209;
	selp.f32 	%f212, %f211, %f209, %p40;
	setp.gt.s32 	%p41, %r67, 224;
	ld.shared.f32 	%f213, [_ZZN3cub18CUB_300001_SM_10006detail6reduce28DeviceReduceSingleTileKernelINS2_10policy_hubIfjN4cuda3std3__44plusIfEEE10Policy1000EPfSC_iS9_ffNS7_10__identityEEEvT0_T1_T2_T3_T4_T6_E12temp_storage+44];
	add.f32 	%f214, %f213, %f212;
	selp.f32 	%f215, %f214, %f212, %p41;
	setp.gt.s32 	%p42, %r67, 256;
	ld.shared.f32 	%f216, [_ZZN3cub18CUB_300001_SM_10006detail6reduce28DeviceReduceSingleTileKernelINS2_10policy_hubIfjN4cuda3std3__44plusIfEEE10Policy1000EPfSC_iS9_ffNS7_10__identityEEEvT0_T1_T2_T3_T4_T6_E12temp_storage+48];
	add.f32 	%f217, %f216, %f215;
	selp.f32 	%f218, %f217, %f215, %p42;
	setp.gt.s32 	%p43, %r67, 288;
	ld.shared.f32 	%f219, [_ZZN3cub18CUB_300001_SM_10006detail6reduce28DeviceReduceSingleTileKernelINS2_10policy_hubIfjN4cuda3std3__44plusIfEEE10Policy1000EPfSC_iS9_ffNS7_10__identityEEEvT0_T1_T2_T3_T4_T6_E12temp_storage+52];
	add.f32 	%f220, %f219, %f218;
	selp.f32 	%f221, %f220, %f218, %p43;
	setp.gt.s32 	%p44, %r67, 320;
	ld.shared.f32 	%f222, [_ZZN3cub18CUB_300001_SM_10006detail6reduce28DeviceReduceSingleTileKernelINS2_10policy_hubIfjN4cuda3std3__44plusIfEEE10Policy1000EPfSC_iS9_ffNS7_10__identityEEEvT0_T1_T2_T3_T4_T6_E12temp_storage+56];
	add.f32 	%f223, %f222, %f221;
	selp.f32 	%f224, %f223, %f221, %p44;
	setp.gt.s32 	%p45, %r67, 352;
	ld.shared.f32 	%f225, [_ZZN3cub18CUB_300001_SM_10006detail6reduce28DeviceReduceSingleTileKernelINS2_10policy_hubIfjN4cuda3std3__44plusIfEEE10Policy1000EPfSC_iS9_ffNS7_10__identityEEEvT0_T1_T2_T3_T4_T6_E12temp_storage+60];
	add.f32 	%f226, %f225, %f224;
	selp.f32 	%f227, %f226, %f224, %p45;
	setp.gt.s32 	%p46, %r67, 384;
	ld.shared.f32 	%f228, [_ZZN3cub18CUB_300001_SM_10006detail6reduce28DeviceReduceSingleTileKernelINS2_10policy_hubIfjN4cuda3std3__44plusIfEEE10Policy1000EPfSC_iS9_ffNS7_10__identityEEEvT0_T1_T2_T3_T4_T6_E12temp_storage+64];
	add.f32 	%f229, %f228, %f227;
	selp.f32 	%f230, %f229, %f227, %p46;
	setp.gt.s32 	%p47, %r67, 416;
	ld.shared.f32 	%f231, [_ZZN3cub18CUB_300001_SM_10006detail6reduce28DeviceReduceSingleTileKernelINS2_10policy_hubIfjN4cuda3std3__44plusIfEEE10Policy1000EPfSC_iS9_ffNS7_10__identityEEEvT0_T1_T2_T3_T4_T6_E12temp_storage+68];
	add.f32 	%f232, %f231, %f230;
	selp.f32 	%f233, %f232, %f230, %p47;
	setp.gt.s32 	%p48, %r67, 448;
	ld.shared.f32 	%f234, [_ZZN3cub18CUB_300001_SM_10006detail6reduce28DeviceReduceSingleTileKernelINS2_10policy_hubIfjN4cuda3std3__44plusIfEEE10Policy1000EPfSC_iS9_ffNS7_10__identityEEEvT0_T1_T2_T3_T4_T6_E12temp_storage+72];
	add.f32 	%f235, %f234, %f233;
	selp.f32 	%f236, %f235, %f233, %p48;
	setp.gt.s32 	%p49, %r67, 480;
	ld.shared.f32 	%f237, [_ZZN3cub18CUB_300001_SM_10006detail6reduce28DeviceReduceSingleTileKernelINS2_10policy_hubIfjN4cuda3std3__44plusIfEEE10Policy1000EPfSC_iS9_ffNS7_10__identityEEEvT0_T1_T2_T3_T4_T6_E12temp_storage+76];
	add.f32 	%f238, %f237, %f236;
	selp.f32 	%f530, %f238, %f236, %p49;
	bra.uni 	$L__BB21_72;
$L__BB21_56:
	mov.u32 	%r46, %tid.x;
	mul.wide.u32 	%rd35, %r46, 4;
	add.s64 	%rd19, %rd16, %rd35;
	// begin inline asm
	ld.global.nc.u32 %r68, [%rd19];
	// end inline asm
	mov.b32 	%f59, %r68;
	add.s64 	%rd20, %rd19, 2048;
	// begin inline asm
	ld.global.nc.u32 %r69, [%rd20];
	// end inline asm
	mov.b32 	%f60, %r69;
	add.s64 	%rd21, %rd19, 4096;
	// begin inline asm
	ld.global.nc.u32 %r70, [%rd21];
	// end inline asm
	mov.b32 	%f61, %r70;
	add.s64 	%rd22, %rd19, 6144;
	// begin inline asm
	ld.global.nc.u32 %r71, [%rd22];
	// end inline asm
	mov.b32 	%f62, %r71;
	add.s64 	%rd23, %rd19, 8192;
	// begin inline asm
	ld.global.nc.u32 %r72, [%rd23];
	// end inline asm
	mov.b32 	%f63, %r72;
	add.s64 	%rd24, %rd19, 10240;
	// begin inline asm
	ld.global.nc.u32 %r73, [%rd24];
	// end inline asm
	mov.b32 	%f64, %r73;
	add.s64 	%rd25, %rd19, 12288;
	// begin inline asm
	ld.global.nc.u32 %r74, [%rd25];
	// end inline asm
	mov.b32 	%f65, %r74;
	add.s64 	%rd26, %rd19, 14336;
	// begin inline asm
	ld.global.nc.u32 %r75, [%rd26];
	// end inline asm
	mov.b32 	%f66, %r75;
	add.s64 	%rd27, %rd19, 16384;
	// begin inline asm
	ld.global.nc.u32 %r76, [%rd27];
	// end inline asm
	mov.b32 	%f67, %r76;
	add.s64 	%rd28, %rd19, 18432;
	// begin inline asm
	ld.global.nc.u32 %r77, [%rd28];
	// end inline asm
	mov.b32 	%f68, %r77;
	add.s64 	%rd29, %rd19, 20480;
	// begin inline asm
	ld.global.nc.u32 %r78, [%rd29];
	// end inline asm
	mov.b32 	%f69, %r78;
	add.s64 	%rd30, %rd19, 22528;
	// begin inline asm
	ld.global.nc.u32 %r79, [%rd30];
	// end inline asm
	mov.b32 	%f70, %r79;
	add.s64 	%rd31, %rd19, 24576;
	// begin inline asm
	ld.global.nc.u32 %r80, [%rd31];
	// end inline asm
	mov.b32 	%f71, %r80;
	add.s64 	%rd32, %rd19, 26624;
	// begin inline asm
	ld.global.nc.u32 %r81, [%rd32];
	// end inline asm
	mov.b32 	%f72, %r81;
	add.s64 	%rd33, %rd19, 28672;
	// begin inline asm
	ld.global.nc.u32 %r82, [%rd33];
	// end inline asm
	mov.b32 	%f73, %r82;
	add.s64 	%rd34, %rd19, 30720;
	// begin inline asm
	ld.global.nc.u32 %r83, [%rd34];
	// end inline asm
	mov.b32 	%f74, %r83;
	add.f32 	%f75, %f59, %f60;
	add.f32 	%f76, %f61, %f62;
	add.f32 	%f77, %f63, %f64;
	add.f32 	%f78, %f65, %f66;
	add.f32 	%f79, %f67, %f68;
	add.f32 	%f80, %f69, %f70;
	add.f32 	%f81, %f71, %f72;
	add.f32 	%f82, %f73, %f74;
	add.f32 	%f83, %f75, %f76;
	add.f32 	%f84, %f77, %f78;
	add.f32 	%f85, %f79, %f80;
	add.f32 	%f86, %f81, %f82;
	add.f32 	%f87, %f83, %f84;
	add.f32 	%f88, %f85, %f86;
	add.f32 	%f529, %f87, %f88;
	setp.lt.u32 	%p4, %r67, 16384;
	mov.b32 	%r400, 8192;
	@%p4 bra 	$L__BB21_60;
	add.s32 	%r47, %r67, -8192;
	mov.b32 	%r400, 8192;
$L__BB21_58:
	mul.wide.s32 	%rd52, %r400, 4;
	add.s64 	%rd36, %rd19, %rd52;
	// begin inline asm
	ld.global.nc.u32 %r86, [%rd36];
	// end inline asm
	mov.b32 	%f89, %r86;
	add.s64 	%rd37, %rd36, 2048;
	// begin inline asm
	ld.global.nc.u32 %r87, [%rd37];
	// end inline asm
	mov.b32 	%f90, %r87;
	add.s64 	%rd38, %rd36, 4096;
	// begin inline asm
	ld.global.nc.u32 %r88, [%rd38];
	// end inline asm
	mov.b32 	%f91, %r88;
	add.s64 	%rd39, %rd36, 6144;
	// begin inline asm
	ld.global.nc.u32 %r89, [%rd39];
	// end inline asm
	mov.b32 	%f92, %r89;
	add.s64 	%rd40, %rd36, 8192;
	// begin inline asm
	ld.global.nc.u32 %r90, [%rd40];
	// end inline asm
	mov.b32 	%f93, %r90;
	add.s64 	%rd41, %rd36, 10240;
	// begin inline asm
	ld.global.nc.u32 %r91, [%rd41];
	// end inline asm
	mov.b32 	%f94, %r91;
	add.s64 	%rd42, %rd36, 12288;
	// begin inline asm
	ld.global.nc.u32 %r92, [%rd42];
	// end inline asm
	mov.b32 	%f95, %r92;
	add.s64 	%rd43, %rd36, 14336;
	// begin inline asm
	ld.global.nc.u32 %r93, [%rd43];
	// end inline asm
	mov.b32 	%f96, %r93;
	add.s64 	%rd44, %rd36, 16384;
	// begin inline asm
	ld.global.nc.u32 %r94, [%rd44];
	// end inline asm
	mov.b32 	%f97, %r94;
	add.s64 	%rd45, %rd36, 18432;
	// begin inline asm
	ld.global.nc.u32 %r95, [%rd45];
	// end inline asm
	mov.b32 	%f98, %r95;
	add.s64 	%rd46, %rd36, 20480;
	// begin inline asm
	ld.global.nc.u32 %r96, [%rd46];
	// end inline asm
	mov.b32 	%f99, %r96;
	add.s64 	%rd47, %rd36, 22528;
	// begin inline asm
	ld.global.nc.u32 %r97, [%rd47];
	// end inline asm
	mov.b32 	%f100, %r97;
	add.s64 	%rd48, %rd36, 24576;
	// begin inline asm
	ld.global.nc.u32 %r98, [%rd48];
	// end inline asm
	mov.b32 	%f101, %r98;
	add.s64 	%rd49, %rd36, 26624;
	// begin inline asm
	ld.global.nc.u32 %r99, [%rd49];
	// end inline asm
	mov.b32 	%f102, %r99;
	add.s64 	%rd50, %rd36, 28672;
	// begin inline asm
	ld.global.nc.u32 %r100, [%rd50];
	// end inline asm
	mov.b32 	%f103, %r100;
	add.s64 	%rd51, %rd36, 30720;
	// begin inline asm
	ld.global.nc.u32 %r101, [%rd51];
	// end inline asm
	mov.b32 	%f104, %r101;
	add.f32 	%f105, %f529, %f89;
	add.f32 	%f106, %f90, %f91;
	add.f32 	%f107, %f92, %f93;
	add.f32 	%f108, %f94, %f95;
	add.f32 	%f109, %f96, %f97;
	add.f32 	%f110, %f98, %f99;
	add.f32 	%f111, %f100, %f101;
	add.f32 	%f112, %f102, %f103;
	add.f32 	%f113, %f105, %f106;
	add.f32 	%f114, %f107, %f108;
	add.f32 	%f115, %f109, %f110;
	add.f32 	%f116, %f111, %f112;
	add.f32 	%f117, %f113, %f114;
	add.f32 	%f118, %f115, %f116;
	add.f32 	%f119, %f117, %f118;
	add.f32 	%f529, %f119, %f104;
	sub.s32 	%r102, %r67, %r400;
	setp.lt.s32 	%p5, %r102, 8192;
	@%p5 bra 	$L__BB21_68;
	add.s32 	%r400, %r400, 8192;
	setp.le.s32 	%p6, %r400, %r47;
	@%p6 bra 	$L__BB21_58;
$L__BB21_60:
	setp.le.s32 	%p7, %r67, %r400;
	@%p7 bra 	$L__BB21_68;
	sub.s32 	%r51, %r67, %r400;
	setp.ge.s32 	%p8, %r46, %r51;
	@%p8 bra 	$L__BB21_68;
	not.b32 	%r103, %r46;
	add.s32 	%r104, %r67, %r103;
	sub.s32 	%r52, %r104, %r400;
	and.b32  	%r105, %r52, 1536;
	setp.eq.s32 	%p9, %r105, 1536;
	mov.u32 	%r404, %r46;
	@%p9 bra 	$L__BB21_65;
	add.s32 	%r402, %r46, %r400;
	shr.u32 	%r106, %r52, 9;
	add.s32 	%r107, %r106, 1;
	and.b32  	%r108, %r107, 3;
	neg.s32 	%r401, %r108;
	mov.u32 	%r404, %r46;
$L__BB21_64:
	.pragma "nounroll";
	mul.wide.u32 	%rd54, %r402, 4;
	add.s64 	%rd53, %rd16, %rd54;
	// begin inline asm
	ld.global.nc.u32 %r109, [%rd53];
	// end inline asm
	mov.b32 	%f121, %r109;
	add.f32 	%f529, %f529, %f121;
	add.s32 	%r404, %r404, 512;
	add.s32 	%r402, %r402, 512;
	add.s32 	%r401, %r401, 1;
	setp.ne.s32 	%p10, %r401, 0;
	@%p10 bra 	$L__BB21_64;
$L__BB21_65:
	setp.lt.u32 	%p11, %r52, 1536;
	@%p11 bra 	$L__BB21_68;
	cvt.u64.u32 	%rd55, %r404;
	cvt.u64.u32 	%rd56, %r400;
	add.s64 	%rd57, %rd55, %rd56;
	shl.b64 	%rd58, %rd57, 2;
	add.s64 	%rd59, %rd58, %rd16;
	add.s64 	%rd132, %rd59, 4096;
	add.s32 	%r405, %r404, %r400;
$L__BB21_67:
	mul.wide.u32 	%rd64, %r405, 4;
	add.s64 	%rd60, %rd16, %rd64;
	// begin inline asm
	ld.global.nc.u32 %r110, [%rd60];
	// end inline asm
	mov.b32 	%f122, %r110;
	add.f32 	%f123, %f529, %f122;
	add.s64 	%rd61, %rd132, -2048;
	// begin inline asm
	ld.global.nc.u32 %r111, [%rd61];
	// end inline asm
	mov.b32 	%f124, %r111;
	add.f32 	%f125, %f123, %f124;
	// begin inline asm
	ld.global.nc.u32 %r112, [%rd132];
	// end inline asm
	mov.b32 	%f126, %r112;
	add.f32 	%f127, %f125, %f126;
	add.s64 	%rd63, %rd132, 2048;
	// begin inline asm
	ld.global.nc.u32 %r113, [%rd63];
	// end inline asm
	mov.b32 	%f128, %r113;
	add.f32 	%f529, %f127, %f128;
	add.s32 	%r404, %r404, 2048;
	add.s64 	%rd132, %rd132, 8192;
	add.s32 	%r405, %r405, 2048;
	setp.lt.s32 	%p12, %r404, %r51;
	@%p12 bra 	$L__BB21_67;
$L__BB21_68:
	// begin inline asm
	mov.u32 %r114, %laneid;
	// end inline asm
	mov.b32 	%r116, %f529;
	mov.b32 	%r117, 1;
	mov.b32 	%r138, 31;
	mov.b32 	%r139, -1;
	// begin inline asm
	shfl.sync.down.b32 %r115, %r116, %r117, %r138, %r139;
	// end inline asm
	setp.gt.s32 	%p13, %r114, 30;
	mov.b32 	%f129, %r115;
	add.f32 	%f130, %f529, %f129;
	selp.f32 	%f131, %f529, %f130, %p13;
	mov.b32 	%r121, %f131;
	mov.b32 	%r122, 2;
	// begin inline asm
	shfl.sync.down.b32 %r120, %r121, %r122, %r138, %r139;
	// end inline asm
	setp.gt.s32 	%p14, %r114, 29;
	mov.b32 	%f132, %r120;
	add.f32 	%f133, %f131, %f132;
	selp.f32 	%f134, %f131, %f133, %p14;
	mov.b32 	%r126, %f134;
	mov.b32 	%r127, 4;
	// begin inline asm
	shfl.sync.down.b32 %r125, %r126, %r127, %r138, %r139;
	// end inline asm
	setp.gt.s32 	%p15, %r114, 27;
	mov.b32 	%f135, %r125;
	add.f32 	%f136, %f134, %f135;
	selp.f32 	%f137, %f134, %f136, %p15;
	mov.b32 	%r131, %f137;
	mov.b32 	%r132, 8;
	// begin inline asm
	shfl.sync.down.b32 %r130, %r131, %r132, %r138, %r139;
	// end inline asm
	setp.gt.s32 	%p16, %r114, 23;
	mov.b32 	%f138, %r130;
	add.f32 	%f139, %f137, %f138;
	selp.f32 	%f140, %f137, %f139, %p16;
	mov.b32 	%r136, %f140;
	mov.b32 	%r137, 16;
	// begin inline asm
	shfl.sync.down.b32 %r135, %r136, %r137, %r138, %r139;
	// end inline asm
	setp.gt.s32 	%p17, %r114, 15;
	mov.b32 	%f141, %r135;
	add.f32 	%f54, %f140, %f141;
	selp.f32 	%f530, %f140, %f54, %p17;
	setp.ne.s32 	%p18, %r114, 0;
	@%p18 bra 	$L__BB21_70;
	shr.u32 	%r140, %r46, 3;
	and.b32  	%r141, %r140, 124;
	mov.u32 	%r142, _ZZN3cub18CUB_300001_SM_10006detail6reduce28DeviceReduceSingleTileKernelINS2_10policy_hubIfjN4cuda3std3__44plusIfEEE10Policy1000EPfSC_iS9_ffNS7_10__identityEEEvT0_T1_T2_T3_T4_T6_E12temp_storage;
	add.s32 	%r143, %r142, %r141;
	st.shared.f32 	[%r143+16], %f54;
$L__BB21_70:
	bar.sync 	0;
	setp.ne.s32 	%p19, %r46, 0;
	@%p19 bra 	$L__BB21_72;
	ld.shared.f32 	%f142, [_ZZN3cub18CUB_300001_SM_10006detail6reduce28DeviceReduceSingleTileKernelINS2_10policy_hubIfjN4cuda3std3__44plusIfEEE10Policy1000EPfSC_iS9_ffNS7_10__identityEEEvT0_T1_T2_T3_T4_T6_E12temp_storage+20];
	add.f32 	%f143, %f530, %f142;
	ld.shared.f32 	%f144, [_ZZN3cub18CUB_300001_SM_10006detail6reduce28DeviceReduceSingleTileKernelINS2_10policy_hubIfjN4cuda3std3__44plusIfEEE10Policy1000EPfSC_iS9_ffNS7_10__identityEEEvT0_T1_T2_T3_T4_T6_E12temp_storage+24];
	add.f32 	%f145, %f143, %f144;
	ld.shared.f32 	%f146, [_ZZN3cub18CUB_300001_SM_10006detail6reduce28DeviceReduceSingleTileKernelINS2_10policy_hubIfjN4cuda3std3__44plusIfEEE10Policy1000EPfSC_iS9_ffNS7_10__identityEEEvT0_T1_T2_T3_T4_T6_E12temp_storage+28];
	add.f32 	%f147, %f145, %f146;
	ld.shared.f32 	%f148, [_ZZN3cub18CUB_300001_SM_10006detail6reduce28DeviceReduceSingleTileKernelINS2_10policy_hubIfjN4cuda3std3__44plusIfEEE10Policy1000EPfSC_iS9_ffNS7_10__identityEEEvT0_T1_T2_T3_T4_T6_E12temp_storage+32];
	add.f32 	%f149, %f147, %f148;
	ld.shared.f32 	%f150, [_ZZN3cub18CUB_300001_SM_10006detail6reduce28DeviceReduceSingleTileKernelINS2_10policy_hubIfjN4cuda3std3__44plusIfEEE10Policy1000EPfSC_iS9_ffNS7_10__identityEEEvT0_T1_T2_T3_T4_T6_E12temp_storage+36];
	add.f32 	%f151, %f149, %f150;
	ld.shared.f32 	%f152, [_ZZN3cub18CUB_300001_SM_10006detail6reduce28DeviceReduceSingleTileKernelINS2_10policy_hubIfjN4cuda3std3__44plusIfEEE10Policy1000EPfSC_iS9_ffNS7_10__identityEEEvT0_T1_T2_T3_T4_T6_E12temp_storage+40];
	add.f32 	%f153, %f151, %f152;
	ld.shared.f32 	%f154, [_ZZN3cub18CUB_300001_SM_10006detail6reduce28DeviceReduceSingleTileKernelINS2_10policy_hubIfjN4cuda3std3__44plusIfEEE10Policy1000EPfSC_iS9_ffNS7_10__identityEEEvT0_T1_T2_T3_T4_T6_E12temp_storage+44];
	add.f32 	%f155, %f153, %f154;
	ld.shared.f32 	%f156, [_ZZN3cub18CUB_300001_SM_10006detail6reduce28DeviceReduceSingleTileKernelINS2_10policy_hubIfjN4cuda3std3__44plusIfEEE10Policy1000EPfSC_iS9_ffNS7_10__identityEEEvT0_T1_T2_T3_T4_T6_E12temp_storage+48];
	add.f32 	%f157, %f155, %f156;
	ld.shared.f32 	%f158, [_ZZN3cub18CUB_300001_SM_10006detail6reduce28DeviceReduceSingleTileKernelINS2_10policy_hubIfjN4cuda3std3__44plusIfEEE10Policy1000EPfSC_iS9_ffNS7_10__identityEEEvT0_T1_T2_T3_T4_T6_E12temp_storage+52];
	add.f32 	%f159, %f157, %f158;
	ld.shared.f32 	%f160, [_ZZN3cub18CUB_300001_SM_10006detail6reduce28DeviceReduceSingleTileKernelINS2_10policy_hubIfjN4cuda3std3__44plusIfEEE10Policy1000EPfSC_iS9_ffNS7_10__identityEEEvT0_T1_T2_T3_T4_T6_E12temp_storage+56];
	add.f32 	%f161, %f159, %f160;
	ld.shared.f32 	%f162, [_ZZN3cub18CUB_300001_SM_10006detail6reduce28DeviceReduceSingleTileKernelINS2_10policy_hubIfjN4cuda3std3__44plusIfEEE10Policy1000EPfSC_iS9_ffNS7_10__identityEEEvT0_T1_T2_T3_T4_T6_E12temp_storage+60];
	add.f32 	%f163, %f161, %f162;
	ld.shared.f32 	%f164, [_ZZN3cub18CUB_300001_SM_10006detail6reduce28DeviceReduceSingleTileKernelINS2_10policy_hubIfjN4cuda3std3__44plusIfEEE10Policy1000EPfSC_iS9_ffNS7_10__identityEEEvT0_T1_T2_T3_T4_T6_E12temp_storage+64];
	add.f32 	%f165, %f163, %f164;
	ld.shared.f32 	%f166, [_ZZN3cub18CUB_300001_SM_10006detail6reduce28DeviceReduceSingleTileKernelINS2_10policy_hubIfjN4cuda3std3__44plusIfEEE10Policy1000EPfSC_iS9_ffNS7_10__identityEEEvT0_T1_T2_T3_T4_T6_E12temp_storage+68];
	add.f32 	%f167, %f165, %f166;
	ld.shared.f32 	%f168, [_ZZN3cub18CUB_300001_SM_10006detail6reduce28DeviceReduceSingleTileKernelINS2_10policy_hubIfjN4cuda3std3__44plusIfEEE10Policy1000EPfSC_iS9_ffNS7_10__identityEEEvT0_T1_T2_T3_T4_T6_E12temp_storage+72];
	add.f32 	%f169, %f167, %f168;
	ld.shared.f32 	%f170, [_ZZN3cub18CUB_300001_SM_10006detail6reduce28DeviceReduceSingleTileKernelINS2_10policy_hubIfjN4cuda3std3__44plusIfEEE10Policy1000EPfSC_iS9_ffNS7_10__identityEEEvT0_T1_T2_T3_T4_T6_E12temp_storage+76];
	add.f32 	%f530, %f169, %f170;
$L__BB21_72:
	mov.u32 	%r379, %tid.x;
	setp.ne.s32 	%p111, %r379, 0;
	@%p111 bra 	$L__BB21_74;
	add.f32 	%f503, %f58, %f530;
	st.global.f32 	[%rd1], %f503;
$L__BB21_74:
	ret;

}
	// .globl	_ZN3cub18CUB_300001_SM_10006detail6reduce28DeviceReduceSingleTileKernelINS2_10policy_hubIfyN4cuda3std3__44plusIfEEE10Policy1000EN6thrust24THRUST_300001_SM_1000_NS6detail15normal_iteratorINSD_10device_ptrIfEEEEPfyS9_ffNS7_10__identityEEEvT0_T1_T2_T3_T4_T6_
.visible .entry _ZN3cub18CUB_300001_SM_10006detail6reduce28DeviceReduceSingleTileKernelINS2_10policy_hubIfyN4cuda3std3__44plusIfEEE10Policy1000EN6thrust24THRUST_300001_SM_1000_NS6detail15normal_iteratorINSD_10device_ptrIfEEEEPfyS9_ffNS7_10__identityEEEvT0_T1_T2_T3_T4_T6_(
	.param .align 8 .b8 _ZN3cub18CUB_300001_SM_10006detail6reduce28DeviceReduceSingleTileKernelINS2_10policy_hubIfyN4cuda3std3__44plusIfEEE10Policy1000EN6thrust24THRUST_300001_SM_1000_NS6detail15normal_iteratorINSD_10device_ptrIfEEEEPfyS9_ffNS7_10__identityEEEvT0_T1_T2_T3_T4_T6__param_0[8],
	.param .u64 .ptr .align 1 _ZN3cub18CUB_300001_SM_10006detail6reduce28DeviceReduceSingleTileKernelINS2_10policy_hubIfyN4cuda3std3__44plusIfEEE10Policy1000EN6thrust24THRUST_300001_SM_1000_NS6detail15normal_iteratorINSD_10device_ptrIfEEEEPfyS9_ffNS7_10__identityEEEvT0_T1_T2_T3_T4_T6__param_1,
	.param .u64 _ZN3cub18CUB_300001_SM_10006detail6reduce28DeviceReduceSingleTileKernelINS2_10policy_hubIfyN4cuda3std3__44plusIfEEE10Policy1000EN6thrust24THRUST_300001_SM_1000_NS6detail15normal_iteratorINSD_10device_ptrIfEEEEPfyS9_ffNS7_10__identityEEEvT0_T1_T2_T3_T4_T6__param_2,
	.param .align 1 .b8 _ZN3cub18CUB_300001_SM_10006detail6reduce28DeviceReduceSingleTileKernelINS2_10policy_hubIfyN4cuda3std3__44plusIfEEE10Policy1000EN6thrust24THRUST_300001_SM_1000_NS6detail15normal_iteratorINSD_10device_ptrIfEEEEPfyS9_ffNS7_10__identityEEEvT0_T1_T2_T3_T4_T6__param_3[1],
	.param .f32 _ZN3cub18CUB_300001_SM_10006detail6reduce28DeviceReduceSingleTileKernelINS2_10policy_hubIfyN4cuda3std3__44plusIfEEE10Policy1000EN6thrust24THRUST_300001_SM_1000_NS6detail15normal_iteratorINSD_10device_ptrIfEEEEPfyS9_ffNS7_10__identityEEEvT0_T1_T2_T3_T4_T6__param_4,
	.param .align 1 .b8 _ZN3cub18CUB_300001_SM_10006detail6reduce28DeviceReduceSingleTileKernelINS2_10policy_hubIfyN4cuda3std3__44plusIfEEE10Policy1000EN6thrust24THRUST_300001_SM_1000_NS6detail15normal_iteratorINSD_10device_ptrIfEEEEPfyS9_ffNS7_10__identityEEEvT0_T1_T2_T3_T4_T6__param_5[1]
)
.maxntid 256
.minnctapersm 1
{
	.reg .pred 	%p<59>;
	.reg .b32 	%r<171>;
	.reg .b32 	%f<328>;
	.reg .b64 	%rd<56>;
	// demoted variable
	.shared .align 4 .b8 _ZZN3cub18CUB_300001_SM_10006detail6reduce28DeviceReduceSingleTileKernelINS2_10policy_hubIfyN4cuda3std3__44plusIfEEE10Policy1000EN6thrust24THRUST_300001_SM_1000_NS6detail15normal_iteratorINSD_10device_ptrIfEEEEPfyS9_ffNS7_10__identityEEEvT0_T1_T2_T3_T4_T6_E12temp_storage[44];
	ld.param.u64 	%rd18, [_ZN3cub18CUB_300001_SM_10006detail6reduce28DeviceReduceSingleTileKernelINS2_10policy_hubIfyN4cuda3std3__44plusIfEEE10Policy1000EN6thrust24THRUST_300001_SM_1000_NS6detail15normal_iteratorINSD_10device_ptrIfEEEEPfyS9_ffNS7_10__identityEEEvT0_T1_T2_T3_T4_T6__param_0];
	ld.param.u64 	%rd20, [_ZN3cub18CUB_300001_SM_10006detail6reduce28DeviceReduceSingleTileKernelINS2_10policy_hubIfyN4cuda3std3__44plusIfEEE10Policy1000EN6thrust24THRUST_300001_SM_1000_NS6detail15normal_iteratorINSD_10device_ptrIfEEEEPfyS9_ffNS7_10__identityEEEvT0_T1_T2_T3_T4_T6__param_1];
	ld.param.u64 	%rd19, [_ZN3cub18CUB_300001_SM_10006detail6reduce28DeviceReduceSingleTileKernelINS2_10policy_hubIfyN4cuda3std3__44plusIfEEE10Policy1000EN6thrust24THRUST_300001_SM_1000_NS6detail15normal_iteratorINSD_10device_ptrIfEEEEPfyS9_ffNS7_10__identityEEEvT0_T1_T2_T3_T4_T6__param_2];
	ld.param.f32 	%f42, [_ZN3cub18CUB_300001_SM_10006detail6reduce28DeviceReduceSingleTileKernelINS2_10policy_hubIfyN4cuda3std3__44plusIfEEE10Policy1000EN6thrust24THRUST_300001_SM_1000_NS6detail15normal_iteratorINSD_10device_ptrIfEEEEPfyS9_ffNS7_10__identityEEEvT0_T1_T2_T3_T4_T6__param_4];
	cvta.to.global.u64 	%rd1, %rd20;
	setp.ne.s64 	%p1, %rd19, 0;
	@%p1 bra 	$L__BB22_3;
	mov.u32 	%r156, %tid.x;
	setp.ne.s32 	%p58, %r156, 0;
	@%p58 bra 	$L__BB22_51;
	st.global.f32 	[%rd1], %f42;
	bra.uni 	$L__BB22_51;
$L__BB22_3:
	cvta.to.global.u64 	%rd2, %rd18;
	setp.gt.u64 	%p2, %rd19, 4095;
	@%p2 bra 	$L__BB22_28;
	cvt.u32.u64 	%r1, %rd19;
	mov.u32 	%r2, %tid.x;
	setp.ge.u32 	%p24, %r2, %r1;
	mov.f32 	%f315, 0f00000000;
	mov.u32 	%r160, %r2;
	@%p24 bra 	$L__BB22_6;
	mul.wide.u32 	%rd41, %r2, 4;
	add.s64 	%rd42, %rd2, %rd41;
	ld.global.f32 	%f315, [%rd42];
	add.s32 	%r160, %r2, 256;
$L__BB22_6:
	setp.ge.u32 	%p25, %r160, %r1;
	@%p25 bra 	$L__BB22_19;
	not.b32 	%r83, %r160;
	add.s32 	%r84, %r83, %r1;
	shr.u32 	%r85, %r84, 8;
	add.s32 	%r5, %r85, 1;
	and.b32  	%r6, %r5, 15;
	setp.lt.u32 	%p26, %r84, 3840;
	@%p26 bra 	$L__BB22_10;
	and.b32  	%r86, %r5, 33554416;
	neg.s32 	%r158, %r86;
	mul.wide.u32 	%rd43, %r160, 4;
	add.s64 	%rd44, %rd43, %rd2;
	add.s64 	%rd51, %rd44, 8192;
$L__BB22_9:
	.pragma "nounroll";
	ld.global.f32 	%f189, [%rd51+-8192];
	add.f32 	%f190, %f315, %f189;
	ld.global.f32 	%f191, [%rd51+-7168];
	add.f32 	%f192, %f190, %f191;
	ld.global.f32 	%f193, [%rd51+-6144];
	add.f32 	%f194, %f192, %f193;
	ld.global.f32 	%f195, [%rd51+-5120];
	add.f32 	%f196, %f194, %f195;
	ld.global.f32 	%f197, [%rd51+-4096];
	add.f32 	%f198, %f196, %f197;
	ld.global.f32 	%f199, [%rd51+-3072];
	add.f32 	%f200, %f198, %f199;
	ld.global.f32 	%f201, [%rd51+-2048];
	add.f32 	%f202, %f200, %f201;
	ld.global.f32 	%f203, [%rd51+-1024];
	add.f32 	%f204, %f202, %f203;
	ld.global.f32 	%f205, [%rd51];
	add.f32 	%f206, %f204, %f205;
	ld.global.f32 	%f207, [%rd51+1024];
	add.f32 	%f208, %f206, %f207;
	ld.global.f32 	%f209, [%rd51+2048];
	add.f32 	%f210, %f208, %f209;
	ld.global.f32 	%f211, [%rd51+3072];
	add.f32 	%f212, %f210, %f211;
	ld.global.f32 	%f213, [%rd51+4096];
	add.f32 	%f214, %f212, %f213;
	ld.global.f32 	%f215, [%rd51+5120];
	add.f32 	%f216, %f214, %f215;
	ld.global.f32 	%f217, [%rd51+6144];
	add.f32 	%f218, %f216, %f217;
	ld.global.f32 	%f219, [%rd51+7168];
	add.f32 	%f315, %f218, %f219;
	add.s32 	%r160, %r160, 4096;
	add.s32 	%r158, %r158, 16;
	add.s64 	%rd51, %rd51, 16384;
	setp.ne.s32 	%p27, %r158, 0;
	@%p27 bra 	$L__BB22_9;
$L__BB22_10:
	setp.eq.s32 	%p28, %r6, 0;
	@%p28 bra 	$L__BB22_19;
	and.b32  	%r13, %r5, 7;
	setp.lt.u32 	%p29, %r6, 8;
	@%p29 bra 	$L__BB22_13;
	mul.wide.s32 	%rd45, %r160, 4;
	add.s64 	%rd46, %rd2, %rd45;
	ld.global.f32 	%f221, [%rd46];
	add.f32 	%f222, %f315, %f221;
	ld.global.f32 	%f223, [%rd46+1024];
	add.f32 	%f224, %f222, %f223;
	ld.global.f32 	%f225, [%rd46+2048];
	add.f32 	%f226, %f224, %f225;
	ld.global.f32 	%f227, [%rd46+3072];
	add.f32 	%f228, %f226, %f227;
	ld.global.f32 	%f229, [%rd46+4096];
	add.f32 	%f230, %f228, %f229;
	ld.global.f32 	%f231, [%rd46+5120];
	add.f32 	%f232, %f230, %f231;
	ld.global.f32 	%f233, [%rd46+6144];
	add.f32 	%f234, %f232, %f233;
	ld.global.f32 	%f235, [%rd46+7168];
	add.f32 	%f315, %f234, %f235;
	add.s32 	%r160, %r160, 2048;
$L__BB22_13:
	setp.eq.s32 	%p30, %r13, 0;
	@%p30 bra 	$L__BB22_19;
	and.b32  	%r16, %r5, 3;
	setp.lt.u32 	%p31, %r13, 4;
	@%p31 bra 	$L__BB22_16;
	mul.wide.s32 	%rd47, %r160, 4;
	add.s64 	%rd48, %rd2, %rd47;
	ld.global.f32 	%f237, [%rd48];
	add.f32 	%f238, %f315, %f237;
	ld.global.f32 	%f239, [%rd48+1024];
	add.f32 	%f240, %f238, %f239;
	ld.global.f32 	%f241, [%rd48+2048];
	add.f32 	%f242, %f240, %f241;
	ld.global.f32 	%f243, [%rd48+3072];
	add.f32 	%f315, %f242, %f243;
	add.s32 	%r160, %r160, 1024;
$L__BB22_16:
	setp.eq.s32 	%p32, %r16, 0;
	@%p32 bra 	$L__BB22_19;
	neg.s32 	%r163, %r16;
$L__BB22_18:
	.pragma "nounroll";
	mul.wide.s32 	%rd49, %r160, 4;
	add.s64 	%rd50, %rd2, %rd49;
	ld.global.f32 	%f244, [%rd50];
	add.f32 	%f315, %f315, %f244;
	add.s32 	%r160, %r160, 256;
	add.s32 	%r163, %r163, 1;
	setp.ne.s32 	%p33, %r163, 0;
	@%p33 bra 	$L__BB22_18;
$L__BB22_19:
	setp.lt.u64 	%p34, %rd19, 256;
	@%p34 bra 	$L__BB22_24;
	// begin inline asm
	mov.u32 %r125, %laneid;
	// end inline asm
	mov.b32 	%r127, %f315;
	mov.b32 	%r128, 1;
	mov.b32 	%r149, 31;
	mov.b32 	%r150, -1;
	// begin inline asm
	shfl.sync.down.b32 %r126, %r127, %r128, %r149, %r150;
	// end inline asm
	setp.gt.s32 	%p50, %r125, 30;
	mov.b32 	%f279, %r126;
	add.f32 	%f280, %f315, %f279;
	selp.f32 	%f281, %f315, %f280, %p50;
	mov.b32 	%r132, %f281;
	mov.b32 	%r133, 2;
	// begin inline asm
	shfl.sync.down.b32 %r131, %r132, %r133, %r149, %r150;
	// end inline asm
	setp.gt.s32 	%p51, %r125, 29;
	mov.b32 	%f282, %r131;
	add.f32 	%f283, %f281, %f282;
	selp.f32 	%f284, %f281, %f283, %p51;
	mov.b32 	%r137, %f284;
	mov.b32 	%r138, 4;
	// begin inline asm
	shfl.sync.down.b32 %r136, %r137, %r138, %r149, %r150;
	// end inline asm
	setp.gt.s32 	%p52, %r125, 27;
	mov.b32 	%f285, %r136;
	add.f32 	%f286, %f284, %f285;
	selp.f32 	%f287, %f284, %f286, %p52;
	mov.b32 	%r142, %f287;
	mov.b32 	%r143, 8;
	// begin inline asm
	shfl.sync.down.b32 %r141, %r142, %r143, %r149, %r150;
	// end inline asm
	setp.gt.s32 	%p53, %r125, 23;
	mov.b32 	%f288, %r141;
	add.f32 	%f289, %f287, %f288;
	selp.f32 	%f290, %f287, %f289, %p53;
	mov.b32 	%r147, %f290;
	mov.b32 	%r148, 16;
	// begin inline asm
	shfl.sync.down.b32 %r146, %r147, %r148, %r149, %r150;
	// end inline asm
	setp.gt.s32 	%p54, %r125, 15;
	mov.b32 	%f291, %r146;
	add.f32 	%f16, %f290, %f291;
	selp.f32 	%f327, %f290, %f16, %p54;
	setp.ne.s32 	%p55, %r125, 0;
	@%p55 bra 	$L__BB22_22;
	shr.u32 	%r151, %r2, 3;
	and.b32  	%r152, %r151, 124;
	mov.u32 	%r153, _ZZN3cub18CUB_300001_SM_10006detail6reduce28DeviceReduceSingleTileKernelINS2_10policy_hubIfyN4cuda3std3__44plusIfEEE10Policy1000EN6thrust24THRUST_300001_SM_1000_NS6detail15normal_iteratorINSD_10device_ptrIfEEEEPfyS9_ffNS7_10__identityEEEvT0_T1_T2_T3_T4_T6_E12temp_storage;
	add.s32 	%r154, %r153, %r152;
	st.shared.f32 	[%r154+8], %f16;
$L__BB22_22:
	bar.sync 	0;
	setp.ne.s32 	%p56, %r2, 0;
	@%p56 bra 	$L__BB22_49;
	ld.shared.f32 	%f292, [_ZZN3cub18CUB_300001_SM_10006detail6reduce28DeviceReduceSingleTileKernelINS2_10policy_hubIfyN4cuda3std3__44plusIfEEE10Policy1000EN6thrust24THRUST_300001_SM_1000_NS6detail15normal_iteratorINSD_10device_ptrIfEEEEPfyS9_ffNS7_10__identityEEEvT0_T1_T2_T3_T4_T6_E12temp_storage+12];
	add.f32 	%f293, %f327, %f292;
	ld.shared.f32 	%f294, [_ZZN3cub18CUB_300001_SM_10006detail6reduce28DeviceReduceSingleTileKernelINS2_10policy_hubIfyN4cuda3std3__44plusIfEEE10Policy1000EN6thrust24THRUST_300001_SM_1000_NS6detail15normal_iteratorINSD_10device_ptrIfEEEEPfyS9_ffNS7_10__identityEEEvT0_T1_T2_T3_T4_T6_E12temp_storage+16];
	add.f32 	%f295, %f293, %f294;
	ld.shared.f32 	%f296, [_ZZN3cub18CUB_300001_SM_10006detail6reduce28DeviceReduceSingleTileKernelINS2_10policy_hubIfyN4cuda3std3__44plusIfEEE10Policy1000EN6thrust24THRUST_300001_SM_1000_NS6detail15normal_iteratorINSD_10device_ptrIfEEEEPfyS9_ffNS7_10__identityEEEvT0_T1_T2_T3_T4_T6_E12temp_storage+20];
	add.f32 	%f297, %f295, %f296;
	ld.shared.f32 	%f298, [_ZZN3cub18CUB_300001_SM_10006detail6reduce28DeviceReduceSingleTileKernelINS2_10policy_hubIfyN4cuda3std3__44plusIfEEE10Policy1000EN6thrust24THRUST_300001_SM_1000_NS6detail15normal_iteratorINSD_10device_ptrIfEEEEPfyS9_ffNS7_10__identityEEEvT0_T1_T2_T3_T4_T6_E12temp_storage+24];
	add.f32 	%f299, %f297, %f298;
	ld.shared.f32 	%f300, [_ZZN3cub18CUB_300001_SM_10006detail6reduce28DeviceReduceSingleTileKernelINS2_10policy_hubIfyN4cuda3std3__44plusIfEEE10Policy1000EN6thrust24THRUST_300001_SM_1000_NS6detail15normal_iteratorINSD_10device_ptrIfEEEEPfyS9_ffNS7_10__identityEEEvT0_T1_T2_T3_T4_T6_E12temp_storage+28];
	add.f32 	%f301, %f299, %f300;
	ld.shared.f32 	%f302, [_ZZN3cub18CUB_300001_SM_10006detail6reduce28DeviceReduceSingleTileKernelINS2_10policy_hubIfyN4cuda3std3__44plusIfEEE10Policy1000EN6thrust24THRUST_300001_SM_1000_NS6detail15normal_iteratorINSD_10device_ptrIfEEEEPfyS9_ffNS7_10__identityEEEvT0_T1_T2_T3_T4_T6_E12temp_storage+32];
	add.f32 	%f303, %f301, %f302;
	ld.shared.f32 	%f304, [_ZZN3cub18CUB_300001_SM_10006detail6reduce28DeviceReduceSingleTileKernelINS2_10policy_hubIfyN4cuda3std3__44plusIfEEE10Policy1000EN6thrust24THRUST_300001_SM_1000_NS6detail15normal_iteratorINSD_10device_ptrIfEEEEPfyS9_ffNS7_10__identityEEEvT0_T1_T2_T3_T4_T6_E12temp_storage+36];
	add.f32 	%f327, %f303, %f304;
	bra.uni 	$L__BB22_49;
$L__BB22_24:
	// begin inline asm
	mov.u32 %r87, %laneid;
	// end inline asm
	and.b32  	%r113, %r2, 992;
	add.s32 	%r114, %r113, 32;
	setp.gt.u32 	%p35, %r114, %r1;
	not.b32 	%r115, %r113;
	add.s32 	%r116, %r1, %r115;
	selp.b32 	%r111, %r116, 31, %p35;
	mov.b32 	%r89, %f315;
	mov.b32 	%r90, 1;
	mov.b32 	%r112, -1;
	// begin inline asm
	shfl.sync.down.b32 %r88, %r89, %r90, %r111, %r112;
	// end inline asm
	setp.lt.s32 	%p36, %r87, %r111;
	mov.b32 	%f245, %r88;
	add.f32 	%f246, %f315, %f245;
	selp.f32 	%f247, %f246, %f315, %p36;
	mov.b32 	%r94, %f247;
	mov.b32 	%r95, 2;
	// begin inline asm
	shfl.sync.down.b32 %r93, %r94, %r95, %r111, %r112;
	// end inline asm
	add.s32 	%r117, %r87, 2;
	setp.gt.s32 	%p37, %r117, %r111;
	mov.b32 	%f248, %r93;
	add.f32 	%f249, %f247, %f248;
	selp.f32 	%f250, %f247, %f249, %p37;
	mov.b32 	%r99, %f250;
	mov.b32 	%r100, 4;
	// begin inline asm
	shfl.sync.down.b32 %r98, %r99, %r100, %r111, %r112;
	// end inline asm
	add.s32 	%r118, %r87, 4;
	setp.gt.s32 	%p38, %r118, %r111;
	mov.b32 	%f251, %r98;
	add.f32 	%f252, %f250, %f251;
	selp.f32 	%f253, %f250, %f252, %p38;
	mov.b32 	%r104, %f253;
	mov.b32 	%r105, 8;
	// begin inline asm
	shfl.sync.down.b32 %r103, %r104, %r105, %r111, %r112;
	// end inline asm
	add.s32 	%r119, %r87, 8;
	setp.gt.s32 	%p39, %r119, %r111;
	mov.b32 	%f254, %r103;
	add.f32 	%f255, %f253, %f254;
	selp.f32 	%f256, %f253, %f255, %p39;
	mov.b32 	%r109, %f256;
	mov.b32 	%r110, 16;
	// begin inline asm
	shfl.sync.down.b32 %r108, %r109, %r110, %r111, %r112;
	// end inline asm
	add.s32 	%r120, %r87, 16;
	setp.gt.s32 	%p40, %r120, %r111;
	mov.b32 	%f257, %r108;
	add.f32 	%f258, %f256, %f257;
	selp.f32 	%f327, %f256, %f258, %p40;
	setp.ne.s32 	%p41, %r87, 0;
	@%p41 bra 	$L__BB22_26;
	shr.u32 	%r121, %r2, 3;
	and.b32  	%r122, %r121, 124;
	mov.u32 	%r123, _ZZN3cub18CUB_300001_SM_10006detail6reduce28DeviceReduceSingleTileKernelINS2_10policy_hubIfyN4cuda3std3__44plusIfEEE10Policy1000EN6thrust24THRUST_300001_SM_1000_NS6detail15normal_iteratorINSD_10device_ptrIfEEEEPfyS9_ffNS7_10__identityEEEvT0_T1_T2_T3_T4_T6_E12temp_storage;
	add.s32 	%r124, %r123, %r122;
	st.shared.f32 	[%r124+8], %f327;
$L__BB22_26:
	bar.sync 	0;
	setp.ne.s32 	%p42, %r2, 0;
	@%p42 bra 	$L__BB22_49;
	setp.gt.u64 	%p43, %rd19, 32;
	ld.shared.f32 	%f259, [_ZZN3cub18CUB_300001_SM_10006detail6reduce28DeviceReduceSingleTileKernelINS2_10policy_hubIfyN4cuda3std3__44plusIfEEE10Policy1000EN6thrust24THRUST_300001_SM_1000_NS6detail15normal_iteratorINSD_10device_ptrIfEEEEPfyS9_ffNS7_10__identityEEEvT0_T1_T2_T3_T4_T6_E12temp_storage+12];
	add.f32 	%f260, %f327, %f259;
	selp.f32 	%f261, %f260, %f327, %p43;
	setp.gt.u64 	%p44, %rd19, 64;
	ld.shared.f32 	%f262, [_ZZN3cub18CUB_300001_SM_10006detail6reduce28DeviceReduceSingleTileKernelINS2_10policy_hubIfyN4cuda3std3__44plusIfEEE10Policy1000EN6thrust24THRUST_300001_SM_1000_NS6detail15normal_iteratorINSD_10device_ptrIfEEEEPfyS9_ffNS7_10__identityEEEvT0_T1_T2_T3_T4_T6_E12temp_storage+16];
	add.f32 	%f263, %f262, %f261;
	selp.f32 	%f264, %f263, %f261, %p44;
	setp.gt.u64 	%p45, %rd19, 96;
	ld.shared.f32 	%f265, [_ZZN3cub18CUB_300001_SM_10006detail6reduce28DeviceReduceSingleTileKernelINS2_10policy_hubIfyN4cuda3std3__44plusIfEEE10Policy1000EN6thrust24THRUST_300001_SM_1000_NS6detail15normal_iteratorINSD_10device_ptrIfEEEEPfyS9_ffNS7_10__identityEEEvT0_T1_T2_T3_T4_T6_E12temp_storage+20];
	add.f32 	%f266, %f265, %f264;
	selp.f32 	%f267, %f266, %f264, %p45;
	setp.gt.u64 	%p46, %rd19, 128;
	ld.shared.f32 	%f268, [_ZZN3cub18CUB_300001_SM_10006detail6reduce28DeviceReduceSingleTileKernelINS2_10policy_hubIfyN4cuda3std3__44plusIfEEE10Policy1000EN6thrust24THRUST_300001_SM_1000_NS6detail15normal_iteratorINSD_10device_ptrIfEEEEPfyS9_ffNS7_10__identityEEEvT0_T1_T2_T3_T4_T6_E12temp_storage+24];
	add.f32 	%f269, %f268, %f267;
	selp.f32 	%f270, %f269, %f267, %p46;
	setp.gt.u64 	%p47, %rd19, 160;
	ld.shared.f32 	%f271, [_ZZN3cub18CUB_300001_SM_10006detail6reduce28DeviceReduceSingleTileKernelINS2_10policy_hubIfyN4cuda3std3__44plusIfEEE10Policy1000EN6thrust24THRUST_300001_SM_1000_NS6detail15normal_iteratorINSD_10device_ptrIfEEEEPfyS9_ffNS7_10__identityEEEvT0_T1_T2_T3_T4_T6_E12temp_storage+28];
	add.f32 	%f272, %f271, %f270;
	selp.f32 	%f273, %f272, %f270, %p47;
	setp.gt.u64 	%p48, %rd19, 192;
	ld.shared.f32 	%f274, [_ZZN3cub18CUB_300001_SM_10006detail6reduce28DeviceReduceSingleTileKernelINS2_10policy_hubIfyN4cuda3std3__44plusIfEEE10Policy1000EN6thrust24THRUST_300001_SM_1000_NS6detail15normal_iteratorINSD_10device_ptrIfEEEEPfyS9_ffNS7_10__identityEEEvT0_T1_T2_T3_T4_T6_E12temp_storage+32];
	add.f32 	%f275, %f274, %f273;
	selp.f32 	%f276, %f275, %f273, %p48;
	setp.gt.u64 	%p49, %rd19, 224;
	ld.shared.f32 	%f277, [_ZZN3cub18CUB_300001_SM_10006detail6reduce28DeviceReduceSingleTileKernelINS2_10policy_hubIfyN4cuda3std3__44plusIfEEE10Policy1000EN6thrust24THRUST_300001_SM_1000_NS6detail15normal_iteratorINSD_10device_ptrIfEEEEPfyS9_ffNS7_10__identityEEEvT0_T1_T2_T3_T4_T6_E12temp_storage+36];
	add.f32 	%f278, %f277, %f276;
	selp.f32 	%f327, %f278, %f276, %p49;
	bra.uni 	$L__BB22_49;
$L__BB22_28:
	mov.u32 	%r24, %tid.x;
	cvt.u64.u32 	%rd6, %r24;
	mul.wide.u32 	%rd22, %r24, 4;
	add.s64 	%rd7, %rd2, %rd22;
	ld.global.f32 	%f43, [%rd7];
	ld.global.f32 	%f44, [%rd7+1024];
	ld.global.f32 	%f45, [%rd7+2048];
	ld.global.f32 	%f46, [%rd7+3072];
	ld.global.f32 	%f47, [%rd7+4096];
	ld.global.f32 	%f48, [%rd7+5120];
	ld.global.f32 	%f49, [%rd7+6144];
	ld.global.f32 	%f50, [%rd7+7168];
	ld.global.f32 	%f51, [%rd7+8192];
	ld.global.f32 	%f52, [%rd7+9216];
	ld.global.f32 	%f53, [%rd7+10240];
	ld.global.f32 	%f54, [%rd7+11264];
	ld.global.f32 	%f55, [%rd7+12288];
	ld.global.f32 	%f56, [%rd7+13312];
	ld.global.f32 	%f57, [%rd7+14336];
	ld.global.f32 	%f58, [%rd7+15360];
	add.f32 	%f59, %f43, %f44;
	add.f32 	%f60, %f45, %f46;
	add.f32 	%f61, %f47, %f48;
	add.f32 	%f62, %f49, %f50;
	add.f32 	%f63, %f51, %f52;
	add.f32 	%f64, %f53, %f54;
	add.f32 	%f65, %f55, %f56;
	add.f32 	%f66, %f57, %f58;
	add.f32 	%f67, %f59, %f60;
	add.f32 	%f68, %f61, %f62;
	add.f32 	%f69, %f63, %f64;
	add.f32 	%f70, %f65, %f66;
	add.f32 	%f71, %f67, %f68;
	add.f32 	%f72, %f69, %f70;
	add.f32 	%f326, %f71, %f72;
	add.s64 	%rd8, %rd19, -4096;
	setp.lt.u64 	%p3, %rd8, 4096;
	mov.b64 	%rd53, 4096;
	@%p3 bra 	$L__BB22_32;
	mov.b64 	%rd53, 4096;
$L__BB22_30:
	shl.b64 	%rd24, %rd53, 2;
	add.s64 	%rd25, %rd7, %rd24;
	ld.global.f32 	%f73, [%rd25];
	ld.global.f32 	%f74, [%rd25+1024];
	ld.global.f32 	%f75, [%rd25+2048];
	ld.global.f32 	%f76, [%rd25+3072];
	ld.global.f32 	%f77, [%rd25+4096];
	ld.global.f32 	%f78, [%rd25+5120];
	ld.global.f32 	%f79, [%rd25+6144];
	ld.global.f32 	%f80, [%rd25+7168];
	ld.global.f32 	%f81, [%rd25+8192];
	ld.global.f32 	%f82, [%rd25+9216];
	ld.global.f32 	%f83, [%rd25+10240];
	ld.global.f32 	%f84, [%rd25+11264];
	ld.global.f32 	%f85, [%rd25+12288];
	ld.global.f32 	%f86, [%rd25+13312];
	ld.global.f32 	%f87, [%rd25+14336];
	ld.global.f32 	%f88, [%rd25+15360];
	add.f32 	%f89, %f326, %f73;
	add.f32 	%f90, %f74, %f75;
	add.f32 	%f91, %f76, %f77;
	add.f32 	%f92, %f78, %f79;
	add.f32 	%f93, %f80, %f81;
	add.f32 	%f94, %f82, %f83;
	add.f32 	%f95, %f84, %f85;
	add.f32 	%f96, %f86, %f87;
	add.f32 	%f97, %f89, %f90;
	add.f32 	%f98, %f91, %f92;
	add.f32 	%f99, %f93, %f94;
	add.f32 	%f100, %f95, %f96;
	add.f32 	%f101, %f97, %f98;
	add.f32 	%f102, %f99, %f100;
	add.f32 	%f103, %f101, %f102;
	add.f32 	%f326, %f103, %f88;
	sub.s64 	%rd26, %rd19, %rd53;
	setp.lt.u64 	%p4, %rd26, 4096;
	@%p4 bra 	$L__BB22_45;
	add.s64 	%rd53, %rd53, 4096;
	setp.le.u64 	%p5, %rd53, %rd8;
	@%p5 bra 	$L__BB22_30;
$L__BB22_32:
	setp.le.u64 	%p6, %rd19, %rd53;
	cvt.u32.u64 	%r42, %rd53;
	cvt.u32.u64 	%r43, %rd19;
	sub.s32 	%r44, %r43, %r42;
	setp.ge.s32 	%p7, %r24, %r44;
	or.pred  	%p8, %p6, %p7;
	@%p8 bra 	$L__BB22_45;
	not.b32 	%r47, %r24;
	add.s32 	%r48, %r47, %r43;
	sub.s32 	%r50, %r48, %r42;
	shr.u32 	%r51, %r50, 8;
	add.s32 	%r25, %r51, 1;
	and.b32  	%r26, %r25, 15;
	setp.lt.u32 	%p9, %r50, 3840;
	mov.u32 	%r167, %r24;
	@%p9 bra 	$L__BB22_36;
	and.b32  	%r52, %r25, 33554416;
	neg.s32 	%r165, %r52;
	add.s64 	%rd27, %rd53, %rd6;
	shl.b64 	%rd28, %rd27, 2;
	add.s64 	%rd29, %rd28, %rd2;
	add.s64 	%rd54, %rd29, 8192;
	mov.u32 	%r167, %r24;
$L__BB22_35:
	.pragma "nounroll";
	ld.global.f32 	%f105, [%rd54+-8192];
	add.f32 	%f106, %f326, %f105;
	ld.global.f32 	%f107, [%rd54+-7168];
	add.f32 	%f108, %f106, %f107;
	ld.global.f32 	%f109, [%rd54+-6144];
	add.f32 	%f110, %f108, %f109;
	ld.global.f32 	%f111, [%rd54+-5120];
	add.f32 	%f112, %f110, %f111;
	ld.global.f32 	%f113, [%rd54+-4096];
	add.f32 	%f114, %f112, %f113;
	ld.global.f32 	%f115, [%rd54+-3072];
	add.f32 	%f116, %f114, %f115;
	ld.global.f32 	%f117, [%rd54+-2048];
	add.f32 	%f118, %f116, %f117;
	ld.global.f32 	%f119, [%rd54+-1024];
	add.f32 	%f120, %f118, %f119;
	ld.global.f32 	%f121, [%rd54];
	add.f32 	%f122, %f120, %f121;
	ld.global.f32 	%f123, [%rd54+1024];
	add.f32 	%f124, %f122, %f123;
	ld.global.f32 	%f125, [%rd54+2048];
	add.f32 	%f126, %f124, %f125;
	ld.global.f32 	%f127, [%rd54+3072];
	add.f32 	%f128, %f126, %f127;
	ld.global.f32 	%f129, [%rd54+4096];
	add.f32 	%f130, %f128, %f129;
	ld.global.f32 	%f131, [%rd54+5120];
	add.f32 	%f132, %f130, %f131;
	ld.global.f32 	%f133, [%rd54+6144];
	add.f32 	%f134, %f132, %f133;
	ld.global.f32 	%f135, [%rd54+7168];
	add.f32 	%f326, %f134, %f135;
	add.s32 	%r167, %r167, 4096;
	add.s32 	%r165, %r165, 16;
	add.s64 	%rd54, %rd54, 16384;
	setp.ne.s32 	%p10, %r165, 0;
	@%p10 bra 	$L__BB22_35;
$L__BB22_36:
	setp.eq.s32 	%p11, %r26, 0;
	@%p11 bra 	$L__BB22_45;
	and.b32  	%r33, %r25, 7;
	setp.lt.u32 	%p12, %r26, 8;
	@%p12 bra 	$L__BB22_39;
	cvt.u64.u32 	%rd30, %r167;
	add.s64 	%rd31, %rd53, %rd30;
	shl.b64 	%rd32, %rd31, 2;
	add.s64 	%rd33, %rd2, %rd32;
	ld.global.f32 	%f137, [%rd33];
	add.f32 	%f138, %f326, %f137;
	ld.global.f32 	%f139, [%rd33+1024];
	add.f32 	%f140, %f138, %f139;
	ld.global.f32 	%f141, [%rd33+2048];
	add.f32 	%f142, %f140, %f141;
	ld.global.f32 	%f143, [%rd33+3072];
	add.f32 	%f144, %f142, %f143;
	ld.global.f32 	%f145, [%rd33+4096];
	add.f32 	%f146, %f144, %f145;
	ld.global.f32 	%f147, [%rd33+5120];
	add.f32 	%f148, %f146, %f147;
	ld.global.f32 	%f149, [%rd33+6144];
	add.f32 	%f150, %f148, %f149;
	ld.global.f32 	%f151, [%rd33+7168];
	add.f32 	%f326, %f150, %f151;
	add.s32 	%r167, %r167, 2048;
$L__BB22_39:
	setp.eq.s32 	%p13, %r33, 0;
	@%p13 bra 	$L__BB22_45;
	and.b32  	%r36, %r25, 3;
	setp.lt.u32 	%p14, %r33, 4;
	@%p14 bra 	$L__BB22_42;
	cvt.u64.u32 	%rd34, %r167;
	add.s64 	%rd35, %rd53, %rd34;
	shl.b64 	%rd36, %rd35, 2;
	add.s64 	%rd37, %rd2, %rd36;
	ld.global.f32 	%f153, [%rd37];
	add.f32 	%f154, %f326, %f153;
	ld.global.f32 	%f155, [%rd37+1024];
	add.f32 	%f156, %f154, %f155;
	ld.global.f32 	%f157, [%rd37+2048];
	add.f32 	%f158, %f156, %f157;
	ld.global.f32 	%f159, [%rd37+3072];
	add.f32 	%f326, %f158, %f159;
	add.s32 	%r167, %r167, 1024;
$L__BB22_42:
	setp.eq.s32 	%p15, %r36, 0;
	@%p15 bra 	$L__BB22_45;
	cvt.u64.u32 	%rd38, %r167;
	add.s64 	%rd39, %rd53, %rd38;
	shl.b64 	%rd40, %rd39, 2;
	add.s64 	%rd55, %rd2, %rd40;
	neg.s32 	%r170, %r36;
$L__BB22_44:
	.pragma "nounroll";
	ld.global.f32 	%f160, [%rd55];
	add.f32 	%f326, %f326, %f160;
	add.s64 	%rd55, %rd55, 1024;
	add.s32 	%r170, %r170, 1;
	setp.ne.s32 	%p16, %r170, 0;
	@%p16 bra 	$L__BB22_44;
$L__BB22_45:
	// begin inline asm
	mov.u32 %r53, %laneid;
	// end inline asm
	mov.b32 	%r55, %f326;
	mov.b32 	%r56, 1;
	mov.b32 	%r77, 31;
	mov.b32 	%r78, -1;
	// begin inline asm
	shfl.sync.down.b32 %r54, %r55, %r56, %r77, %r78;
	// end inline asm
	setp.gt.s32 	%p17, %r53, 30;
	mov.b32 	%f161, %r54;
	add.f32 	%f162, %f326, %f161;
	selp.f32 	%f163, %f326, %f162, %p17;
	mov.b32 	%r60, %f163;
	mov.b32 	%r61, 2;
	// begin inline asm
	shfl.sync.down.b32 %r59, %r60, %r61, %r77, %r78;
	// end inline asm
	setp.gt.s32 	%p18, %r53, 29;
	mov.b32 	%f164, %r59;
	add.f32 	%f165, %f163, %f164;
	selp.f32 	%f166, %f163, %f165, %p18;
	mov.b32 	%r65, %f166;
	mov.b32 	%r66, 4;
	// begin inline asm
	shfl.sync.down.b32 %r64, %r65, %r66, %r77, %r78;
	// end inline asm
	setp.gt.s32 	%p19, %r53, 27;
	mov.b32 	%f167, %r64;
	add.f32 	%f168, %f166, %f167;
	selp.f32 	%f169, %f166, %f168, %p19;
	mov.b32 	%r70, %f169;
	mov.b32 	%r71, 8;
	// begin inline asm
	shfl.sync.down.b32 %r69, %r70, %r71, %r77, %r78;
	// end inline asm
	setp.gt.s32 	%p20, %r53, 23;
	mov.b32 	%f170, %r69;
	add.f32 	%f171, %f169, %f170;
	selp.f32 	%f172, %f169, %f171, %p20;
	mov.b32 	%r75, %f172;
	mov.b32 	%r76, 16;
	// begin inline asm
	shfl.sync.down.b32 %r74, %r75, %r76, %r77, %r78;
	// end inline asm
	setp.gt.s32 	%p21, %r53, 15;
	mov.b32 	%f173, %r74;
	add.f32 	%f38, %f172, %f173;
	selp.f32 	%f327, %f172, %f38, %p21;
	setp.ne.s32 	%p22, %r53, 0;
	@%p22 bra 	$L__BB22_47;
	shr.u32 	%r79, %r24, 3;
	and.b32  	%r80, %r79, 124;
	mov.u32 	%r81, _ZZN3cub18CUB_300001_SM_10006detail6reduce28DeviceReduceSingleTileKernelINS2_10policy_hubIfyN4cuda3std3__44plusIfEEE10Policy1000EN6thrust24THRUST_300001_SM_1000_NS6detail15normal_iteratorINSD_10device_ptrIfEEEEPfyS9_ffNS7_10__identityEEEvT0_T1_T2_T3_T4_T6_E12temp_storage;
	add.s32 	%r82, %r81, %r80;
	st.shared.f32 	[%r82+8], %f38;
$L__BB22_47:
	bar.sync 	0;
	setp.ne.s32 	%p23, %r24, 0;
	@%p23 bra 	$L__BB22_49;
	ld.shared.f32 	%f174, [_ZZN3cub18CUB_300001_SM_10006detail6reduce28DeviceReduceSingleTileKernelINS2_10policy_hubIfyN4cuda3std3__44plusIfEEE10Policy1000EN6thrust24THRUST_300001_SM_1000_NS6detail15normal_iteratorINSD_10device_ptrIfEEEEPfyS9_ffNS7_10__identityEEEvT0_T1_T2_T3_T4_T6_E12temp_storage+12];
	add.f32 	%f175, %f327, %f174;
	ld.shared.f32 	%f176, [_ZZN3cub18CUB_300001_SM_10006detail6reduce28DeviceReduceSingleTileKernelINS2_10policy_hubIfyN4cuda3std3__44plusIfEEE10Policy1000EN6thrust24THRUST_300001_SM_1000_NS6detail15normal_iteratorINSD_10device_ptrIfEEEEPfyS9_ffNS7_10__identityEEEvT0_T1_T2_T3_T4_T6_E12temp_storage+16];
	add.f32 	%f177, %f175, %f176;
	ld.shared.f32 	%f178, [_ZZN3cub18CUB_300001_SM_10006detail6reduce28DeviceReduceSingleTileKernelINS2_10policy_hubIfyN4cuda3std3__44plusIfEEE10Policy1000EN6thrust24THRUST_300001_SM_1000_NS6detail15normal_iteratorINSD_10device_ptrIfEEEEPfyS9_ffNS7_10__identityEEEvT0_T1_T2_T3_T4_T6_E12temp_storage+20];
	add.f32 	%f179, %f177, %f178;
	ld.shared.f32 	%f180, [_ZZN3cub18CUB_300001_SM_10006detail6reduce28DeviceReduceSingleTileKernelINS2_10policy_hubIfyN4cuda3std3__44plusIfEEE10Policy1000EN6thrust24THRUST_300001_SM_1000_NS6detail15normal_iteratorINSD_10device_ptrIfEEEEPfyS9_ffNS7_10__identityEEEvT0_T1_T2_T3_T4_T6_E12temp_storage+24];
	add.f32 	%f181, %f179, %f180;
	ld.shared.f32 	%f182, [_ZZN3cub18CUB_300001_SM_10006detail6reduce28DeviceReduceSingleTileKernelINS2_10policy_hubIfyN4cuda3std3__44plusIfEEE10Policy1000EN6thrust24THRUST_300001_SM_1000_NS6detail15normal_iteratorINSD_10device_ptrIfEEEEPfyS9_ffNS7_10__identityEEEvT0_T1_T2_T3_T4_T6_E12temp_storage+28];
	add.f32 	%f183, %f181, %f182;
	ld.shared.f32 	%f184, [_ZZN3cub18CUB_300001_SM_10006detail6reduce28DeviceReduceSingleTileKernelINS2_10policy_hubIfyN4cuda3std3__44plusIfEEE10Policy1000EN6thrust24THRUST_300001_SM_1000_NS6detail15normal_iteratorINSD_10device_ptrIfEEEEPfyS9_ffNS7_10__identityEEEvT0_T1_T2_T3_T4_T6_E12temp_storage+32];
	add.f32 	%f185, %f183, %f184;
	ld.shared.f32 	%f186, [_ZZN3cub18CUB_300001_SM_10006detail6reduce28DeviceReduceSingleTileKernelINS2_10policy_hubIfyN4cuda3std3__44plusIfEEE10Policy1000EN6thrust24THRUST_300001_SM_1000_NS6detail15normal_iteratorINSD_10device_ptrIfEEEEPfyS9_ffNS7_10__identityEEEvT0_T1_T2_T3_T4_T6_E12temp_storage+36];
	add.f32 	%f327, %f185, %f186;
$L__BB22_49:
	mov.u32 	%r155, %tid.x;
	setp.ne.s32 	%p57, %r155, 0;
	@%p57 bra 	$L__BB22_51;
	add.f32 	%f305, %f42, %f327;
	st.global.f32 	[%rd1], %f305;
$L__BB22_51:
	ret;

}
	// .globl	_ZN3cub18CUB_300001_SM_10006detail6reduce18DeviceReduceKernelINS2_10policy_hubIfyN4cuda3std3__44plusIfEEE10Policy1000EN6thrust24THRUST_300001_SM_1000_NS6detail15normal_iteratorINSD_10device_ptrIfEEEEyS9_fNS7_10__identityEEEvT0_PT3_T1_NS0_13GridEvenShareISN_EET2_T4_
.visible .entry _ZN3cub18CUB_300001_SM_10006detail6reduce18DeviceReduceKernelINS2_10policy_hubIfyN4cuda3std3__44plusIfEEE10Policy1000EN6thrust24THRUST_300001_SM_1000_NS6detail15normal_iteratorINSD_10device_ptrIfEEEEyS9_fNS7_10__identityEEEvT0_PT3_T1_NS0_13GridEvenShareISN_EET2_T4_(
	.param .align 8 .b8 _ZN3cub18CUB_300001_SM_10006detail6reduce18DeviceReduceKernelINS2_10policy_hubIfyN4cuda3std3__44plusIfEEE10Policy1000EN6thrust24THRUST_300001_SM_1000_NS6detail15normal_iteratorINSD_10device_ptrIfEEEEyS9_fNS7_10__identityEEEvT0_PT3_T1_NS0_13GridEvenShareISN_EET2_T4__param_0[8],
	.param .u64 .ptr .align 1 _ZN3cub18CUB_300001_SM_10006detail6reduce18DeviceReduceKernelINS2_10policy_hubIfyN4cuda3std3__44plusIfEEE10Policy1000EN6thrust24THRUST_300001_SM_1000_NS6detail15normal_iteratorINSD_10device_ptrIfEEEEyS9_fNS7_10__identityEEEvT0_PT3_T1_NS0_13GridEvenShareISN_EET2_T4__param_1,
	.param .u64 _ZN3cub18CUB_300001_SM_10006detail6reduce18DeviceReduceKernelINS2_10policy_hubIfyN4cuda3std3__44plusIfEEE10Policy1000EN6thrust24THRUST_300001_SM_1000_NS6detail15normal_iteratorINSD_10device_ptrIfEEEEyS9_fNS7_10__identityEEEvT0_PT3_T1_NS0_13GridEvenShareISN_EET2_T4__param_2,
	.param .align 8 .b8 _ZN3cub18CUB_300001_SM_10006detail6reduce18DeviceReduceKernelINS2_10policy_hubIfyN4cuda3std3__44plusIfEEE10Policy1000EN6thrust24THRUST_300001_SM_1000_NS6detail15normal_iteratorINSD_10device_ptrIfEEEEyS9_fNS7_10__identityEEEvT0_PT3_T1_NS0_13GridEvenShareISN_EET2_T4__param_3[72],
	.param .align 1 .b8 _ZN3cub18CUB_300001_SM_10006detail6reduce18DeviceReduceKernelINS2_10policy_hubIfyN4cuda3std3__44plusIfEEE10Policy1000EN6thrust24THRUST_300001_SM_1000_NS6detail15normal_iteratorINSD_10device_ptrIfEEEEyS9_fNS7_10__identityEEEvT0_PT3_T1_NS0_13GridEvenShareISN_EET2_T4__param_4[1],
	.param .align 1 .b8 _ZN3cub18CUB_300001_SM_10006detail6reduce18DeviceReduceKernelINS2_10policy_hubIfyN4cuda3std3__44plusIfEEE10Policy1000EN6thrust24THRUST_300001_SM_1000_NS6detail15normal_iteratorINSD_10device_ptrIfEEEEyS9_fNS7_10__identityEEEvT0_PT3_T1_NS0_13GridEvenShareISN_EET2_T4__param_5[1]
)
.maxntid 256
{
	.reg .pred 	%p<57>;
	.reg .b16 	%rs<4>;
	.reg .b32 	%r<206>;
	.reg .b32 	%f<324>;
	.reg .b64 	%rd<78>;
	// demoted variable
	.shared .align 4 .b8 _ZZN3cub18CUB_300001_SM_10006detail6reduce18DeviceReduceKernelINS2_10policy_hubIfyN4cuda3std3__44plusIfEEE10Policy1000EN6thrust24THRUST_300001_SM_1000_NS6detail15normal_iteratorINSD_10device_ptrIfEEEEyS9_fNS7_10__identityEEEvT0_PT3_T1_NS0_13GridEvenShareISN_EET2_T4_E12temp_storage[44];
	ld.param.u64 	%rd1, [_ZN3cub18CUB_300001_SM_10006detail6reduce18DeviceReduceKernelINS2_10policy_hubIfyN4cuda3std3__44plusIfEEE10Policy1000EN6thrust24THRUST_300001_SM_1000_NS6detail15normal_iteratorINSD_10device_ptrIfEEEEyS9_fNS7_10__identityEEEvT0_PT3_T1_NS0_13GridEvenShareISN_EET2_T4__param_3+32];
	ld.param.u32 	%r1, [_ZN3cub18CUB_300001_SM_10006detail6reduce18DeviceReduceKernelINS2_10policy_hubIfyN4cuda3std3__44plusIfEEE10Policy1000EN6thrust24THRUST_300001_SM_1000_NS6detail15normal_iteratorINSD_10device_ptrIfEEEEyS9_fNS7_10__identityEEEvT0_PT3_T1_NS0_13GridEvenShareISN_EET2_T4__param_3+40];
	ld.param.u64 	%rd25, [_ZN3cub18CUB_300001_SM_10006detail6reduce18DeviceReduceKernelINS2_10policy_hubIfyN4cuda3std3__44plusIfEEE10Policy1000EN6thrust24THRUST_300001_SM_1000_NS6detail15normal_iteratorINSD_10device_ptrIfEEEEyS9_fNS7_10__identityEEEvT0_PT3_T1_NS0_13GridEvenShareISN_EET2_T4__param_0];
	cvta.to.global.u64 	%rd2, %rd25;
	mov.u32 	%r2, %ctaid.x;
	shl.b32 	%r50, %r1, 12;
	cvt.s64.s32 	%rd3, %r50;
	shl.b32 	%r51, %r2, 12;
	cvt.u64.u32 	%rd4, %r51;
	sub.s64 	%rd5, %rd1, %rd4;
	setp.gt.u64 	%p1, %rd5, 4095;
	@%p1 bra 	$L__BB23_25;
	cvt.u32.u64 	%r112, %rd4;
	cvt.u32.u64 	%r3, %rd1;
	sub.s32 	%r4, %r3, %r112;
	mov.u32 	%r5, %tid.x;
	setp.ge.s32 	%p23, %r5, %r4;
	mov.f32 	%f312, 0f00000000;
	mov.u32 	%r193, %r5;
	@%p23 bra 	$L__BB23_3;
	add.s32 	%r114, %r112, %r5;
	mul.wide.u32 	%rd51, %r114, 4;
	add.s64 	%rd52, %rd2, %rd51;
	ld.global.f32 	%f312, [%rd52];
	add.s32 	%r193, %r5, 256;
$L__BB23_3:
	setp.ge.s32 	%p24, %r193, %r4;
	@%p24 bra 	$L__BB23_16;
	not.b32 	%r116, %r193;
	add.s32 	%r117, %r116, %r3;
	sub.s32 	%r118, %r117, %r112;
	shr.u32 	%r119, %r118, 8;
	add.s32 	%r8, %r119, 1;
	and.b32  	%r9, %r8, 15;
	setp.lt.u32 	%p25, %r118, 3840;
	@%p25 bra 	$L__BB23_7;
	and.b32  	%r120, %r8, 33554416;
	neg.s32 	%r191, %r120;
	mul.wide.u32 	%rd53, %r2, 16384;
	mul.wide.u32 	%rd54, %r193, 4;
	or.b64  	%rd55, %rd53, %rd54;
	add.s64 	%rd56, %rd55, %rd2;
	add.s64 	%rd72, %rd56, 8192;
$L__BB23_6:
	.pragma "nounroll";
	ld.global.f32 	%f187, [%rd72+-8192];
	add.f32 	%f188, %f312, %f187;
	ld.global.f32 	%f189, [%rd72+-7168];
	add.f32 	%f190, %f188, %f189;
	ld.global.f32 	%f191, [%rd72+-6144];
	add.f32 	%f192, %f190, %f191;
	ld.global.f32 	%f193, [%rd72+-5120];
	add.f32 	%f194, %f192, %f193;
	ld.global.f32 	%f195, [%rd72+-4096];
	add.f32 	%f196, %f194, %f195;
	ld.global.f32 	%f197, [%rd72+-3072];
	add.f32 	%f198, %f196, %f197;
	ld.global.f32 	%f199, [%rd72+-2048];
	add.f32 	%f200, %f198, %f199;
	ld.global.f32 	%f201, [%rd72+-1024];
	add.f32 	%f202, %f200, %f201;
	ld.global.f32 	%f203, [%rd72];
	add.f32 	%f204, %f202, %f203;
	ld.global.f32 	%f205, [%rd72+1024];
	add.f32 	%f206, %f204, %f205;
	ld.global.f32 	%f207, [%rd72+2048];
	add.f32 	%f208, %f206, %f207;
	ld.global.f32 	%f209, [%rd72+3072];
	add.f32 	%f210, %f208, %f209;
	ld.global.f32 	%f211, [%rd72+4096];
	add.f32 	%f212, %f210, %f211;
	ld.global.f32 	%f213, [%rd72+5120];
	add.f32 	%f214, %f212, %f213;
	ld.global.f32 	%f215, [%rd72+6144];
	add.f32 	%f216, %f214, %f215;
	ld.global.f32 	%f217, [%rd72+7168];
	add.f32 	%f312, %f216, %f217;
	add.s32 	%r193, %r193, 4096;
	add.s32 	%r191, %r191, 16;
	add.s64 	%rd72, %rd72, 16384;
	setp.ne.s32 	%p26, %r191, 0;
	@%p26 bra 	$L__BB23_6;
$L__BB23_7:
	setp.eq.s32 	%p27, %r9, 0;
	@%p27 bra 	$L__BB23_16;
	and.b32  	%r16, %r8, 7;
	setp.lt.u32 	%p28, %r9, 8;
	@%p28 bra 	$L__BB23_10;
	cvt.s64.s32 	%rd57, %r193;
	add.s64 	%rd58, %rd57, %rd4;
	shl.b64 	%rd59, %rd58, 2;
	add.s64 	%rd60, %rd2, %rd59;
	ld.global.f32 	%f219, [%rd60];
	add.f32 	%f220, %f312, %f219;
	ld.global.f32 	%f221, [%rd60+1024];
	add.f32 	%f222, %f220, %f221;
	ld.global.f32 	%f223, [%rd60+2048];
	add.f32 	%f224, %f222, %f223;
	ld.global.f32 	%f225, [%rd60+3072];
	add.f32 	%f226, %f224, %f225;
	ld.global.f32 	%f227, [%rd60+4096];
	add.f32 	%f228, %f226, %f227;
	ld.global.f32 	%f229, [%rd60+5120];
	add.f32 	%f230, %f228, %f229;
	ld.global.f32 	%f231, [%rd60+6144];
	add.f32 	%f232, %f230, %f231;
	ld.global.f32 	%f233, [%rd60+7168];
	add.f32 	%f312, %f232, %f233;
	add.s32 	%r193, %r193, 2048;
$L__BB23_10:
	setp.eq.s32 	%p29, %r16, 0;
	@%p29 bra 	$L__BB23_16;
	and.b32  	%r19, %r8, 3;
	setp.lt.u32 	%p30, %r16, 4;
	@%p30 bra 	$L__BB23_13;
	cvt.s64.s32 	%rd61, %r193;
	add.s64 	%rd62, %rd61, %rd4;
	shl.b64 	%rd63, %rd62, 2;
	add.s64 	%rd64, %rd2, %rd63;
	ld.global.f32 	%f235, [%rd64];
	add.f32 	%f236, %f312, %f235;
	ld.global.f32 	%f237, [%rd64+1024];
	add.f32 	%f238, %f236, %f237;
	ld.global.f32 	%f239, [%rd64+2048];
	add.f32 	%f240, %f238, %f239;
	ld.global.f32 	%f241, [%rd64+3072];
	add.f32 	%f312, %f240, %f241;
	add.s32 	%r193, %r193, 1024;
$L__BB23_13:
	setp.eq.s32 	%p31, %r19, 0;
	@%p31 bra 	$L__BB23_16;
	mul.wide.u32 	%rd65, %r2, 16384;
	add.s64 	%rd9, %rd2, %rd65;
	neg.s32 	%r196, %r19;
$L__BB23_15:
	.pragma "nounroll";
	mul.wide.s32 	%rd66, %r193, 4;
	add.s64 	%rd67, %rd9, %rd66;
	ld.global.f32 	%f242, [%rd67];
	add.f32 	%f312, %f312, %f242;
	add.s32 	%r193, %r193, 256;
	add.s32 	%r196, %r196, 1;
	setp.ne.s32 	%p32, %r196, 0;
	@%p32 bra 	$L__BB23_15;
$L__BB23_16:
	setp.lt.s32 	%p33, %r4, 256;
	@%p33 bra 	$L__BB23_21;
	// begin inline asm
	mov.u32 %r159, %laneid;
	// end inline asm
	mov.b32 	%r161, %f312;
	mov.b32 	%r162, 1;
	mov.b32 	%r183, 31;
	mov.b32 	%r184, -1;
	// begin inline asm
	shfl.sync.down.b32 %r160, %r161, %r162, %r183, %r184;
	// end inline asm
	setp.gt.s32 	%p49, %r159, 30;
	mov.b32 	%f277, %r160;
	add.f32 	%f278, %f312, %f277;
	selp.f32 	%f279, %f312, %f278, %p49;
	mov.b32 	%r166, %f279;
	mov.b32 	%r167, 2;
	// begin inline asm
	shfl.sync.down.b32 %r165, %r166, %r167, %r183, %r184;
	// end inline asm
	setp.gt.s32 	%p50, %r159, 29;
	mov.b32 	%f280, %r165;
	add.f32 	%f281, %f279, %f280;
	selp.f32 	%f282, %f279, %f281, %p50;
	mov.b32 	%r171, %f282;
	mov.b32 	%r172, 4;
	// begin inline asm
	shfl.sync.down.b32 %r170, %r171, %r172, %r183, %r184;
	// end inline asm
	setp.gt.s32 	%p51, %r159, 27;
	mov.b32 	%f283, %r170;
	add.f32 	%f284, %f282, %f283;
	selp.f32 	%f285, %f282, %f284, %p51;
	mov.b32 	%r176, %f285;
	mov.b32 	%r177, 8;
	// begin inline asm
	shfl.sync.down.b32 %r175, %r176, %r177, %r183, %r184;
	// end inline asm
	setp.gt.s32 	%p52, %r159, 23;
	mov.b32 	%f286, %r175;
	add.f32 	%f287, %f285, %f286;
	selp.f32 	%f288, %f285, %f287, %p52;
	mov.b32 	%r181, %f288;
	mov.b32 	%r182, 16;
	// begin inline asm
	shfl.sync.down.b32 %r180, %r181, %r182, %r183, %r184;
	// end inline asm
	setp.gt.s32 	%p53, %r159, 15;
	mov.b32 	%f289, %r180;
	add.f32 	%f16, %f288, %f289;
	selp.f32 	%f323, %f288, %f16, %p53;
	setp.ne.s32 	%p54, %r159, 0;
	@%p54 bra 	$L__BB23_19;
	shr.u32 	%r185, %r5, 3;
	and.b32  	%r186, %r185, 124;
	mov.u32 	%r187, _ZZN3cub18CUB_300001_SM_10006detail6reduce18DeviceReduceKernelINS2_10policy_hubIfyN4cuda3std3__44plusIfEEE10Policy1000EN6thrust24THRUST_300001_SM_1000_NS6detail15normal_iteratorINSD_10device_ptrIfEEEEyS9_fNS7_10__identityEEEvT0_PT3_T1_NS0_13GridEvenShareISN_EET2_T4_E12temp_storage;
	add.s32 	%r188, %r187, %r186;
	st.shared.f32 	[%r188+8], %f16;
$L__BB23_19:
	bar.sync 	0;
	setp.ne.s32 	%p55, %r5, 0;
	@%p55 bra 	$L__BB23_46;
	ld.shared.f32 	%f290, [_ZZN3cub18CUB_300001_SM_10006detail6reduce18DeviceReduceKernelINS2_10policy_hubIfyN4cuda3std3__44plusIfEEE10Policy1000EN6thrust24THRUST_300001_SM_1000_NS6detail15normal_iteratorINSD_10device_ptrIfEEEEyS9_fNS7_10__identityEEEvT0_PT3_T1_NS0_13GridEvenShareISN_EET2_T4_E12temp_storage+12];
	add.f32 	%f291, %f323, %f290;
	ld.shared.f32 	%f292, [_ZZN3cub18CUB_300001_SM_10006detail6reduce18DeviceReduceKernelINS2_10policy_hubIfyN4cuda3std3__44plusIfEEE10Policy1000EN6thrust24THRUST_300001_SM_1000_NS6detail15normal_iteratorINSD_10device_ptrIfEEEEyS9_fNS7_10__identityEEEvT0_PT3_T1_NS0_13GridEvenShareISN_EET2_T4_E12temp_storage+16];
	add.f32 	%f293, %f291, %f292;
	ld.shared.f32 	%f294, [_ZZN3cub18CUB_300001_SM_10006detail6reduce18DeviceReduceKernelINS2_10policy_hubIfyN4cuda3std3__44plusIfEEE10Policy1000EN6thrust24THRUST_300001_SM_1000_NS6detail15normal_iteratorINSD_10device_ptrIfEEEEyS9_fNS7_10__identityEEEvT0_PT3_T1_NS0_13GridEvenShareISN_EET2_T4_E12temp_storage+20];
	add.f32 	%f295, %f293, %f294;
	ld.shared.f32 	%f296, [_ZZN3cub18CUB_300001_SM_10006detail6reduce18DeviceReduceKernelINS2_10policy_hubIfyN4cuda3std3__44plusIfEEE10Policy1000EN6thrust24THRUST_300001_SM_1000_NS6detail15normal_iteratorINSD_10device_ptrIfEEEEyS9_fNS7_10__identityEEEvT0_PT3_T1_NS0_13GridEvenShareISN_EET2_T4_E12temp_storage+24];
	add.f32 	%f297, %f295, %f296;
	ld.shared.f32 	%f298, [_ZZN3cub18CUB_300001_SM_10006detail6reduce18DeviceReduceKernelINS2_10policy_hubIfyN4cuda3std3__44plusIfEEE10Policy1000EN6thrust24THRUST_300001_SM_1000_NS6detail15normal_iteratorINSD_10device_ptrIfEEEEyS9_fNS7_10__identityEEEvT0_PT3_T1_NS0_13GridEvenShareISN_EET2_T4_E12temp_storage+28];
	add.f32 	%f299, %f297, %f298;
	ld.shared.f32 	%f300, [_ZZN3cub18CUB_300001_SM_10006detail6reduce18DeviceReduceKernelINS2_10policy_hubIfyN4cuda3std3__44plusIfEEE10Policy1000EN6thrust24THRUST_300001_SM_1000_NS6detail15normal_iteratorINSD_10device_ptrIfEEEEyS9_fNS7_10__identityEEEvT0_PT3_T1_NS0_13GridEvenShareISN_EET2_T4_E12temp_storage+32];
	add.f32 	%f301, %f299, %f300;
	ld.shared.f32 	%f302, [_ZZN3cub18CUB_300001_SM_10006detail6reduce18DeviceReduceKernelINS2_10policy_hubIfyN4cuda3std3__44plusIfEEE10Policy1000EN6thrust24THRUST_300001_SM_1000_NS6detail15normal_iteratorINSD_10device_ptrIfEEEEyS9_fNS7_10__identityEEEvT0_PT3_T1_NS0_13GridEvenShareISN_EET2_T4_E12temp_storage+36];
	add.f32 	%f323, %f301, %f302;
	bra.uni 	$L__BB23_46;
$L__BB23_21:
	// begin inline asm
	mov.u32 %r121, %laneid;
	// end inline asm
	and.b32  	%r147, %r5, 992;
	add.s32 	%r148, %r147, 32;
	setp.gt.s32 	%p34, %r148, %r4;
	not.b32 	%r149, %r147;
	add.s32 	%r150, %r4, %r149;
	selp.b32 	%r145, %r150, 31, %p34;
	mov.b32 	%r123, %f312;
	mov.b32 	%r124, 1;
	mov.b32 	%r146, -1;
	// begin inline asm
	shfl.sync.down.b32 %r122, %r123, %r124, %r145, %r146;
	// end inline asm
	setp.lt.s32 	%p35, %r121, %r145;
	mov.b32 	%f243, %r122;
	add.f32 	%f244, %f312, %f243;
	selp.f32 	%f245, %f244, %f312, %p35;
	mov.b32 	%r128, %f245;
	mov.b32 	%r129, 2;
	// begin inline asm
	shfl.sync.down.b32 %r127, %r128, %r129, %r145, %r146;
	// end inline asm
	add.s32 	%r151, %r121, 2;
	setp.gt.s32 	%p36, %r151, %r145;
	mov.b32 	%f246, %r127;
	add.f32 	%f247, %f245, %f246;
	selp.f32 	%f248, %f245, %f247, %p36;
	mov.b32 	%r133, %f248;
	mov.b32 	%r134, 4;
	// begin inline asm
	shfl.sync.down.b32 %r132, %r133, %r134, %r145, %r146;
	// end inline asm
	add.s32 	%r152, %r121, 4;
	setp.gt.s32 	%p37, %r152, %r145;
	mov.b32 	%f249, %r132;
	add.f32 	%f250, %f248, %f249;
	selp.f32 	%f251, %f248, %f250, %p37;
	mov.b32 	%r138, %f251;
	mov.b32 	%r139, 8;
	// begin inline asm
	shfl.sync.down.b32 %r137, %r138, %r139, %r145, %r146;
	// end inline asm
	add.s32 	%r153, %r121, 8;
	setp.gt.s32 	%p38, %r153, %r145;
	mov.b32 	%f252, %r137;
	add.f32 	%f253, %f251, %f252;
	selp.f32 	%f254, %f251, %f253, %p38;
	mov.b32 	%r143, %f254;
	mov.b32 	%r144, 16;
	// begin inline asm
	shfl.sync.down.b32 %r142, %r143, %r144, %r145, %r146;
	// end inline asm
	add.s32 	%r154, %r121, 16;
	setp.gt.s32 	%p39, %r154, %r145;
	mov.b32 	%f255, %r142;
	add.f32 	%f256, %f254, %f255;
	selp.f32 	%f323, %f254, %f256, %p39;
	setp.ne.s32 	%p40, %r121, 0;
	@%p40 bra 	$L__BB23_23;
	shr.u32 	%r155, %r5, 3;
	and.b32  	%r156, %r155, 124;
	mov.u32 	%r157, _ZZN3cub18CUB_300001_SM_10006detail6reduce18DeviceReduceKernelINS2_10policy_hubIfyN4cuda3std3__44plusIfEEE10Policy1000EN6thrust24THRUST_300001_SM_1000_NS6detail15normal_iteratorINSD_10device_ptrIfEEEEyS9_fNS7_10__identityEEEvT0_PT3_T1_NS0_13GridEvenShareISN_EET2_T4_E12temp_storage;
	add.s32 	%r158, %r157, %r156;
	st.shared.f32 	[%r158+8], %f323;
$L__BB23_23:
	bar.sync 	0;
	setp.ne.s32 	%p41, %r5, 0;
	@%p41 bra 	$L__BB23_46;
	setp.gt.s32 	%p42, %r4, 32;
	ld.shared.f32 	%f257, [_ZZN3cub18CUB_300001_SM_10006detail6reduce18DeviceReduceKernelINS2_10policy_hubIfyN4cuda3std3__44plusIfEEE10Policy1000EN6thrust24THRUST_300001_SM_1000_NS6detail15normal_iteratorINSD_10device_ptrIfEEEEyS9_fNS7_10__identityEEEvT0_PT3_T1_NS0_13GridEvenShareISN_EET2_T4_E12temp_storage+12];
	add.f32 	%f258, %f323, %f257;
	selp.f32 	%f259, %f258, %f323, %p42;
	setp.gt.s32 	%p43, %r4, 64;
	ld.shared.f32 	%f260, [_ZZN3cub18CUB_300001_SM_10006detail6reduce18DeviceReduceKernelINS2_10policy_hubIfyN4cuda3std3__44plusIfEEE10Policy1000EN6thrust24THRUST_300001_SM_1000_NS6detail15normal_iteratorINSD_10device_ptrIfEEEEyS9_fNS7_10__identityEEEvT0_PT3_T1_NS0_13GridEvenShareISN_EET2_T4_E12temp_storage+16];
	add.f32 	%f261, %f260, %f259;
	selp.f32 	%f262, %f261, %f259, %p43;
	setp.gt.s32 	%p44, %r4, 96;
	ld.shared.f32 	%f263, [_ZZN3cub18CUB_300001_SM_10006detail6reduce18DeviceReduceKernelINS2_10policy_hubIfyN4cuda3std3__44plusIfEEE10Policy1000EN6thrust24THRUST_300001_SM_1000_NS6detail15normal_iteratorINSD_10device_ptrIfEEEEyS9_fNS7_10__identityEEEvT0_PT3_T1_NS0_13GridEvenShareISN_EET2_T4_E12temp_storage+20];
	add.f32 	%f264, %f263, %f262;
	selp.f32 	%f265, %f264, %f262, %p44;
	setp.gt.s32 	%p45, %r4, 128;
	ld.shared.f32 	%f266, [_ZZN3cub18CUB_300001_SM_10006detail6reduce18DeviceReduceKernelINS2_10policy_hubIfyN4cuda3std3__44plusIfEEE10Policy1000EN6thrust24THRUST_300001_SM_1000_NS6detail15normal_iteratorINSD_10device_ptrIfEEEEyS9_fNS7_10__identityEEEvT0_PT3_T1_NS0_13GridEvenShareISN_EET2_T4_E12temp_storage+24];
	add.f32 	%f267, %f266, %f265;
	selp.f32 	%f268, %f267, %f265, %p45;
	setp.gt.s32 	%p46, %r4, 160;
	ld.shared.f32 	%f269, [_ZZN3cub18CUB_300001_SM_10006detail6reduce18DeviceReduceKernelINS2_10policy_hubIfyN4cuda3std3__44plusIfEEE10Policy1000EN6thrust24THRUST_300001_SM_1000_NS6detail15normal_iteratorINSD_10device_ptrIfEEEEyS9_fNS7_10__identityEEEvT0_PT3_T1_NS0_13GridEvenShareISN_EET2_T4_E12temp_storage+28];
	add.f32 	%f270, %f269, %f268;
	selp.f32 	%f271, %f270, %f268, %p46;
	setp.gt.s32 	%p47, %r4, 192;
	ld.shared.f32 	%f272, [_ZZN3cub18CUB_300001_SM_10006detail6reduce18DeviceReduceKernelINS2_10policy_hubIfyN4cuda3std3__44plusIfEEE10Policy1000EN6thrust24THRUST_300001_SM_1000_NS6detail15normal_iteratorINSD_10device_ptrIfEEEEyS9_fNS7_10__identityEEEvT0_PT3_T1_NS0_13GridEvenShareISN_EET2_T4_E12temp_storage+32];
	add.f32 	%f273, %f272, %f271;
	selp.f32 	%f274, %f273, %f271, %p47;
	setp.gt.s32 	%p48, %r4, 224;
	ld.shared.f32 	%f275, [_ZZN3cub18CUB_300001_SM_10006detail6reduce18DeviceReduceKernelINS2_10policy_hubIfyN4cuda3std3__44plusIfEEE10Policy1000EN6thrust24THRUST_300001_SM_1000_NS6detail15normal_iteratorINSD_10device_ptrIfEEEEyS9_fNS7_10__identityEEEvT0_PT3_T1_NS0_13GridEvenShareISN_EET2_T4_E12temp_storage+36];
	add.f32 	%f276, %f275, %f274;
	selp.f32 	%f323, %f276, %f274, %p48;
	bra.uni 	$L__BB23_46;
$L__BB23_25:
	cvt.u32.u64 	%r52, %rd4;
	mov.u32 	%r27, %tid.x;
	add.s32 	%r53, %r27, %r52;
	mul.wide.u32 	%rd26, %r53, 4;
	add.s64 	%rd27, %rd2, %rd26;
	ld.global.f32 	%f41, [%rd27];
	ld.global.f32 	%f42, [%rd27+1024];
	ld.global.f32 	%f43, [%rd27+2048];
	ld.global.f32 	%f44, [%rd27+3072];
	ld.global.f32 	%f45, [%rd27+4096];
	ld.global.f32 	%f46, [%rd27+5120];
	ld.global.f32 	%f47, [%rd27+6144];
	ld.global.f32 	%f48, [%rd27+7168];
	ld.global.f32 	%f49, [%rd27+8192];
	ld.global.f32 	%f50, [%rd27+9216];
	ld.global.f32 	%f51, [%rd27+10240];
	ld.global.f32 	%f52, [%rd27+11264];
	ld.global.f32 	%f53, [%rd27+12288];
	ld.global.f32 	%f54, [%rd27+13312];
	ld.global.f32 	%f55, [%rd27+14336];
	ld.global.f32 	%f56, [%rd27+15360];
	add.f32 	%f57, %f41, %f42;
	add.f32 	%f58, %f43, %f44;
	add.f32 	%f59, %f45, %f46;
	add.f32 	%f60, %f47, %f48;
	add.f32 	%f61, %f49, %f50;
	add.f32 	%f62, %f51, %f52;
	add.f32 	%f63, %f53, %f54;
	add.f32 	%f64, %f55, %f56;
	add.f32 	%f65, %f57, %f58;
	add.f32 	%f66, %f59, %f60;
	add.f32 	%f67, %f61, %f62;
	add.f32 	%f68, %f63, %f64;
	add.f32 	%f69, %f65, %f66;
	add.f32 	%f70, %f67, %f68;
	add.f32 	%f322, %f69, %f70;
	setp.lt.u64 	%p2, %rd5, %rd3;
	@%p2 bra 	$L__BB23_42;
	cvt.u32.u64 	%r55, %rd3;
	cvt.u64.u32 	%rd28, %r27;
	add.s64 	%rd74, %rd4, %rd3;
	cvt.u32.u64 	%r28, %rd1;
	not.b32 	%r57, %r27;
	add.s32 	%r58, %r57, %r28;
	sub.s32 	%r59, %r58, %r55;
	sub.s32 	%r198, %r59, %r52;
	add.s64 	%rd29, %rd74, %rd28;
	shl.b64 	%rd30, %rd29, 2;
	add.s64 	%rd31, %rd30, %rd2;
	add.s64 	%rd73, %rd31, 8192;
	mov.b32 	%r199, 0;
	shl.b32 	%r60, %r1, 12;
	mov.u64 	%rd75, %rd4;
$L__BB23_27:
	cvt.s64.s32 	%rd15, %r60;
	add.s64 	%rd75, %rd75, %rd15;
	add.s64 	%rd32, %rd1, -4096;
	setp.gt.u64 	%p3, %rd75, %rd32;
	@%p3 bra 	$L__BB23_29;
	shl.b32 	%r61, %r1, 12;
	cvt.s64.s32 	%rd33, %r61;
	cvt.u64.u32 	%rd34, %r27;
	add.s64 	%rd35, %rd75, %rd34;
	shl.b64 	%rd36, %rd35, 2;
	add.s64 	%rd37, %rd2, %rd36;
	ld.global.f32 	%f71, [%rd37];
	ld.global.f32 	%f72, [%rd37+1024];
	ld.global.f32 	%f73, [%rd37+2048];
	ld.global.f32 	%f74, [%rd37+3072];
	ld.global.f32 	%f75, [%rd37+4096];
	ld.global.f32 	%f76, [%rd37+5120];
	ld.global.f32 	%f77, [%rd37+6144];
	ld.global.f32 	%f78, [%rd37+7168];
	ld.global.f32 	%f79, [%rd37+8192];
	ld.global.f32 	%f80, [%rd37+9216];
	ld.global.f32 	%f81, [%rd37+10240];
	ld.global.f32 	%f82, [%rd37+11264];
	ld.global.f32 	%f83, [%rd37+12288];
	ld.global.f32 	%f84, [%rd37+13312];
	ld.global.f32 	%f85, [%rd37+14336];
	ld.global.f32 	%f86, [%rd37+15360];
	add.f32 	%f87, %f322, %f71;
	add.f32 	%f88, %f72, %f73;
	add.f32 	%f89, %f74, %f75;
	add.f32 	%f90, %f76, %f77;
	add.f32 	%f91, %f78, %f79;
	add.f32 	%f92, %f80, %f81;
	add.f32 	%f93, %f82, %f83;
	add.f32 	%f94, %f84, %f85;
	add.f32 	%f95, %f87, %f88;
	add.f32 	%f96, %f89, %f90;
	add.f32 	%f97, %f91, %f92;
	add.f32 	%f98, %f93, %f94;
	add.f32 	%f99, %f95, %f96;
	add.f32 	%f100, %f97, %f98;
	add.f32 	%f101, %f99, %f100;
	add.f32 	%f322, %f101, %f86;
	sub.s64 	%rd38, %rd1, %rd75;
	setp.lt.u64 	%p4, %rd38, %rd33;
	add.s32 	%r199, %r199, 1;
	add.s64 	%rd74, %rd74, %rd33;
	sub.s32 	%r198, %r198, %r61;
	mul.wide.s32 	%rd39, %r61, 4;
	add.s64 	%rd73, %rd73, %rd39;
	@%p4 bra 	$L__BB23_42;
	bra.uni 	$L__BB23_27;
$L__BB23_29:
	setp.le.u64 	%p5, %rd1, %rd75;
	cvt.u32.u64 	%r62, %rd75;
	cvt.u32.u64 	%r63, %rd1;
	sub.s32 	%r64, %r63, %r62;
	setp.ge.s32 	%p6, %r27, %r64;
	or.pred  	%p7, %p5, %p6;
	@%p7 bra 	$L__BB23_42;
	cvt.u32.u64 	%r66, %rd15;
	cvt.u32.u64 	%r67, %rd4;
	not.b32 	%r68, %r27;
	add.s32 	%r69, %r68, %r28;
	add.s32 	%r70, %r66, %r67;
	sub.s32 	%r71, %r69, %r70;
	mul.lo.s32 	%r72, %r1, %r199;
	shl.b32 	%r73, %r72, 12;
	sub.s32 	%r74, %r71, %r73;
	shr.u32 	%r75, %r74, 8;
	add.s32 	%r34, %r75, 1;
	and.b32  	%r35, %r34, 15;
	setp.lt.u32 	%p8, %r74, 3840;
	mov.u32 	%r202, %r27;
	@%p8 bra 	$L__BB23_33;
	shr.u32 	%r76, %r198, 8;
	add.s32 	%r77, %r76, 1;
	and.b32  	%r78, %r77, 33554416;
	neg.s32 	%r200, %r78;
	mov.u32 	%r202, %r27;
$L__BB23_32:
	.pragma "nounroll";
	ld.global.f32 	%f103, [%rd73+-8192];
	add.f32 	%f104, %f322, %f103;
	ld.global.f32 	%f105, [%rd73+-7168];
	add.f32 	%f106, %f104, %f105;
	ld.global.f32 	%f107, [%rd73+-6144];
	add.f32 	%f108, %f106, %f107;
	ld.global.f32 	%f109, [%rd73+-5120];
	add.f32 	%f110, %f108, %f109;
	ld.global.f32 	%f111, [%rd73+-4096];
	add.f32 	%f112, %f110, %f111;
	ld.global.f32 	%f113, [%rd73+-3072];
	add.f32 	%f114, %f112, %f113;
	ld.global.f32 	%f115, [%rd73+-2048];
	add.f32 	%f116, %f114, %f115;
	ld.global.f32 	%f117, [%rd73+-1024];
	add.f32 	%f118, %f116, %f117;
	ld.global.f32 	%f119, [%rd73];
	add.f32 	%f120, %f118, %f119;
	ld.global.f32 	%f121, [%rd73+1024];
	add.f32 	%f122, %f120, %f121;
	ld.global.f32 	%f123, [%rd73+2048];
	add.f32 	%f124, %f122, %f123;
	ld.global.f32 	%f125, [%rd73+3072];
	add.f32 	%f126, %f124, %f125;
	ld.global.f32 	%f127, [%rd73+4096];
	add.f32 	%f128, %f126, %f127;
	ld.global.f32 	%f129, [%rd73+5120];
	add.f32 	%f130, %f128, %f129;
	ld.global.f32 	%f131, [%rd73+6144];
	add.f32 	%f132, %f130, %f131;
	ld.global.f32 	%f133, [%rd73+7168];
	add.f32 	%f322, %f132, %f133;
	add.s32 	%r202, %r202, 4096;
	add.s32 	%r200, %r200, 16;
	add.s64 	%rd73, %rd73, 16384;
	setp.ne.s32 	%p9, %r200, 0;
	@%p9 bra 	$L__BB23_32;
$L__BB23_33:
	setp.eq.s32 	%p10, %r35, 0;
	@%p10 bra 	$L__BB23_42;
	and.b32  	%r42, %r34, 7;
	setp.lt.u32 	%p11, %r35, 8;
	@%p11 bra 	$L__BB23_36;
	cvt.u64.u32 	%rd40, %r202;
	add.s64 	%rd41, %rd75, %rd40;
	shl.b64 	%rd42, %rd41, 2;
	add.s64 	%rd43, %rd2, %rd42;
	ld.global.f32 	%f135, [%rd43];
	add.f32 	%f136, %f322, %f135;
	ld.global.f32 	%f137, [%rd43+1024];
	add.f32 	%f138, %f136, %f137;
	ld.global.f32 	%f139, [%rd43+2048];
	add.f32 	%f140, %f138, %f139;
	ld.global.f32 	%f141, [%rd43+3072];
	add.f32 	%f142, %f140, %f141;
	ld.global.f32 	%f143, [%rd43+4096];
	add.f32 	%f144, %f142, %f143;
	ld.global.f32 	%f145, [%rd43+5120];
	add.f32 	%f146, %f144, %f145;
	ld.global.f32 	%f147, [%rd43+6144];
	add.f32 	%f148, %f146, %f147;
	ld.global.f32 	%f149, [%rd43+7168];
	add.f32 	%f322, %f148, %f149;
	add.s32 	%r202, %r202, 2048;
$L__BB23_36:
	setp.eq.s32 	%p12, %r42, 0;
	@%p12 bra 	$L__BB23_42;
	setp.lt.u32 	%p13, %r42, 4;
	@%p13 bra 	$L__BB23_39;
	cvt.u64.u32 	%rd44, %r202;
	add.s64 	%rd45, %rd75, %rd44;
	shl.b64 	%rd46, %rd45, 2;
	add.s64 	%rd47, %rd2, %rd46;
	ld.global.f32 	%f151, [%rd47];
	add.f32 	%f152, %f322, %f151;
	ld.global.f32 	%f153, [%rd47+1024];
	add.f32 	%f154, %f152, %f153;
	ld.global.f32 	%f155, [%rd47+2048];
	add.f32 	%f156, %f154, %f155;
	ld.global.f32 	%f157, [%rd47+3072];
	add.f32 	%f322, %f156, %f157;
	add.s32 	%r202, %r202, 1024;
$L__BB23_39:
	and.b32  	%r79, %r34, 3;
	setp.eq.s32 	%p14, %r79, 0;
	@%p14 bra 	$L__BB23_42;
	cvt.u64.u32 	%rd48, %r202;
	add.s64 	%rd49, %rd48, %rd74;
	shl.b64 	%rd50, %rd49, 2;
	add.s64 	%rd77, %rd2, %rd50;
	cvt.u16.u32 	%rs1, %r198;
	shr.u16 	%rs2, %rs1, 8;
	add.s16 	%rs3, %rs2, 1;
	cvt.u32.u16 	%r80, %rs3;
	and.b32  	%r81, %r80, 3;
	neg.s32 	%r205, %r81;
$L__BB23_41:
	.pragma "nounroll";
	ld.global.f32 	%f158, [%rd77];
	add.f32 	%f322, %f322, %f158;
	add.s64 	%rd77, %rd77, 1024;
	add.s32 	%r205, %r205, 1;
	setp.ne.s32 	%p15, %r205, 0;
	@%p15 bra 	$L__BB23_41;
$L__BB23_42:
	// begin inline asm
	mov.u32 %r82, %laneid;
	// end inline asm
	mov.b32 	%r84, %f322;
	mov.b32 	%r85, 1;
	mov.b32 	%r106, 31;
	mov.b32 	%r107, -1;
	// begin inline asm
	shfl.sync.down.b32 %r83, %r84, %r85, %r106, %r107;
	// end inline asm
	setp.gt.s32 	%p16, %r82, 30;
	mov.b32 	%f159, %r83;
	add.f32 	%f160, %f322, %f159;
	selp.f32 	%f161, %f322, %f160, %p16;
	mov.b32 	%r89, %f161;
	mov.b32 	%r90, 2;
	// begin inline asm
	shfl.sync.down.b32 %r88, %r89, %r90, %r106, %r107;
	// end inline asm
	setp.gt.s32 	%p17, %r82, 29;
	mov.b32 	%f162, %r88;
	add.f32 	%f163, %f161, %f162;
	selp.f32 	%f164, %f161, %f163, %p17;
	mov.b32 	%r94, %f164;
	mov.b32 	%r95, 4;
	// begin inline asm
	shfl.sync.down.b32 %r93, %r94, %r95, %r106, %r107;
	// end inline asm
	setp.gt.s32 	%p18, %r82, 27;
	mov.b32 	%f165, %r93;
	add.f32 	%f166, %f164, %f165;
	selp.f32 	%f167, %f164, %f166, %p18;
	mov.b32 	%r99, %f167;
	mov.b32 	%r100, 8;
	// begin inline asm
	shfl.sync.down.b32 %r98, %r99, %r100, %r106, %r107;
	// end inline asm
	setp.gt.s32 	%p19, %r82, 23;
	mov.b32 	%f168, %r98;
	add.f32 	%f169, %f167, %f168;
	selp.f32 	%f170, %f167, %f169, %p19;
	mov.b32 	%r104, %f170;
	mov.b32 	%r105, 16;
	// begin inline asm
	shfl.sync.down.b32 %r103, %r104, %r105, %r106, %r107;
	// end inline asm
	setp.gt.s32 	%p20, %r82, 15;
	mov.b32 	%f171, %r103;
	add.f32 	%f37, %f170, %f171;
	selp.f32 	%f323, %f170, %f37, %p20;
	setp.ne.s32 	%p21, %r82, 0;
	@%p21 bra 	$L__BB23_44;
	shr.u32 	%r108, %r27, 3;
	and.b32  	%r109, %r108, 124;
	mov.u32 	%r110, _ZZN3cub18CUB_300001_SM_10006detail6reduce18DeviceReduceKernelINS2_10policy_hubIfyN4cuda3std3__44plusIfEEE10Policy1000EN6thrust24THRUST_300001_SM_1000_NS6detail15normal_iteratorINSD_10device_ptrIfEEEEyS9_fNS7_10__identityEEEvT0_PT3_T1_NS0_13GridEvenShareISN_EET2_T4_E12temp_storage;
	add.s32 	%r111, %r110, %r109;
	st.shared.f32 	[%r111+8], %f37;
$L__BB23_44:
	bar.sync 	0;
	setp.ne.s32 	%p22, %r27, 0;
	@%p22 bra 	$L__BB23_46;
	ld.shared.f32 	%f172, [_ZZN3cub18CUB_300001_SM_10006detail6reduce18DeviceReduceKernelINS2_10policy_hubIfyN4cuda3std3__44plusIfEEE10Policy1000EN6thrust24THRUST_300001_SM_1000_NS6detail15normal_iteratorINSD_10device_ptrIfEEEEyS9_fNS7_10__identityEEEvT0_PT3_T1_NS0_13GridEvenShareISN_EET2_T4_E12temp_storage+12];
	add.f32 	%f173, %f323, %f172;
	ld.shared.f32 	%f174, [_ZZN3cub18CUB_300001_SM_10006detail6reduce18DeviceReduceKernelINS2_10policy_hubIfyN4cuda3std3__44plusIfEEE10Policy1000EN6thrust24THRUST_300001_SM_1000_NS6detail15normal_iteratorINSD_10device_ptrIfEEEEyS9_fNS7_10__identityEEEvT0_PT3_T1_NS0_13GridEvenShareISN_EET2_T4_E12temp_storage+16];
	add.f32 	%f175, %f173, %f174;
	ld.shared.f32 	%f176, [_ZZN3cub18CUB_300001_SM_10006detail6reduce18DeviceReduceKernelINS2_10policy_hubIfyN4cuda3std3__44plusIfEEE10Policy1000EN6thrust24THRUST_300001_SM_1000_NS6detail15normal_iteratorINSD_10device_ptrIfEEEEyS9_fNS7_10__identityEEEvT0_PT3_T1_NS0_13GridEvenShareISN_EET2_T4_E12temp_storage+20];
	add.f32 	%f177, %f175, %f176;
	ld.shared.f32 	%f178, [_ZZN3cub18CUB_300001_SM_10006detail6reduce18DeviceReduceKernelINS2_10policy_hubIfyN4cuda3std3__44plusIfEEE10Policy1000EN6thrust24THRUST_300001_SM_1000_NS6detail15normal_iteratorINSD_10device_ptrIfEEEEyS9_fNS7_10__identityEEEvT0_PT3_T1_NS0_13GridEvenShareISN_EET2_T4_E12temp_storage+24];
	add.f32 	%f179, %f177, %f178;
	ld.shared.f32 	%f180, [_ZZN3cub18CUB_300001_SM_10006detail6reduce18DeviceReduceKernelINS2_10policy_hubIfyN4cuda3std3__44plusIfEEE10Policy1000EN6thrust24THRUST_300001_SM_1000_NS6detail15normal_iteratorINSD_10device_ptrIfEEEEyS9_fNS7_10__identityEEEvT0_PT3_T1_NS0_13GridEvenShareISN_EET2_T4_E12temp_storage+28];
	add.f32 	%f181, %f179, %f180;
	ld.shared.f32 	%f182, [_ZZN3cub18CUB_300001_SM_10006detail6reduce18DeviceReduceKernelINS2_10policy_hubIfyN4cuda3std3__44plusIfEEE10Policy1000EN6thrust24THRUST_300001_SM_1000_NS6detail15normal_iteratorINSD_10device_ptrIfEEEEyS9_fNS7_10__identityEEEvT0_PT3_T1_NS0_13GridEvenShareISN_EET2_T4_E12temp_storage+32];
	add.f32 	%f183, %f181, %f182;
	ld.shared.f32 	%f184, [_ZZN3cub18CUB_300001_SM_10006detail6reduce18DeviceReduceKernelINS2_10policy_hubIfyN4cuda3std3__44plusIfEEE10Policy1000EN6thrust24THRUST_300001_SM_1000_NS6detail15normal_iteratorINSD_10device_ptrIfEEEEyS9_fNS7_10__identityEEEvT0_PT3_T1_NS0_13GridEvenShareISN_EET2_T4_E12temp_storage+36];
	add.f32 	%f323, %f183, %f184;
$L__BB23_46:
	mov.u32 	%r189, %tid.x;
	setp.ne.s32 	%p56, %r189, 0;
	@%p56 bra 	$L__BB23_48;
	ld.param.u64 	%rd71, [_ZN3cub18CUB_300001_SM_10006detail6reduce18DeviceReduceKernelINS2_10policy_hubIfyN4cuda3std3__44plusIfEEE10Policy1000EN6thrust24THRUST_300001_SM_1000_NS6detail15normal_iteratorINSD_10device_ptrIfEEEEyS9_fNS7_10__identityEEEvT0_PT3_T1_NS0_13GridEvenShareISN_EET2_T4__param_1];
	cvta.to.global.u64 	%rd68, %rd71;
	mul.wide.u32 	%rd69, %r2, 4;
	add.s64 	%rd70, %rd68, %rd69;
	st.global.f32 	[%rd70], %f323;
$L__BB23_48:
	ret;

}
	// .globl	_ZN3cub18CUB_300001_SM_10006detail6reduce28DeviceReduceSingleTileKernelINS2_10policy_hubIfyN4cuda3std3__44plusIfEEE10Policy1000EPfSC_iS9_ffNS7_10__identityEEEvT0_T1_T2_T3_T4_T6_
.visible .entry _ZN3cub18CUB_300001_SM_10006detail6reduce28DeviceReduceSingleTileKernelINS2_10policy_hubIfyN4cuda3std3__44plusIfEEE10Policy1000EPfSC_iS9_ffNS7_10__identityEEEvT0_T1_T2_T3_T4_T6_(
	.param .u64 .ptr .align 1 _ZN3cub18CUB_300001_SM_10006detail6reduce28DeviceReduceSingleTileKernelINS2_10policy_hubIfyN4cuda3std3__44plusIfEEE10Policy1000EPfSC_iS9_ffNS7_10__identityEEEvT0_T1_T2_T3_T4_T6__param_0,
	.param .u64 .ptr .align 1 _ZN3cub18CUB_300001_SM_10006detail6reduce28DeviceReduceSingleTileKernelINS2_10policy_hubIfyN4cuda3std3__44plusIfEEE10Policy1000EPfSC_iS9_ffNS7_10__identityEEEvT0_T1_T2_T3_T4_T6__param_1,
	.param .u32 _ZN3cub18CUB_300001_SM_10006detail6reduce28DeviceReduceSingleTileKernelINS2_10policy_hubIfyN4cuda3std3__44plusIfEEE10Policy1000EPfSC_iS9_ffNS7_10__identityEEEvT0_T1_T2_T3_T4_T6__param_2,
	.param .align 1 .b8 _ZN3cub18CUB_300001_SM_10006detail6reduce28DeviceReduceSingleTileKernelINS2_10policy_hubIfyN4cuda3std3__44plusIfEEE10Policy1000EPfSC_iS9_ffNS7_10__identityEEEvT0_T1_T2_T3_T4_T6__param_3[1],
	.param .f32 _ZN3cub18CUB_300001_SM_10006detail6reduce28DeviceReduceSingleTileKernelINS2_10policy_hubIfyN4cuda3std3__44plusIfEEE10Policy1000EPfSC_iS9_ffNS7_10__identityEEEvT0_T1_T2_T3_T4_T6__param_4,
	.param .align 1 .b8 _ZN3cub18CUB_300001_SM_10006detail6reduce28DeviceReduceSingleTileKernelINS2_10policy_hubIfyN4cuda3std3__44plusIfEEE10Policy1000EPfSC_iS9_ffNS7_10__identityEEEvT0_T1_T2_T3_T4_T6__param_5[1]
)
.maxntid 256
.minnctapersm 1
{
	.reg .pred 	%p<97>;
	.reg .b32 	%r<407>;
	.reg .b32 	%f<419>;
	.reg .b64 	%rd<125>;
	// demoted variable
	.shared .align 4 .b8 _ZZN3cub18CUB_300001_SM_10006detail6reduce28DeviceReduceSingleTileKernelINS2_10policy_hubIfyN4cuda3std3__44plusIfEEE10Policy1000EPfSC_iS9_ffNS7_10__identityEEEvT0_T1_T2_T3_T4_T6_E12temp_storage[44];
	ld.param.u64 	%rd16, [_ZN3cub18CUB_300001_SM_10006detail6reduce28DeviceReduceSingleTileKernelINS2_10policy_hubIfyN4cuda3std3__44plusIfEEE10Policy1000EPfSC_iS9_ffNS7_10__identityEEEvT0_T1_T2_T3_T4_T6__param_0];
	ld.param.u64 	%rd17, [_ZN3cub18CUB_300001_SM_10006detail6reduce28DeviceReduceSingleTileKernelINS2_10policy_hubIfyN4cuda3std3__44plusIfEEE10Policy1000EPfSC_iS9_ffNS7_10__identityEEEvT0_T1_T2_T3_T4_T6__param_1];
	ld.param.u32 	%r67, [_ZN3cub18CUB_300001_SM_10006detail6reduce28DeviceReduceSingleTileKernelINS2_10policy_hubIfyN4cuda3std3__44plusIfEEE10Policy1000EPfSC_iS9_ffNS7_10__identityEEEvT0_T1_T2_T3_T4_T6__param_2];
	ld.param.f32 	%f58, [_ZN3cub18CUB_300001_SM_10006detail6reduce28DeviceReduceSingleTileKernelINS2_10policy_hubIfyN4cuda3std3__44plusIfEEE10Policy1000EPfSC_iS9_ffNS7_10__identityEEEvT0_T1_T2_T3_T4_T6__param_4];
	cvta.to.global.u64 	%rd1, %rd17;
	setp.ne.s32 	%p1, %r67, 0;
	@%p1 bra 	$L__BB24_3;
	mov.u32 	%r380, %tid.x;
	setp.ne.s32 	%p96, %r380, 0;
	@%p96 bra 	$L__BB24_74;
	st.global.f32 	[%rd1], %f58;
	bra.uni 	$L__BB24_74;
$L__BB24_3:
	and.b64  	%rd18, %rd16, 15;
	setp.ne.s64 	%p2, %rd18, 0;
	@%p2 bra 	$L__BB24_38;
	setp.gt.s32 	%p49, %r67, 4095;
	@%p49 bra 	$L__BB24_22;
	mov.u32 	%r1, %tid.x;
	setp.ge.s32 	%p66, %r1, %r67;
	mov.f32 	%f397, 0f00000000;
	mov.u32 	%r384, %r1;
	@%p66 bra 	$L__BB24_7;
	mul.wide.u32 	%rd113, %r1, 4;
	add.s64 	%rd112, %rd16, %rd113;
	// begin inline asm
	ld.global.nc.u32 %r300, [%rd112];
	// end inline asm
	mov.b32 	%f397, %r300;
	add.s32 	%r384, %r1, 256;
$L__BB24_7:
	setp.ge.s32 	%p67, %r384, %r67;
	@%p67 bra 	$L__BB24_13;
	not.b32 	%r301, %r384;
	add.s32 	%r4, %r67, %r301;
	and.b32  	%r302, %r4, 768;
	setp.eq.s32 	%p68, %r302, 768;
	@%p68 bra 	$L__BB24_11;
	mul.wide.u32 	%rd114, %r384, 4;
	add.s64 	%rd121, %rd16, %rd114;
	shr.u32 	%r303, %r4, 8;
	add.s32 	%r304, %r303, 1;
	and.b32  	%r305, %r304, 3;
	neg.s32 	%r382, %r305;
$L__BB24_10:
	.pragma "nounroll";
	// begin inline asm
	ld.global.nc.u32 %r306, [%rd121];
	// end inline asm
	mov.b32 	%f323, %r306;
	add.f32 	%f397, %f397, %f323;
	add.s32 	%r384, %r384, 256;
	add.s64 	%rd121, %rd121, 1024;
	add.s32 	%r382, %r382, 1;
	setp.ne.s32 	%p69, %r382, 0;
	@%p69 bra 	$L__BB24_10;
$L__BB24_11:
	setp.lt.u32 	%p70, %r4, 768;
	@%p70 bra 	$L__BB24_13;
$L__BB24_12:
	mul.wide.s32 	%rd120, %r384, 4;
	add.s64 	%rd116, %rd16, %rd120;
	// begin inline asm
	ld.global.nc.u32 %r307, [%rd116];
	// end inline asm
	mov.b32 	%f324, %r307;
	add.f32 	%f325, %f397, %f324;
	add.s64 	%rd117, %rd116, 1024;
	// begin inline asm
	ld.global.nc.u32 %r308, [%rd117];
	// end inline asm
	mov.b32 	%f326, %r308;
	add.f32 	%f327, %f325, %f326;
	add.s64 	%rd118, %rd116, 2048;
	// begin inline asm
	ld.global.nc.u32 %r309, [%rd118];
	// end inline asm
	mov.b32 	%f328, %r309;
	add.f32 	%f329, %f327, %f328;
	add.s64 	%rd119, %rd116, 3072;
	// begin inline asm
	ld.global.nc.u32 %r310, [%rd119];
	// end inline asm
	mov.b32 	%f330, %r310;
	add.f32 	%f397, %f329, %f330;
	add.s32 	%r384, %r384, 1024;
	setp.lt.s32 	%p71, %r384, %r67;
	@%p71 bra 	$L__BB24_12;
$L__BB24_13:
	setp.lt.s32 	%p72, %r67, 256;
	@%p72 bra 	$L__BB24_18;
	// begin inline asm
	mov.u32 %r349, %laneid;
	// end inline asm
	mov.b32 	%r351, %f397;
	mov.b32 	%r352, 1;
	mov.b32 	%r373, 31;
	mov.b32 	%r374, -1;
	// begin inline asm
	shfl.sync.down.b32 %r350, %r351, %r352, %r373, %r374;
	// end inline asm
	setp.gt.s32 	%p88, %r349, 30;
	mov.b32 	%f365, %r350;
	add.f32 	%f366, %f397, %f365;
	selp.f32 	%f367, %f397, %f366, %p88;
	mov.b32 	%r356, %f367;
	mov.b32 	%r357, 2;
	// begin inline asm
	shfl.sync.down.b32 %r355, %r356, %r357, %r373, %r374;
	// end inline asm
	setp.gt.s32 	%p89, %r349, 29;
	mov.b32 	%f368, %r355;
	add.f32 	%f369, %f367, %f368;
	selp.f32 	%f370, %f367, %f369, %p89;
	mov.b32 	%r361, %f370;
	mov.b32 	%r362, 4;
	// begin inline asm
	shfl.sync.down.b32 %r360, %r361, %r362, %r373, %r374;
	// end inline asm
	setp.gt.s32 	%p90, %r349, 27;
	mov.b32 	%f371, %r360;
	add.f32 	%f372, %f370, %f371;
	selp.f32 	%f373, %f370, %f372, %p90;
	mov.b32 	%r366, %f373;
	mov.b32 	%r367, 8;
	// begin inline asm
	shfl.sync.down.b32 %r365, %r366, %r367, %r373, %r374;
	// end inline asm
	setp.gt.s32 	%p91, %r349, 23;
	mov.b32 	%f374, %r365;
	add.f32 	%f375, %f373, %f374;
	selp.f32 	%f376, %f373, %f375, %p91;
	mov.b32 	%r371, %f376;
	mov.b32 	%r372, 16;
	// begin inline asm
	shfl.sync.down.b32 %r370, %r371, %r372, %r373, %r374;
	// end inline asm
	setp.gt.s32 	%p92, %r349, 15;
	mov.b32 	%f377, %r370;
	add.f32 	%f10, %f376, %f377;
	selp.f32 	%f418, %f376, %f10, %p92;
	setp.ne.s32 	%p93, %r349, 0;
	@%p93 bra 	$L__BB24_16;
	shr.u32 	%r375, %r1, 3;
	and.b32  	%r376, %r375, 124;
	mov.u32 	%r377, _ZZN3cub18CUB_300001_SM_10006detail6reduce28DeviceReduceSingleTileKernelINS2_10policy_hubIfyN4cuda3std3__44plusIfEEE10Policy1000EPfSC_iS9_ffNS7_10__identityEEEvT0_T1_T2_T3_T4_T6_E12temp_storage;
	add.s32 	%r378, %r377, %r376;
	st.shared.f32 	[%r378+8], %f10;
$L__BB24_16:
	bar.sync 	0;
	setp.ne.s32 	%p94, %r1, 0;
	@%p94 bra 	$L__BB24_72;
	ld.shared.f32 	%f378, [_ZZN3cub18CUB_300001_SM_10006detail6reduce28DeviceReduceSingleTileKernelINS2_10policy_hubIfyN4cuda3std3__44plusIfEEE10Policy1000EPfSC_iS9_ffNS7_10__identityEEEvT0_T1_T2_T3_T4_T6_E12temp_storage+12];
	add.f32 	%f379, %f418, %f378;
	ld.shared.f32 	%f380, [_ZZN3cub18CUB_300001_SM_10006detail6reduce28DeviceReduceSingleTileKernelINS2_10policy_hubIfyN4cuda3std3__44plusIfEEE10Policy1000EPfSC_iS9_ffNS7_10__identityEEEvT0_T1_T2_T3_T4_T6_E12temp_storage+16];
	add.f32 	%f381, %f379, %f380;
	ld.shared.f32 	%f382, [_ZZN3cub18CUB_300001_SM_10006detail6reduce28DeviceReduceSingleTileKernelINS2_10policy_hubIfyN4cuda3std3__44plusIfEEE10Policy1000EPfSC_iS9_ffNS7_10__identityEEEvT0_T1_T2_T3_T4_T6_E12temp_storage+20];
	add.f32 	%f383, %f381, %f382;
	ld.shared.f32 	%f384, [_ZZN3cub18CUB_300001_SM_10006detail6reduce28DeviceReduceSingleTileKernelINS2_10policy_hubIfyN4cuda3std3__44plusIfEEE10Policy1000EPfSC_iS9_ffNS7_10__identityEEEvT0_T1_T2_T3_T4_T6_E12temp_storage+24];
	add.f32 	%f385, %f383, %f384;
	ld.shared.f32 	%f386, [_ZZN3cub18CUB_300001_SM_10006detail6reduce28DeviceReduceSingleTileKernelINS2_10policy_hubIfyN4cuda3std3__44plusIfEEE10Policy1000EPfSC_iS9_ffNS7_10__identityEEEvT0_T1_T2_T3_T4_T6_E12temp_storage+28];
	add.f32 	%f387, %f385, %f386;
	ld.shared.f32 	%f388, [_ZZN3cub18CUB_300001_SM_10006detail6reduce28DeviceReduceSingleTileKernelINS2_10policy_hubIfyN4cuda3std3__44plusIfEEE10Policy1000EPfSC_iS9_ffNS7_10__identityEEEvT0_T1_T2_T3_T4_T6_E12temp_storage+32];
	add.f32 	%f389, %f387, %f388;
	ld.shared.f32 	%f390, [_ZZN3cub18CUB_300001_SM_10006detail6reduce28DeviceReduceSingleTileKernelINS2_10policy_hubIfyN4cuda3std3__44plusIfEEE10Policy1000EPfSC_iS9_ffNS7_10__identityEEEvT0_T1_T2_T3_T4_T6_E12temp_storage+36];
	add.f32 	%f418, %f389, %f390;
	bra.uni 	$L__BB24_72;
$L__BB24_18:
	// begin inline asm
	mov.u32 %r311, %laneid;
	// end inline asm
	and.b32  	%r337, %r1, 992;
	add.s32 	%r338, %r337, 32;
	setp.gt.s32 	%p73, %r338, %r67;
	not.b32 	%r339, %r337;
	add.s32 	%r340, %r67, %r339;
	selp.b32 	%r335, %r340, 31, %p73;
	mov.b32 	%r313, %f397;
	mov.b32 	%r314, 1;
	mov.b32 	%r336, -1;
	// begin inline asm
	shfl.sync.down.b32 %r312, %r313, %r314, %r335, %r336;
	// end inline asm
	setp.lt.s32 	%p74, %r311, %r335;
	mov.b32 	%f331, %r312;
	add.f32 	%f332, %f397, %f331;
	selp.f32 	%f333, %f332, %f397, %p74;
	mov.b32 	%r318, %f333;
	mov.b32 	%r319, 2;
	// begin inline asm
	shfl.sync.down.b32 %r317, %r318, %r319, %r335, %r336;
	// end inline asm
	add.s32 	%r341, %r311, 2;
	setp.gt.s32 	%p75, %r341, %r335;
	mov.b32 	%f334, %r317;
	add.f32 	%f335, %f333, %f334;
	selp.f32 	%f336, %f333, %f335, %p75;
	mov.b32 	%r323, %f336;
	mov.b32 	%r324, 4;
	// begin inline asm
	shfl.sync.down.b32 %r322, %r323, %r324, %r335, %r336;
	// end inline asm
	add.s32 	%r342, %r311, 4;
	setp.gt.s32 	%p76, %r342, %r335;
	mov.b32 	%f337, %r322;
	add.f32 	%f338, %f336, %f337;
	selp.f32 	%f339, %f336, %f338, %p76;
	mov.b32 	%r328, %f339;
	mov.b32 	%r329, 8;
	// begin inline asm
	shfl.sync.down.b32 %r327, %r328, %r329, %r335, %r336;
	// end inline asm
	add.s32 	%r343, %r311, 8;
	setp.gt.s32 	%p77, %r343, %r335;
	mov.b32 	%f340, %r327;
	add.f32 	%f341, %f339, %f340;
	selp.f32 	%f342, %f339, %f341, %p77;
	mov.b32 	%r333, %f342;
	mov.b32 	%r334, 16;
	// begin inline asm
	shfl.sync.down.b32 %r332, %r333, %r334, %r335, %r336;
	// end inline asm
	add.s32 	%r344, %r311, 16;
	setp.gt.s32 	%p78, %r344, %r335;
	mov.b32 	%f343, %r332;
	add.f32 	%f344, %f342, %f343;
	selp.f32 	%f418, %f342, %f344, %p78;
	setp.ne.s32 	%p79, %r311, 0;
	@%p79 bra 	$L__BB24_20;
	shr.u32 	%r345, %r1, 3;
	and.b32  	%r346, %r345, 124;
	mov.u32 	%r347, _ZZN3cub18CUB_300001_SM_10006detail6reduce28DeviceReduceSingleTileKernelINS2_10policy_hubIfyN4cuda3std3__44plusIfEEE10Policy1000EPfSC_iS9_ffNS7_10__identityEEEvT0_T1_T2_T3_T4_T6_E12temp_storage;
	add.s32 	%r348, %r347, %r346;
	st.shared.f32 	[%r348+8], %f418;
$L__BB24_20:
	bar.sync 	0;
	setp.ne.s32 	%p80, %r1, 0;
	@%p80 bra 	$L__BB24_72;
	setp.gt.s32 	%p81, %r67, 32;
	ld.shared.f32 	%f345, [_ZZN3cub18CUB_300001_SM_10006detail6reduce28DeviceReduceSingleTileKernelINS2_10policy_hubIfyN4cuda3std3__44plusIfEEE10Policy1000EPfSC_iS9_ffNS7_10__identityEEEvT0_T1_T2_T3_T4_T6_E12temp_storage+12];
	add.f32 	%f346, %f418, %f345;
	selp.f32 	%f347, %f346, %f418, %p81;
	setp.gt.s32 	%p82, %r67, 64;
	ld.shared.f32 	%f348, [_ZZN3cub18CUB_300001_SM_10006detail6reduce28DeviceReduceSingleTileKernelINS2_10policy_hubIfyN4cuda3std3__44plusIfEEE10Policy1000EPfSC_iS9_ffNS7_10__identityEEEvT0_T1_T2_T3_T4_T6_E12temp_storage+16];
	add.f32 	%f349, %f348, %f347;
	selp.f32 	%f350, %f349, %f347, %p82;
	setp.gt.s32 	%p83, %r67, 96;
	ld.shared.f32 	%f351, [_ZZN3cub18CUB_300001_SM_10006detail6reduce28DeviceReduceSingleTileKernelINS2_10policy_hubIfyN4cuda3std3__44plusIfEEE10Policy1000EPfSC_iS9_ffNS7_10__identityEEEvT0_T1_T2_T3_T4_T6_E12temp_storage+20];
	add.f32 	%f352, %f351, %f350;
	selp.f32 	%f353, %f352, %f350, %p83;
	setp.gt.s32 	%p84, %r67, 128;
	ld.shared.f32 	%f354, [_ZZN3cub18CUB_300001_SM_10006detail6reduce28DeviceReduceSingleTileKernelINS2_10policy_hubIfyN4cuda3std3__44plusIfEEE10Policy1000EPfSC_iS9_ffNS7_10__identityEEEvT0_T1_T2_T3_T4_T6_E12temp_storage+24];
	add.f32 	%f355, %f354, %f353;
	selp.f32 	%f356, %f355, %f353, %p84;
	setp.gt.s32 	%p85, %r67, 160;
	ld.shared.f32 	%f357, [_ZZN3cub18CUB_300001_SM_10006detail6reduce28DeviceReduceSingleTileKernelINS2_10policy_hubIfyN4cuda3std3__44plusIfEEE10Policy1000EPfSC_iS9_ffNS7_10__identityEEEvT0_T1_T2_T3_T4_T6_E12temp_storage+28];
	add.f32 	%f358, %f357, %f356;
	selp.f32 	%f359, %f358, %f356, %p85;
	setp.gt.s32 	%p86, %r67, 192;
	ld.shared.f32 	%f360, [_ZZN3cub18CUB_300001_SM_10006detail6reduce28DeviceReduceSingleTileKernelINS2_10policy_hubIfyN4cuda3std3__44plusIfEEE10Policy1000EPfSC_iS9_ffNS7_10__identityEEEvT0_T1_T2_T3_T4_T6_E12temp_storage+32];
	add.f32 	%f361, %f360, %f359;
	selp.f32 	%f362, %f361, %f359, %p86;
	setp.gt.s32 	%p87, %r67, 224;
	ld.shared.f32 	%f363, [_ZZN3cub18CUB_300001_SM_10006detail6reduce28DeviceReduceSingleTileKernelINS2_10policy_hubIfyN4cuda3std3__44plusIfEEE10Policy1000EPfSC_iS9_ffNS7_10__identityEEEvT0_T1_T2_T3_T4_T6_E12temp_storage+36];
	add.f32 	%f364, %f363, %f362;
	selp.f32 	%f418, %f364, %f362, %p87;
	bra.uni 	$L__BB24_72;
$L__BB24_22:
	mov.u32 	%r13, %tid.x;
	shl.b32 	%r224, %r13, 2;
	mul.wide.u32 	%rd86, %r224, 4;
	add.s64 	%rd76, %rd16, %rd86;
	// begin inline asm
	ld.global.nc.v2.u64 {%rd74, %rd75}, [%rd76];
	// end inline asm
	mov.b64 	{%r225, %r226}, %rd75;
	mov.b64 	{%r227, %r228}, %rd74;
	mov.b32 	%f225, %r228;
	mov.b32 	%f226, %r227;
	mov.b32 	%f227, %r226;
	mov.b32 	%f228, %r225;
	add.s64 	%rd79, %rd76, 4096;
	// begin inline asm
	ld.global.nc.v2.u64 {%rd77, %rd78}, [%rd79];
	// end inline asm
	mov.b64 	{%r229, %r230}, %rd78;
	mov.b64 	{%r231, %r232}, %rd77;
	mov.b32 	%f229, %r232;
	mov.b32 	%f230, %r231;
	mov.b32 	%f231, %r230;
	mov.b32 	%f232, %r229;
	add.s64 	%rd82, %rd76, 8192;
	// begin inline asm
	ld.global.nc.v2.u64 {%rd80, %rd81}, [%rd82];
	// end inline asm
	mov.b64 	{%r233, %r234}, %rd81;
	mov.b64 	{%r235, %r236}, %rd80;
	mov.b32 	%f233, %r236;
	mov.b32 	%f234, %r235;
	mov.b32 	%f235, %r234;
	mov.b32 	%f236, %r233;
	add.s64 	%rd85, %rd76, 12288;
	// begin inline asm
	ld.global.nc.v2.u64 {%rd83, %rd84}, [%rd85];
	// end inline asm
	mov.b64 	{%r237, %r238}, %rd84;
	mov.b64 	{%r239, %r240}, %rd83;
	mov.b32 	%f237, %r240;
	mov.b32 	%f238, %r239;
	mov.b32 	%f239, %r238;
	mov.b32 	%f240, %r237;
	add.f32 	%f241, %f226, %f225;
	add.f32 	%f242, %f228, %f227;
	add.f32 	%f243, %f230, %f229;
	add.f32 	%f244, %f232, %f231;
	add.f32 	%f245, %f234, %f233;
	add.f32 	%f246, %f236, %f235;
	add.f32 	%f247, %f238, %f237;
	add.f32 	%f248, %f240, %f239;
	add.f32 	%f249, %f241, %f242;
	add.f32 	%f250, %f243, %f244;
	add.f32 	%f251, %f245, %f246;
	add.f32 	%f252, %f247, %f248;
	add.f32 	%f253, %f249, %f250;
	add.f32 	%f254, %f251, %f252;
	add.f32 	%f404, %f253, %f254;
	setp.lt.u32 	%p50, %r67, 8192;
	mov.b32 	%r387, 4096;
	@%p50 bra 	$L__BB24_26;
	add.s32 	%r14, %r67, -4096;
	mov.b32 	%r387, 4096;
$L__BB24_24:
	mul.wide.s32 	%rd99, %r387, 4;
	add.s64 	%rd89, %rd76, %rd99;
	// begin inline asm
	ld.global.nc.v2.u64 {%rd87, %rd88}, [%rd89];
	// end inline asm
	mov.b64 	{%r242, %r243}, %rd88;
	mov.b64 	{%r244, %r245}, %rd87;
	mov.b32 	%f255, %r245;
	mov.b32 	%f256, %r244;
	mov.b32 	%f257, %r243;
	mov.b32 	%f258, %r242;
	add.s64 	%rd92, %rd89, 4096;
	// begin inline asm
	ld.global.nc.v2.u64 {%rd90, %rd91}, [%rd92];
	// end inline asm
	mov.b64 	{%r246, %r247}, %rd91;
	mov.b64 	{%r248, %r249}, %rd90;
	mov.b32 	%f259, %r249;
	mov.b32 	%f260, %r248;
	mov.b32 	%f261, %r247;
	mov.b32 	%f262, %r246;
	add.s64 	%rd95, %rd89, 8192;
	// begin inline asm
	ld.global.nc.v2.u64 {%rd93, %rd94}, [%rd95];
	// end inline asm
	mov.b64 	{%r250, %r251}, %rd94;
	mov.b64 	{%r252, %r253}, %rd93;
	mov.b32 	%f263, %r253;
	mov.b32 	%f264, %r252;
	mov.b32 	%f265, %r251;
	mov.b32 	%f266, %r250;
	add.s64 	%rd98, %rd89, 12288;
	// begin inline asm
	ld.global.nc.v2.u64 {%rd96, %rd97}, [%rd98];
	// end inline asm
	mov.b64 	{%r254, %r255}, %rd97;
	mov.b64 	{%r256, %r257}, %rd96;
	mov.b32 	%f267, %r257;
	mov.b32 	%f268, %r256;
	mov.b32 	%f269, %r255;
	mov.b32 	%f270, %r254;
	add.f32 	%f271, %f404, %f256;
	add.f32 	%f272, %f255, %f258;
	add.f32 	%f273, %f257, %f260;
	add.f32 	%f274, %f259, %f262;
	add.f32 	%f275, %f261, %f264;
	add.f32 	%f276, %f263, %f266;
	add.f32 	%f277, %f265, %f268;
	add.f32 	%f278, %f267, %f270;
	add.f32 	%f279, %f271, %f272;
	add.f32 	%f280, %f273, %f274;
	add.f32 	%f281, %f275, %f276;
	add.f32 	%f282, %f277, %f278;
	add.f32 	%f283, %f279, %f280;
	add.f32 	%f284, %f281, %f282;
	add.f32 	%f285, %f283, %f284;
	add.f32 	%f404, %f285, %f269;
	sub.s32 	%r258, %r67, %r387;
	setp.lt.s32 	%p51, %r258, 4096;
	@%p51 bra 	$L__BB24_34;
	add.s32 	%r387, %r387, 4096;
	setp.le.s32 	%p52, %r387, %r14;
	@%p52 bra 	$L__BB24_24;
$L__BB24_26:
	setp.le.s32 	%p53, %r67, %r387;
	@%p53 bra 	$L__BB24_34;
	sub.s32 	%r18, %r67, %r387;
	setp.ge.s32 	%p54, %r13, %r18;
	@%p54 bra 	$L__BB24_34;
	not.b32 	%r259, %r13;
	add.s32 	%r260, %r67, %r259;
	sub.s32 	%r19, %r260, %r387;
	and.b32  	%r261, %r19, 768;
	setp.eq.s32 	%p55, %r261, 768;
	mov.u32 	%r391, %r13;
	@%p55 bra 	$L__BB24_31;
	add.s32 	%r389, %r13, %r387;
	shr.u32 	%r262, %r19, 8;
	add.s32 	%r263, %r262, 1;
	and.b32  	%r264, %r263, 3;
	neg.s32 	%r388, %r264;
	mov.u32 	%r391, %r13;
$L__BB24_30:
	.pragma "nounroll";
	mul.wide.u32 	%rd101, %r389, 4;
	add.s64 	%rd100, %rd16, %rd101;
	// begin inline asm
	ld.global.nc.u32 %r265, [%rd100];
	// end inline asm
	mov.b32 	%f287, %r265;
	add.f32 	%f404, %f404, %f287;
	add.s32 	%r391, %r391, 256;
	add.s32 	%r389, %r389, 256;
	add.s32 	%r388, %r388, 1;
	setp.ne.s32 	%p56, %r388, 0;
	@%p56 bra 	$L__BB24_30;
$L__BB24_31:
	setp.lt.u32 	%p57, %r19, 768;
	@%p57 bra 	$L__BB24_34;
	cvt.u64.u32 	%rd102, %r391;
	cvt.u64.u32 	%rd103, %r387;
	add.s64 	%rd104, %rd102, %rd103;
	shl.b64 	%rd105, %rd104, 2;
	add.s64 	%rd106, %rd105, %rd16;
	add.s64 	%rd122, %rd106, 2048;
	add.s32 	%r392, %r391, %r387;
$L__BB24_33:
	mul.wide.u32 	%rd111, %r392, 4;
	add.s64 	%rd107, %rd16, %rd111;
	// begin inline asm
	ld.global.nc.u32 %r266, [%rd107];
	// end inline asm
	mov.b32 	%f288, %r266;
	add.f32 	%f289, %f404, %f288;
	add.s64 	%rd108, %rd122, -1024;
	// begin inline asm
	ld.global.nc.u32 %r267, [%rd108];
	// end inline asm
	mov.b32 	%f290, %r267;
	add.f32 	%f291, %f289, %f290;
	// begin inline asm
	ld.global.nc.u32 %r268, [%rd122];
	// end inline asm
	mov.b32 	%f292, %r268;
	add.f32 	%f293, %f291, %f292;
	add.s64 	%rd110, %rd122, 1024;
	// begin inline asm
	ld.global.nc.u32 %r269, [%rd110];
	// end inline asm
	mov.b32 	%f294, %r269;
	add.f32 	%f404, %f293, %f294;
	add.s32 	%r391, %r391, 1024;
	add.s64 	%rd122, %rd122, 4096;
	add.s32 	%r392, %r392, 1024;
	setp.lt.s32 	%p58, %r391, %r18;
	@%p58 bra 	$L__BB24_33;
$L__BB24_34:
	// begin inline asm
	mov.u32 %r270, %laneid;
	// end inline asm
	mov.b32 	%r272, %f404;
	mov.b32 	%r273, 1;
	mov.b32 	%r294, 31;
	mov.b32 	%r295, -1;
	// begin inline asm
	shfl.sync.down.b32 %r271, %r272, %r273, %r294, %r295;
	// end inline asm
	setp.gt.s32 	%p59, %r270, 30;
	mov.b32 	%f295, %r271;
	add.f32 	%f296, %f404, %f295;
	selp.f32 	%f297, %f404, %f296, %p59;
	mov.b32 	%r277, %f297;
	mov.b32 	%r278, 2;
	// begin inline asm
	shfl.sync.down.b32 %r276, %r277, %r278, %r294, %r295;
	// end inline asm
	setp.gt.s32 	%p60, %r270, 29;
	mov.b32 	%f298, %r276;
	add.f32 	%f299, %f297, %f298;
	selp.f32 	%f300, %f297, %f299, %p60;
	mov.b32 	%r282, %f300;
	mov.b32 	%r283, 4;
	// begin inline asm
	shfl.sync.down.b32 %r281, %r282, %r283, %r294, %r295;
	// end inline asm
	setp.gt.s32 	%p61, %r270, 27;
	mov.b32 	%f301, %r281;
	add.f32 	%f302, %f300, %f301;
	selp.f32 	%f303, %f300, %f302, %p61;
	mov.b32 	%r287, %f303;
	mov.b32 	%r288, 8;
	// begin inline asm
	shfl.sync.down.b32 %r286, %r287, %r288, %r294, %r295;
	// end inline asm
	setp.gt.s32 	%p62, %r270, 23;
	mov.b32 	%f304, %r286;
	add.f32 	%f305, %f303, %f304;
	selp.f32 	%f306, %f303, %f305, %p62;
	mov.b32 	%r292, %f306;
	mov.b32 	%r293, 16;
	// begin inline asm
	shfl.sync.down.b32 %r291, %r292, %r293, %r294, %r295;
	// end inline asm
	setp.gt.s32 	%p63, %r270, 15;
	mov.b32 	%f307, %r291;
	add.f32 	%f26, %f306, %f307;
	selp.f32 	%f418, %f306, %f26, %p63;
	setp.ne.s32 	%p64, %r270, 0;
	@%p64 bra 	$L__BB24_36;
	shr.u32 	%r296, %r13, 3;
	and.b32  	%r297, %r296, 124;
	mov.u32 	%r298, _ZZN3cub18CUB_300001_SM_10006detail6reduce28DeviceReduceSingleTileKernelINS2_10policy_hubIfyN4cuda3std3__44plusIfEEE10Policy1000EPfSC_iS9_ffNS7_10__identityEEEvT0_T1_T2_T3_T4_T6_E12temp_storage;
	add.s32 	%r299, %r298, %r297;
	st.shared.f32 	[%r299+8], %f26;
$L__BB24_36:
	bar.sync 	0;
	setp.ne.s32 	%p65, %r13, 0;
	@%p65 bra 	$L__BB24_72;
	ld.shared.f32 	%f308, [_ZZN3cub18CUB_300001_SM_10006detail6reduce28DeviceReduceSingleTileKernelINS2_10policy_hubIfyN4cuda3std3__44plusIfEEE10Policy1000EPfSC_iS9_ffNS7_10__identityEEEvT0_T1_T2_T3_T4_T6_E12temp_storage+12];
	add.f32 	%f309, %f418, %f308;
	ld.shared.f32 	%f310, [_ZZN3cub18CUB_300001_SM_10006detail6reduce28DeviceReduceSingleTileKernelINS2_10policy_hubIfyN4cuda3std3__44plusIfEEE10Policy1000EPfSC_iS9_ffNS7_10__identityEEEvT0_T1_T2_T3_T4_T6_E12temp_storage+16];
	add.f32 	%f311, %f309, %f310;
	ld.shared.f32 	%f312, [_ZZN3cub18CUB_300001_SM_10006detail6reduce28DeviceReduceSingleTileKernelINS2_10policy_hubIfyN4cuda3std3__44plusIfEEE10Policy1000EPfSC_iS9_ffNS7_10__identityEEEvT0_T1_T2_T3_T4_T6_E12temp_storage+20];
	add.f32 	%f313, %f311, %f312;
	ld.shared.f32 	%f314, [_ZZN3cub18CUB_300001_SM_10006detail6reduce28DeviceReduceSingleTileKernelINS2_10policy_hubIfyN4cuda3std3__44plusIfEEE10Policy1000EPfSC_iS9_ffNS7_10__identityEEEvT0_T1_T2_T3_T4_T6_E12temp_storage+24];
	add.f32 	%f315, %f313, %f314;
	ld.shared.f32 	%f316, [_ZZN3cub18CUB_300001_SM_10006detail6reduce28DeviceReduceSingleTileKernelINS2_10policy_hubIfyN4cuda3std3__44plusIfEEE10Policy1000EPfSC_iS9_ffNS7_10__identityEEEvT0_T1_T2_T3_T4_T6_E12temp_storage+28];
	add.f32 	%f317, %f315, %f316;
	ld.shared.f32 	%f318, [_ZZN3cub18CUB_300001_SM_10006detail6reduce28DeviceReduceSingleTileKernelINS2_10policy_hubIfyN4cuda3std3__44plusIfEEE10Policy1000EPfSC_iS9_ffNS7_10__identityEEEvT0_T1_T2_T3_T4_T6_E12temp_storage+32];
	add.f32 	%f319, %f317, %f318;
	ld.shared.f32 	%f320, [_ZZN3cub18CUB_300001_SM_10006detail6reduce28DeviceReduceSingleTileKernelINS2_10policy_hubIfyN4cuda3std3__44plusIfEEE10Policy1000EPfSC_iS9_ffNS7_10__identityEEEvT0_T1_T2_T3_T4_T6_E12temp_storage+36];
	add.f32 	%f418, %f319, %f320;
	bra.uni 	$L__BB24_72;
$L__BB24_38:
	setp.gt.s32 	%p3, %r67, 4095;
	@%p3 bra 	$L__BB24_56;
	mov.u32 	%r34, %tid.x;
	setp.ge.s32 	%p20, %r34, %r67;
	mov.f32 	%f410, 0f00000000;
	mov.u32 	%r397, %r34;
	@%p20 bra 	$L__BB24_41;
	mul.wide.u32 	%rd66, %r34, 4;
	add.s64 	%rd65, %rd16, %rd66;
	// begin inline asm
	ld.global.nc.u32 %r144, [%rd65];
	// end inline asm
	mov.b32 	%f410, %r144;
	add.s32 	%r397, %r34, 256;
$L__BB24_41:
	setp.ge.s32 	%p21, %r397, %r67;
	@%p21 bra 	$L__BB24_47;
	not.b32 	%r145, %r397;
	add.s32 	%r37, %r67, %r145;
	and.b32  	%r146, %r37, 768;
	setp.eq.s32 	%p22, %r146, 768;
	@%p22 bra 	$L__BB24_45;
	mul.wide.u32 	%rd67, %r397, 4;
	add.s64 	%rd123, %rd16, %rd67;
	shr.u32 	%r147, %r37, 8;
	add.s32 	%r148, %r147, 1;
	and.b32  	%r149, %r148, 3;
	neg.s32 	%r395, %r149;
$L__BB24_44:
	.pragma "nounroll";
	// begin inline asm
	ld.global.nc.u32 %r150, [%rd123];
	// end inline asm
	mov.b32 	%f157, %r150;
	add.f32 	%f410, %f410, %f157;
	add.s32 	%r397, %r397, 256;
	add.s64 	%rd123, %rd123, 1024;
	add.s32 	%r395, %r395, 1;
	setp.ne.s32 	%p23, %r395, 0;
	@%p23 bra 	$L__BB24_44;
$L__BB24_45:
	setp.lt.u32 	%p24, %r37, 768;
	@%p24 bra 	$L__BB24_47;
$L__BB24_46:
	mul.wide.s32 	%rd73, %r397, 4;
	add.s64 	%rd69, %rd16, %rd73;
	// begin inline asm
	ld.global.nc.u32 %r151, [%rd69];
	// end inline asm
	mov.b32 	%f158, %r151;
	add.f32 	%f159, %f410, %f158;
	add.s64 	%rd70, %rd69, 1024;
	// begin inline asm
	ld.global.nc.u32 %r152, [%rd70];
	// end inline asm
	mov.b32 	%f160, %r152;
	add.f32 	%f161, %f159, %f160;
	add.s64 	%rd71, %rd69, 2048;
	// begin inline asm
	ld.global.nc.u32 %r153, [%rd71];
	// end inline asm
	mov.b32 	%f162, %r153;
	add.f32 	%f163, %f161, %f162;
	add.s64 	%rd72, %rd69, 3072;
	// begin inline asm
	ld.global.nc.u32 %r154, [%rd72];
	// end inline asm
	mov.b32 	%f164, %r154;
	add.f32 	%f410, %f163, %f164;
	add.s32 	%r397, %r397, 1024;
	setp.lt.s32 	%p25, %r397, %r67;
	@%p25 bra 	$L__BB24_46;
$L__BB24_47:
	setp.lt.s32 	%p26, %r67, 256;
	@%p26 bra 	$L__BB24_52;
	// begin inline asm
	mov.u32 %r193, %laneid;
	// end inline asm
	mov.b32 	%r195, %f410;
	mov.b32 	%r196, 1;
	mov.b32 	%r217, 31;
	mov.b32 	%r218, -1;
	// begin inline asm
	shfl.sync.down.b32 %r194, %r195, %r196, %r217, %r218;
	// end inline asm
	setp.gt.s32 	%p42, %r193, 30;
	mov.b32 	%f199, %r194;
	add.f32 	%f200, %f410, %f199;
	selp.f32 	%f201, %f410, %f200, %p42;
	mov.b32 	%r200, %f201;
	mov.b32 	%r201, 2;
	// begin inline asm
	shfl.sync.down.b32 %r199, %r200, %r201, %r217, %r218;
	// end inline asm
	setp.gt.s32 	%p43, %r193, 29;
	mov.b32 	%f202, %r199;
	add.f32 	%f203, %f201, %f202;
	selp.f32 	%f204, %f201, %f203, %p43;
	mov.b32 	%r205, %f204;
	mov.b32 	%r206, 4;
	// begin inline asm
	shfl.sync.down.b32 %r204, %r205, %r206, %r217, %r218;
	// end inline asm
	setp.gt.s32 	%p44, %r193, 27;
	mov.b32 	%f205, %r204;
	add.f32 	%f206, %f204, %f205;
	selp.f32 	%f207, %f204, %f206, %p44;
	mov.b32 	%r210, %f207;
	mov.b32 	%r211, 8;
	// begin inline asm
	shfl.sync.down.b32 %r209, %r210, %r211, %r217, %r218;
	// end inline asm
	setp.gt.s32 	%p45, %r193, 23;
	mov.b32 	%f208, %r209;
	add.f32 	%f209, %f207, %f208;
	selp.f32 	%f210, %f207, %f209, %p45;
	mov.b32 	%r215, %f210;
	mov.b32 	%r216, 16;
	// begin inline asm
	shfl.sync.down.b32 %r214, %r215, %r216, %r217, %r218;
	// end inline asm
	setp.gt.s32 	%p46, %r193, 15;
	mov.b32 	%f211, %r214;
	add.f32 	%f38, %f210, %f211;
	selp.f32 	%f418, %f210, %f38, %p46;
	setp.ne.s32 	%p47, %r193, 0;
	@%p47 bra 	$L__BB24_50;
	shr.u32 	%r219, %r34, 3;
	and.b32  	%r220, %r219, 124;
	mov.u32 	%r221, _ZZN3cub18CUB_300001_SM_10006detail6reduce28DeviceReduceSingleTileKernelINS2_10policy_hubIfyN4cuda3std3__44plusIfEEE10Policy1000EPfSC_iS9_ffNS7_10__identityEEEvT0_T1_T2_T3_T4_T6_E12temp_storage;
	add.s32 	%r222, %r221, %r220;
	st.shared.f32 	[%r222+8], %f38;
$L__BB24_50:
	bar.sync 	0;
	setp.ne.s32 	%p48, %r34, 0;
	@%p48 bra 	$L__BB24_72;
	ld.shared.f32 	%f212, [_ZZN3cub18CUB_300001_SM_10006detail6reduce28DeviceReduceSingleTileKernelINS2_10policy_hubIfyN4cuda3std3__44plusIfEEE10Policy1000EPfSC_iS9_ffNS7_10__identityEEEvT0_T1_T2_T3_T4_T6_E12temp_storage+12];
	add.f32 	%f213, %f418, %f212;
	ld.shared.f32 	%f214, [_ZZN3cub18CUB_300001_SM_10006detail6reduce28DeviceReduceSingleTileKernelINS2_10policy_hubIfyN4cuda3std3__44plusIfEEE10Policy1000EPfSC_iS9_ffNS7_10__identityEEEvT0_T1_T2_T3_T4_T6_E12temp_storage+16];
	add.f32 	%f215, %f213, %f214;
	ld.shared.f32 	%f216, [_ZZN3cub18CUB_300001_SM_10006detail6reduce28DeviceReduceSingleTileKernelINS2_10policy_hubIfyN4cuda3std3__44plusIfEEE10Policy1000EPfSC_iS9_ffNS7_10__identityEEEvT0_T1_T2_T3_T4_T6_E12temp_storage+20];
	add.f32 	%f217, %f215, %f216;
	ld.shared.f32 	%f218, [_ZZN3cub18CUB_300001_SM_10006detail6reduce28DeviceReduceSingleTileKernelINS2_10policy_hubIfyN4cuda3std3__44plusIfEEE10Policy1000EPfSC_iS9_ffNS7_10__identityEEEvT0_T1_T2_T3_T4_T6_E12temp_storage+24];
	add.f32 	%f219, %f217, %f218;
	ld.shared.f32 	%f220, [_ZZN3cub18CUB_300001_SM_10006detail6reduce28DeviceReduceSingleTileKernelINS2_10policy_hubIfyN4cuda3std3__44plusIfEEE10Policy1000EPfSC_iS9_ffNS7_10__identityEEEvT0_T1_T2_T3_T4_T6_E12temp_storage+28];
	add.f32 	%f221, %f219, %f220;
	ld.shared.f32 	%f222, [_ZZN3cub18CUB_300001_SM_10006detail6reduce28DeviceReduceSingleTileKernelINS2_10policy_hubIfyN4cuda3std3__44plusIfEEE10Policy1000EPfSC_iS9_ffNS7_10__identityEEEvT0_T1_T2_T3_T4_T6_E12temp_storage+32];
	add.f32 	%f223, %f221, %f222;
	ld.shared.f32 	%f224, [_ZZN3cub18CUB_300001_SM_10006detail6reduce28DeviceReduceSingleTileKernelINS2_10policy_hubIfyN4cuda3std3__44plusIfEEE10Policy1000EPfSC_iS9_ffNS7_10__identityEEEvT0_T1_T2_T3_T4_T6_E12temp_storage+36];
	add.f32 	%f418, %f223, %f224;
	bra.uni 	$L__BB24_72;
$L__BB24_52:
	// begin inline asm
	mov.u32 %r155, %laneid;
	// end inline asm
	and.b32  	%r181, %r34, 992;
	add.s32 	%r182, %r181, 32;
	setp.gt.s32 	%p27, %r182, %r67;
	not.b32 	%r183, %r181;
	add.s32 	%r184, %r67, %r183;
	selp.b32 	%r179, %r184, 31, %p27;
	mov.b32 	%r157, %f410;
	mov.b32 	%r158, 1;
	mov.b32 	%r180, -1;
	// begin inline asm
	shfl.sync.down.b32 %r156, %r157, %r158, %r179, %r180;
	// end inline asm
	setp.lt.s32 	%p28, %r155, %r179;
	mov.b32 	%f165, %r156;
	add.f32 	%f166, %f410, %f165;
	selp.f32 	%f167, %f166, %f410, %p28;
	mov.b32 	%r162, %f167;
	mov.b32 	%r163, 2;
	// begin inline asm
	shfl.sync.down.b32 %r161, %r162, %r163, %r179, %r180;
	// end inline asm
	add.s32 	%r185, %r155, 2;
	setp.gt.s32 	%p29, %r185, %r179;
	mov.b32 	%f168, %r161;
	add.f32 	%f169, %f167, %f168;
	selp.f32 	%f170, %f167, %f169, %p29;
	mov.b32 	%r167, %f170;
	mov.b32 	%r168, 4;
	// begin inline asm
	shfl.sync.down.b32 %r166, %r167, %r168, %r179, %r180;
	// end inline asm
	add.s32 	%r186, %r155, 4;
	setp.gt.s32 	%p30, %r186, %r179;
	mov.b32 	%f171, %r166;
	add.f32 	%f172, %f170, %f171;
	selp.f32 	%f173, %f170, %f172, %p30;
	mov.b32 	%r172, %f173;
	mov.b32 	%r173, 8;
	// begin inline asm
	shfl.sync.down.b32 %r171, %r172, %r173, %r179, %r180;
	// end inline asm
	add.s32 	%r187, %r155, 8;
	setp.gt.s32 	%p31, %r187, %r179;
	mov.b32 	%f174, %r171;
	add.f32 	%f175, %f173, %f174;
	selp.f32 	%f176, %f173, %f175, %p31;
	mov.b32 	%r177, %f176;
	mov.b32 	%r178, 16;
	// begin inline asm
	shfl.sync.down.b32 %r176, %r177, %r178, %r179, %r180;
	// end inline asm
	add.s32 	%r188, %r155, 16;
	setp.gt.s32 	%p32, %r188, %r179;
	mov.b32 	%f177, %r176;
	add.f32 	%f178, %f176, %f177;
	selp.f32 	%f418, %f176, %f178, %p32;
	setp.ne.s32 	%p33, %r155, 0;
	@%p33 bra 	$L__BB24_54;
	shr.u32 	%r189, %r34, 3;
	and.b32  	%r190, %r189, 124;
	mov.u32 	%r191, _ZZN3cub18CUB_300001_SM_10006detail6reduce28DeviceReduceSingleTileKernelINS2_10policy_hubIfyN4cuda3std3__44plusIfEEE10Policy1000EPfSC_iS9_ffNS7_10__identityEEEvT0_T1_T2_T3_T4_T6_E12temp_storage;
	add.s32 	%r192, %r191, %r190;
	st.shared.f32 	[%r192+8], %f418;
$L__BB24_54:
	bar.sync 	0;
	setp.ne.s32 	%p34, %r34, 0;
	@%p34 bra 	$L__BB24_72;
	setp.gt.s32 	%p35, %r67, 32;
	ld.shared.f32 	%f179, [_ZZN3cub18CUB_300001_SM_10006detail6reduce28DeviceReduceSingleTileKernelINS2_10policy_hubIfyN4cuda3std3__44plusIfEEE10Policy1000EPfSC_iS9_ffNS7_10__identityEEEvT0_T1_T2_T3_T4_T6_E12temp_storage+12];
	add.f32 	%f180, %f418, %f179;
	selp.f32 	%f181, %f180, %f418, %p35;
	setp.gt.s32 	%p36, %r67, 64;
	ld.shared.f32 	%f182, [_ZZN3cub18CUB_300001_SM_10006detail6reduce28DeviceReduceSingleTileKernelINS2_10policy_hubIfyN4cuda3std3__44plusIfEEE10Policy1000EPfSC_iS9_ffNS7_10__identityEEEvT0_T1_T2_T3_T4_T6_E12temp_storage+16];
	add.f32 	%f183, %f182, %f181;
	selp.f32 	%f184, %f183, %f181, %p36;
	setp.gt.s32 	%p37, %r67, 96;
	ld.shared.f32 	%f185, [_ZZN3cub18CUB_300001_SM_10006detail6reduce28DeviceReduceSingleTileKernelINS2_10policy_hubIfyN4cuda3std3__44plusIfEEE10Policy1000EPfSC_iS9_ffNS7_10__identityEEEvT0_T1_T2_T3_T4_T6_E12temp_storage+20];
	add.f32 	%f186, %f185, %f184;
	selp.f32 	%f187, %f186, %f184, %p37;
	setp.gt.s32 	%p38, %r67, 128;
	ld.shared.f32 	%f188, [_ZZN3cub18CUB_300001_SM_10006detail6reduce28DeviceReduceSingleTileKernelINS2_10policy_hubIfyN4cuda3std3__44plusIfEEE10Policy1000EPfSC_iS9_ffNS7_10__identityEEEvT0_T1_T2_T3_T4_T6_E12temp_storage+24];
	add.f32 	%f189, %f188, %f187;
	selp.f32 	%f190, %f189, %f187, %p38;
	setp.gt.s32 	%p39, %r67, 160;
	ld.shared.f32 	%f191, [_ZZN3cub18CUB_300001_SM_10006detail6reduce28DeviceReduceSingleTileKernelINS2_10policy_hubIfyN4cuda3std3__44plusIfEEE10Policy1000EPfSC_iS9_ffNS7_10__identityEEEvT0_T1_T2_T3_T4_T6_E12temp_storage+28];
	add.f32 	%f192, %f191, %f190;
	selp.f32 	%f193, %f192, %f190, %p39;
	setp.gt.s32 	%p40, %r67, 192;
	ld.shared.f32 	%f194, [_ZZN3cub18CUB_300001_SM_10006detail6reduce28DeviceReduceSingleTileKernelINS2_10policy_hubIfyN4cuda3std3__44plusIfEEE10Policy1000EPfSC_iS9_ffNS7_10__identityEEEvT0_T1_T2_T3_T4_T6_E12temp_storage+32];
	add.f32 	%f195, %f194, %f193;
	selp.f32 	%f196, %f195, %f193, %p40;
	setp.gt.s32 	%p41, %r67, 224;
	ld.shared.f32 	%f197, [_ZZN3cub18CUB_300001_SM_10006detail6reduce28DeviceReduceSingleTileKernelINS2_10policy_hubIfyN4cuda3std3__44plusIfEEE10Policy1000EPfSC_iS9_ffNS7_10__identityEEEvT0_T1_T2_T3_T4_T6_E12temp_storage+36];
	add.f32 	%f198, %f197, %f196;
	selp.f32 	%f418, %f198, %f196, %p41;
	bra.uni 	$L__BB24_72;
$L__BB24_56:
	mov.u32 	%r46, %tid.x;
	mul.wide.u32 	%rd35, %r46, 4;
	add.s64 	%rd19, %rd16, %rd35;
	// begin inline asm
	ld.global.nc.u32 %r68, [%rd19];
	// end inline asm
	mov.b32 	%f59, %r68;
	add.s64 	%rd20, %rd19, 1024;
	// begin inline asm
	ld.global.nc.u32 %r69, [%rd20];
	// end inline asm
	mov.b32 	%f60, %r69;
	add.s64 	%rd21, %rd19, 2048;
	// begin inline asm
	ld.global.nc.u32 %r70, [%rd21];
	// end inline asm
	mov.b32 	%f61, %r70;
	add.s64 	%rd22, %rd19, 3072;
	// begin inline asm
	ld.global.nc.u32 %r71, [%rd22];
	// end inline asm
	mov.b32 	%f62, %r71;
	add.s64 	%rd23, %rd19, 4096;
	// begin inline asm
	ld.global.nc.u32 %r72, [%rd23];
	// end inline asm
	mov.b32 	%f63, %r72;
	add.s64 	%rd24, %rd19, 5120;
	// begin inline asm
	ld.global.nc.u32 %r73, [%rd24];
	// end inline asm
	mov.b32 	%f64, %r73;
	add.s64 	%rd25, %rd19, 6144;
	// begin inline asm
	ld.global.nc.u32 %r74, [%rd25];
	// end inline asm
	mov.b32 	%f65, %r74;
	add.s64 	%rd26, %rd19, 7168;
	// begin inline asm
	ld.global.nc.u32 %r75, [%rd26];
	// end inline asm
	mov.b32 	%f66, %r75;
	add.s64 	%rd27, %rd19, 8192;
	// begin inline asm
	ld.global.nc.u32 %r76, [%rd27];
	// end inline asm
	mov.b32 	%f67, %r76;
	add.s64 	%rd28, %rd19, 9216;
	// begin inline asm
	ld.global.nc.u32 %r77, [%rd28];
	// end inline asm
	mov.b32 	%f68, %r77;
	add.s64 	%rd29, %rd19, 10240;
	// begin inline asm
	ld.global.nc.u32 %r78, [%rd29];
	// end inline asm
	mov.b32 	%f69, %r78;
	add.s64 	%rd30, %rd19, 11264;
	// begin inline asm
	ld.global.nc.u32 %r79, [%rd30];
	// end inline asm
	mov.b32 	%f70, %r79;
	add.s64 	%rd31, %rd19, 12288;
	// begin inline asm
	ld.global.nc.u32 %r80, [%rd31];
	// end inline asm
	mov.b32 	%f71, %r80;
	add.s64 	%rd32, %rd19, 13312;
	// begin inline asm
	ld.global.nc.u32 %r81, [%rd32];
	// end inline asm
	mov.b32 	%f72, %r81;
	add.s64 	%rd33, %rd19, 14336;
	// begin inline asm
	ld.global.nc.u32 %r82, [%rd33];
	// end inline asm
	mov.b32 	%f73, %r82;
	add.s64 	%rd34, %rd19, 15360;
	// begin inline asm
	ld.global.nc.u32 %r83, [%rd34];
	// end inline asm
	mov.b32 	%f74, %r83;
	add.f32 	%f75, %f59, %f60;
	add.f32 	%f76, %f61, %f62;
	add.f32 	%f77, %f63, %f64;
	add.f32 	%f78, %f65, %f66;
	add.f32 	%f79, %f67, %f68;
	add.f32 	%f80, %f69, %f70;
	add.f32 	%f81, %f71, %f72;
	add.f32 	%f82, %f73, %f74;
	add.f32 	%f83, %f75, %f76;
	add.f32 	%f84, %f77, %f78;
	add.f32 	%f85, %f79, %f80;
	add.f32 	%f86, %f81, %f82;
	add.f32 	%f87, %f83, %f84;
	add.f32 	%f88, %f85, %f86;
	add.f32 	%f417, %f87, %f88;
	setp.lt.u32 	%p4, %r67, 8192;
	mov.b32 	%r400, 4096;
	@%p4 bra 	$L__BB24_60;
	add.s32 	%r47, %r67, -4096;
	mov.b32 	%r400, 4096;
$L__BB24_58:
	mul.wide.s32 	%rd52, %r400, 4;
	add.s64 	%rd36, %rd19, %rd52;
	// begin inline asm
	ld.global.nc.u32 %r86, [%rd36];
	// end inline asm
	mov.b32 	%f89, %r86;
	add.s64 	%rd37, %rd36, 1024;
	// begin inline asm
	ld.global.nc.u32 %r87, [%rd37];
	// end inline asm
	mov.b32 	%f90, %r87;
	add.s64 	%rd38, %rd36, 2048;
	// begin inline asm
	ld.global.nc.u32 %r88, [%rd38];
	// end inline asm
	mov.b32 	%f91, %r88;
	add.s64 	%rd39, %rd36, 3072;
	// begin inline asm
	ld.global.nc.u32 %r89, [%rd39];
	// end inline asm
	mov.b32 	%f92, %r89;
	add.s64 	%rd40, %rd36, 4096;
	// begin inline asm
	ld.global.nc.u32 %r90, [%rd40];
	// end inline asm
	mov.b32 	%f93, %r90;
	add.s64 	%rd41, %rd36, 5120;
	// begin inline asm
	ld.global.nc.u32 %r91, [%rd41];
	// end inline asm
	mov.b32 	%f94, %r91;
	add.s64 	%rd42, %rd36, 6144;
	// begin inline asm
	ld.global.nc.u32 %r92, [%rd42];
	// end inline asm
	mov.b32 	%f95, %r92;
	add.s64 	%rd43, %rd36, 7168;
	// begin inline asm
	ld.global.nc.u32 %r93, [%rd43];
	// end inline asm
	mov.b32 	%f96, %r93;
	add.s64 	%rd44, %rd36, 8192;
	// begin inline asm
	ld.global.nc.u32 %r94, [%rd44];
	// end inline asm
	mov.b32 	%f97, %r94;
	add.s64 	%rd45, %rd36, 9216;
	// begin inline asm
	ld.global.nc.u32 %r95, [%rd45];
	// end inline asm
	mov.b32 	%f98, %r95;
	add.s64 	%rd46, %rd36, 10240;
	// begin inline asm
	ld.global.nc.u32 %r96, [%rd46];
	// end inline asm
	mov.b32 	%f99, %r96;
	add.s64 	%rd47, %rd36, 11264;
	// begin inline asm
	ld.global.nc.u32 %r97, [%rd47];
	// end inline asm
	mov.b32 	%f100, %r97;
	add.s64 	%rd48, %rd36, 12288;
	// begin inline asm
	ld.global.nc.u32 %r98, [%rd48];
	// end inline asm
	mov.b32 	%f101, %r98;
	add.s64 	%rd49, %rd36, 13312;
	// begin inline asm
	ld.global.nc.u32 %r99, [%rd49];
	// end inline asm
	mov.b32 	%f102, %r99;
	add.s64 	%rd50, %rd36, 14336;
	// begin inline asm
	ld.global.nc.u32 %r100, [%rd50];
	// end inline asm
	mov.b32 	%f103, %r100;
	add.s64 	%rd51, %rd36, 15360;
	// begin inline asm
	ld.global.nc.u32 %r101, [%rd51];
	// end inline asm
	mov.b32 	%f104, %r101;
	add.f32 	%f105, %f417, %f89;
	add.f32 	%f106, %f90, %f91;
	add.f32 	%f107, %f92, %f93;
	add.f32 	%f108, %f94, %f95;
	add.f32 	%f109, %f96, %f97;
	add.f32 	%f110, %f98, %f99;
	add.f32 	%f111, %f100, %f101;
	add.f32 	%f112, %f102, %f103;
	add.f32 	%f113, %f105, %f106;
	add.f32 	%f114, %f107, %f108;
	add.f32 	%f115, %f109, %f110;
	add.f32 	%f116, %f111, %f112;
	add.f32 	%f117, %f113, %f114;
	add.f32 	%f118, %f115, %f116;
	add.f32 	%f119, %f117, %f118;
	add.f32 	%f417, %f119, %f104;
	sub.s32 	%r102, %r67, %r400;
	setp.lt.s32 	%p5, %r102, 4096;
	@%p5 bra 	$L__BB24_68;
	add.s32 	%r400, %r400, 4096;
	setp.le.s32 	%p6, %r400, %r47;
	@%p6 bra 	$L__BB24_58;
$L__BB24_60:
	setp.le.s32 	%p7, %r67, %r400;
	@%p7 bra 	$L__BB24_68;
	sub.s32 	%r51, %r67, %r400;
	setp.ge.s32 	%p8, %r46, %r51;
	@%p8 bra 	$L__BB24_68;
	not.b32 	%r103, %r46;
	add.s32 	%r104, %r67, %r103;
	sub.s32 	%r52, %r104, %r400;
	and.b32  	%r105, %r52, 768;
	setp.eq.s32 	%p9, %r105, 768;
	mov.u32 	%r404, %r46;
	@%p9 bra 	$L__BB24_65;
	add.s32 	%r402, %r46, %r400;
	shr.u32 	%r106, %r52, 8;
	add.s32 	%r107, %r106, 1;
	and.b32  	%r108, %r107, 3;
	neg.s32 	%r401, %r108;
	mov.u32 	%r404, %r46;
$L__BB24_64:
	.pragma "nounroll";
	mul.wide.u32 	%rd54, %r402, 4;
	add.s64 	%rd53, %rd16, %rd54;
	// begin inline asm
	ld.global.nc.u32 %r109, [%rd53];
	// end inline asm
	mov.b32 	%f121, %r109;
	add.f32 	%f417, %f417, %f121;
	add.s32 	%r404, %r404, 256;
	add.s32 	%r402, %r402, 256;
	add.s32 	%r401, %r401, 1;
	setp.ne.s32 	%p10, %r401, 0;
	@%p10 bra 	$L__BB24_64;
$L__BB24_65:
	setp.lt.u32 	%p11, %r52, 768;
	@%p11 bra 	$L__BB24_68;
	cvt.u64.u32 	%rd55, %r404;
	cvt.u64.u32 	%rd56, %r400;
	add.s64 	%rd57, %rd55, %rd56;
	shl.b64 	%rd58, %rd57, 2;
	add.s64 	%rd59, %rd58, %rd16;
	add.s64 	%rd124, %rd59, 2048;
	add.s32 	%r405, %r404, %r400;
$L__BB24_67:
	mul.wide.u32 	%rd64, %r405, 4;
	add.s64 	%rd60, %rd16, %rd64;
	// begin inline asm
	ld.global.nc.u32 %r110, [%rd60];
	// end inline asm
	mov.b32 	%f122, %r110;
	add.f32 	%f123, %f417, %f122;
	add.s64 	%rd61, %rd124, -1024;
	// begin inline asm
	ld.global.nc.u32 %r111, [%rd61];
	// end inline asm
	mov.b32 	%f124, %r111;
	add.f32 	%f125, %f123, %f124;
	// begin inline asm
	ld.global.nc.u32 %r112, [%rd124];
	// end inline asm
	mov.b32 	%f126, %r112;
	add.f32 	%f127, %f125, %f126;
	add.s64 	%rd63, %rd124, 1024;
	// begin inline asm
	ld.global.nc.u32 %r113, [%rd63];
	// end inline asm
	mov.b32 	%f128, %r113;
	add.f32 	%f417, %f127, %f128;
	add.s32 	%r404, %r404, 1024;
	add.s64 	%rd124, %rd124, 4096;
	add.s32 	%r405, %r405, 1024;
	setp.lt.s32 	%p12, %r404, %r51;
	@%p12 bra 	$L__BB24_67;
$L__BB24_68:
	// begin inline asm
	mov.u32 %r114, %laneid;
	// end inline asm
	mov.b32 	%r116, %f417;
	mov.b32 	%r117, 1;
	mov.b32 	%r138, 31;
	mov.b32 	%r139, -1;
	// begin inline asm
	shfl.sync.down.b32 %r115, %r116, %r117, %r138, %r139;
	// end inline asm
	setp.gt.s32 	%p13, %r114, 30;
	mov.b32 	%f129, %r115;
	add.f32 	%f130, %f417, %f129;
	selp.f32 	%f131, %f417, %f130, %p13;
	mov.b32 	%r121, %f131;
	mov.b32 	%r122, 2;
	// begin inline asm
	shfl.sync.down.b32 %r120, %r121, %r122, %r138, %r139;
	// end inline asm
	setp.gt.s32 	%p14, %r114, 29;
	mov.b32 	%f132, %r120;
	add.f32 	%f133, %f131, %f132;
	selp.f32 	%f134, %f131, %f133, %p14;
	mov.b32 	%r126, %f134;
	mov.b32 	%r127, 4;
	// begin inline asm
	shfl.sync.down.b32 %r125, %r126, %r127, %r138, %r139;
	// end inline asm
	setp.gt.s32 	%p15, %r114, 27;
	mov.b32 	%f135, %r125;
	add.f32 	%f136, %f134, %f135;
	selp.f32 	%f137, %f134, %f136, %p15;
	mov.b32 	%r131, %f137;
	mov.b32 	%r132, 8;
	// begin inline asm
	shfl.sync.down.b32 %r130, %r131, %r132, %r138, %r139;
	// end inline asm
	setp.gt.s32 	%p16, %r114, 23;
	mov.b32 	%f138, %r130;
	add.f32 	%f139, %f137, %f138;
	selp.f32 	%f140, %f137, %f139, %p16;
	mov.b32 	%r136, %f140;
	mov.b32 	%r137, 16;
	// begin inline asm
	shfl.sync.down.b32 %r135, %r136, %r137, %r138, %r139;
	// end inline asm
	setp.gt.s32 	%p17, %r114, 15;
	mov.b32 	%f141, %r135;
	add.f32 	%f54, %f140, %f141;
	selp.f32 	%f418, %f140, %f54, %p17;
	setp.ne.s32 	%p18, %r114, 0;
	@%p18 bra 	$L__BB24_70;
	shr.u32 	%r140, %r46, 3;
	and.b32  	%r141, %r140, 124;
	mov.u32 	%r142, _ZZN3cub18CUB_300001_SM_10006detail6reduce28DeviceReduceSingleTileKernelINS2_10policy_hubIfyN4cuda3std3__44plusIfEEE10Policy1000EPfSC_iS9_ffNS7_10__identityEEEvT0_T1_T2_T3_T4_T6_E12temp_storage;
	add.s32 	%r143, %r142, %r141;
	st.shared.f32 	[%r143+8], %f54;
$L__BB24_70:
	bar.sync 	0;
	setp.ne.s32 	%p19, %r46, 0;
	@%p19 bra 	$L__BB24_72;
	ld.shared.f32 	%f142, [_ZZN3cub18CUB_300001_SM_10006detail6reduce28DeviceReduceSingleTileKernelINS2_10policy_hubIfyN4cuda3std3__44plusIfEEE10Policy1000EPfSC_iS9_ffNS7_10__identityEEEvT0_T1_T2_T3_T4_T6_E12temp_storage+12];
	add.f32 	%f143, %f418, %f142;
	ld.shared.f32 	%f144, [_ZZN3cub18CUB_300001_SM_10006detail6reduce28DeviceReduceSingleTileKernelINS2_10policy_hubIfyN4cuda3std3__44plusIfEEE10Policy1000EPfSC_iS9_ffNS7_10__identityEEEvT0_T1_T2_T3_T4_T6_E12temp_storage+16];
	add.f32 	%f145, %f143, %f144;
	ld.shared.f32 	%f146, [_ZZN3cub18CUB_300001_SM_10006detail6reduce28DeviceReduceSingleTileKernelINS2_10policy_hubIfyN4cuda3std3__44plusIfEEE10Policy1000EPfSC_iS9_ffNS7_10__identityEEEvT0_T1_T2_T3_T4_T6_E12temp_storage+20];
	add.f32 	%f147, %f145, %f146;
	ld.shared.f32 	%f148, [_ZZN3cub18CUB_300001_SM_10006detail6reduce28DeviceReduceSingleTileKernelINS2_10policy_hubIfyN4cuda3std3__44plusIfEEE10Policy1000EPfSC_iS9_ffNS7_10__identityEEEvT0_T1_T2_T3_T4_T6_E12temp_storage+24];
	add.f32 	%f149, %f147, %f148;
	ld.shared.f32 	%f150, [_ZZN3cub18CUB_300001_SM_10006detail6reduce28DeviceReduceSingleTileKernelINS2_10policy_hubIfyN4cuda3std3__44plusIfEEE10Policy1000EPfSC_iS9_ffNS7_10__identityEEEvT0_T1_T2_T3_T4_T6_E12temp_storage+28];
	add.f32 	%f151, %f149, %f150;
	ld.shared.f32 	%f152, [_ZZN3cub18CUB_300001_SM_10006detail6reduce28DeviceReduceSingleTileKernelINS2_10policy_hubIfyN4cuda3std3__44plusIfEEE10Policy1000EPfSC_iS9_ffNS7_10__identityEEEvT0_T1_T2_T3_T4_T6_E12temp_storage+32];
	add.f32 	%f153, %f151, %f152;
	ld.shared.f32 	%f154, [_ZZN3cub18CUB_300001_SM_10006detail6reduce28DeviceReduceSingleTileKernelINS2_10policy_hubIfyN4cuda3std3__44plusIfEEE10Policy1000EPfSC_iS9_ffNS7_10__identityEEEvT0_T1_T2_T3_T4_T6_E12temp_storage+36];
	add.f32 	%f418, %f153, %f154;
$L__BB24_72:
	mov.u32 	%r379, %tid.x;
	setp.ne.s32 	%p95, %r379, 0;
	@%p95 bra 	$L__BB24_74;
	add.f32 	%f391, %f58, %f418;
	st.global.f32 	[%rd1], %f391;
$L__BB24_74:
	ret;

}


// ===== COMPILED SASS (sm_100) =====

	.target	sm_100

	.elftype	@"ET_EXEC"


//--------------------- .note.nv.tkinfo           --------------------------
	.section	.note.nv.tkinfo,"",@"SHT_NOTE"
	.sectionflags	@"SHF_NOTE_NV_TKINFO"
	.tkinfo
        /*0018*/ 	.word	0x00000002
        /*0030*/ 	.string	""
        /*0030*/ 	.string	"ptxas"
        /*0030*/ 	.string	"Cuda compilation tools, release 13.0, V13.0.88"
        /*0030*/ 	.string	"Build cuda_13.0.r13.0/compiler.36424714_0"
        /*0030*/ 	.string	"-arch sm_100 -m 64 "



//--------------------- .note.nv.cuinfo           --------------------------
	.section	.note.nv.cuinfo,"",@"SHT_NOTE"
	.sectionflags	@"SHF_NOTE_NV_CUINFO"
        /*0018*/ 	.short	0x0002
        /*001a*/ 	.short	0x0064
        /*001c*/ 	.short	0x0082
	.zero		2


//--------------------- .nv.info                  --------------------------
	.section	.nv.info,"",@"SHT_CUDA_INFO"
	.align	4


	//----- nvinfo : EIATTR_REGCOUNT
	.align		4
        /*0000*/ 	.byte	0x04, 0x2f
        /*0002*/ 	.short	(.L_44 - .L_43)
	.align		4
.L_43:
        /*0004*/ 	.word	index@(_Z15shift_magnitudePfS_iii)
        /*0008*/ 	.word	0x00000011


	//----- nvinfo : EIATTR_FRAME_SIZE
	.align		4
.L_44:
        /*000c*/ 	.byte	0x04, 0x11
        /*000e*/ 	.short	(.L_46 - .L_45)
	.align		4
.L_45:
        /*0010*/ 	.word	index@(_Z15shift_magnitudePfS_iii)
        /*0014*/ 	.word	0x00000000


	//----- nvinfo : EIATTR_REGCOUNT
	.align		4
.L_46:
        /*0018*/ 	.byte	0x04, 0x2f
        /*001a*/ 	.short	(.L_48 - .L_47)
	.align		4
.L_47:
        /*001c*/ 	.word	index@(_Z9magnitudeP6float2Pfiii)
        /*0020*/ 	.word	0x00000013


	//----- nvinfo : EIATTR_FRAME_SIZE
	.align		4
.L_48:
        /*0024*/ 	.byte	0x04, 0x11
        /*0026*/ 	.short	(.L_50 - .L_49)
	.align		4
.L_49:
        /*0028*/ 	.word	index@($__internal_12_$__cuda_sm3x_div_rn_noftz_f32_slowpath)
        /*002c*/ 	.word	0x00000000


	//----- nvinfo : EIATTR_FRAME_SIZE
	.align		4
.L_50:
        /*0030*/ 	.byte	0x04, 0x11
        /*0032*/ 	.short	(.L_52 - .L_51)
	.align		4
.L_51:
        /*0034*/ 	.word	index@($__internal_11_$__cuda_sm20_sqrt_rn_f32_slowpath)
        /*0038*/ 	.word	0x00000000


	//----- nvinfo : EIATTR_FRAME_SIZE
	.align		4
.L_52:
        /*003c*/ 	.byte	0x04, 0x11
        /*003e*/ 	.short	(.L_54 - .L_53)
	.align		4
.L_53:
        /*0040*/ 	.word	index@(_Z9magnitudeP6float2Pfiii)
        /*0044*/ 	.word	0x00000000


	//----- nvinfo : EIATTR_REGCOUNT
	.align		4
.L_54:
        /*0048*/ 	.byte	0x04, 0x2f
        /*004a*/ 	.short	(.L_56 - .L_55)
	.align		4
.L_55:
        /*004c*/ 	.word	index@(_Z4poolP6float2iiii)
        /*0050*/ 	.word	0x00000013


	//----- nvinfo : EIATTR_FRAME_SIZE
	.align		4
.L_56:
        /*0054*/ 	.byte	0x04, 0x11
        /*0056*/ 	.short	(.L_58 - .L_57)
	.align		4
.L_57:
        /*0058*/ 	.word	index@($__internal_10_$__cuda_sm20_rcp_rn_f32_slowpath)
        /*005c*/ 	.word	0x00000000


	//----- nvinfo : EIATTR_FRAME_SIZE
	.align		4
.L_58:
        /*0060*/ 	.byte	0x04, 0x11
        /*0062*/ 	.short	(.L_60 - .L_59)
	.align		4
.L_59:
        /*0064*/ 	.word	index@(_Z4poolP6float2iiii)
        /*0068*/ 	.word	0x00000000


	//----- nvinfo : EIATTR_REGCOUNT
	.align		4
.L_60:
        /*006c*/ 	.byte	0x04, 0x2f
        /*006e*/ 	.short	(.L_62 - .L_61)
	.align		4
.L_61:
        /*0070*/ 	.word	index@(_Z6resizeP6float2S0_iiiiif)
        /*0074*/ 	.word	0x00000012


	//----- nvinfo : EIATTR_FRAME_SIZE
	.align		4
.L_62:
        /*0078*/ 	.byte	0x04, 0x11
        /*007a*/ 	.short	(.L_64 - .L_63)
	.align		4
.L_63:
        /*007c*/ 	.word	index@(_Z6resizeP6float2S0_iiiiif)
        /*0080*/ 	.word	0x00000000


	//----- nvinfo : EIATTR_REGCOUNT
	.align		4
.L_64:
        /*0084*/ 	.byte	0x04, 0x2f
        /*0086*/ 	.short	(.L_66 - .L_65)
	.align		4
.L_65:
        /*0088*/ 	.word	index@(_Z6conv_kP6float2S0_S0_Pfiiii)
        /*008c*/ 	.word	0x00000026


	//----- nvinfo : EIATTR_FRAME_SIZE
	.align		4
.L_66:
        /*0090*/ 	.byte	0x04, 0x11
        /*0092*/ 	.short	(.L_68 - .L_67)
	.align		4
.L_67:
        /*0094*/ 	.word	index@($__internal_9_$__cuda_sm3x_div_rn_noftz_f32_slowpath)
        /*0098*/ 	.word	0x00000000


	//----- nvinfo : EIATTR_FRAME_SIZE
	.align		4
.L_68:
        /*009c*/ 	.byte	0x04, 0x11
        /*009e*/ 	.short	(.L_70 - .L_69)
	.align		4
.L_69:
        /*00a0*/ 	.word	index@(_Z6conv_kP6float2S0_S0_Pfiiii)
        /*00a4*/ 	.word	0x00000000


	//----- nvinfo : EIATTR_REGCOUNT
	.align		4
.L_70:
        /*00a8*/ 	.byte	0x04, 0x2f
        /*00aa*/ 	.short	(.L_72 - .L_71)
	.align		4
.L_71:
        /*00ac*/ 	.word	index@(_Z7conv_k1P6float2S0_S0_Pfiiii)
        /*00b0*/ 	.word	0x00000028


	//----- nvinfo : EIATTR_FRAME_SIZE
	.align		4
.L_72:
        /*00b4*/ 	.byte	0x04, 0x11
        /*00b6*/ 	.short	(.L_74 - .L_73)
	.align		4
.L_73:
        /*00b8*/ 	.word	index@($__internal_8_$__cuda_sm3x_div_rn_noftz_f32_slowpath)
        /*00bc*/ 	.word	0x00000000


	//----- nvinfo : EIATTR_FRAME_SIZE
	.align		4
.L_74:
        /*00c0*/ 	.byte	0x04, 0x11
        /*00c2*/ 	.short	(.L_76 - .L_75)
	.align		4
.L_75:
        /*00c4*/ 	.word	index@(_Z7conv_k1P6float2S0_S0_Pfiiii)
        /*00c8*/ 	.word	0x00000000


	//----- nvinfo : EIATTR_REGCOUNT
	.align		4
.L_76:
        /*00cc*/ 	.byte	0x04, 0x2f
        /*00ce*/ 	.short	(.L_78 - .L_77)
	.align		4
.L_77:
        /*00d0*/ 	.word	index@(_Z9normalizeP6float2iiii)
        /*00d4*/ 	.word	0x00000014


	//----- nvinfo : EIATTR_FRAME_SIZE
	.align		4
.L_78:
        /*00d8*/ 	.byte	0x04, 0x11
        /*00da*/ 	.short	(.L_80 - .L_79)
	.align		4
.L_79:
        /*00dc*/ 	.word	index@($__internal_7_$__cuda_sm3x_div_rn_noftz_f32_slowpath)
        /*00e0*/ 	.word	0x00000000


	//----- nvinfo : EIATTR_FRAME_SIZE
	.align		4
.L_80:
        /*00e4*/ 	.byte	0x04, 0x11
        /*00e6*/ 	.short	(.L_82 - .L_81)
	.align		4
.L_81:
        /*00e8*/ 	.word	index@(_Z9normalizeP6float2iiii)
        /*00ec*/ 	.word	0x00000000


	//----- nvinfo : EIATTR_REGCOUNT
	.align		4
.L_82:
        /*00f0*/ 	.byte	0x04, 0x2f
        /*00f2*/ 	.short	(.L_84 - .L_83)
	.align		4
.L_83:
        /*00f4*/ 	.word	index@(_Z8copy_outP6float2Pfiiii)
        /*00f8*/ 	.word	0x00000012


	//----- nvinfo : EIATTR_FRAME_SIZE
	.align		4
.L_84:
        /*00fc*/ 	.byte	0x04, 0x11
        /*00fe*/ 	.short	(.L_86 - .L_85)
	.align		4
.L_85:
        /*0100*/ 	.word	index@(_Z8copy_outP6float2Pfiiii)
        /*0104*/ 	.word	0x00000000


	//----- nvinfo : EIATTR_REGCOUNT
	.align		4
.L_86:
        /*0108*/ 	.byte	0x04, 0x2f
        /*010a*/ 	.short	(.L_88 - .L_87)
	.align		4
.L_87:
        /*010c*/ 	.word	index@(_Z7copy_inPfP6float2iiii)
        /*0110*/ 	.word	0x0000000e


	//----- nvinfo : EIATTR_FRAME_SIZE
	.align		4
.L_88:
        /*0114*/ 	.byte	0x04, 0x11
        /*0116*/ 	.short	(.L_90 - .L_89)
	.align		4
.L_89:
        /*0118*/ 	.word	index@(_Z7copy_inPfP6float2iiii)
        /*011c*/ 	.word	0x00000000


	//----- nvinfo : EIATTR_REGCOUNT
	.align		4
.L_90:
        /*0120*/ 	.byte	0x04, 0x2f
        /*0122*/ 	.short	(.L_92 - .L_91)
	.align		4
.L_91:
        /*0124*/ 	.word	index@(_Z10backprop_kP6float2S0_S0_S0_PfS1_S0_S0_S1_S1_S0_S0_S1_S1_S0_S0_S1_S1_iiii)
        /*0128*/ 	.word	0x00000030


	//----- nvinfo : EIATTR_FRAME_SIZE
	.align		4
.L_92:
        /*012c*/ 	.byte	0x04, 0x11
        /*012e*/ 	.short	(.L_94 - .L_93)
	.align		4
.L_93:
        /*0130*/ 	.word	index@($__internal_6_$__cuda_sm3x_div_rn_noftz_f32_slowpath)
        /*0134*/ 	.word	0x00000000


	//----- nvinfo : EIATTR_FRAME_SIZE
	.align		4
.L_94:
        /*0138*/ 	.byte	0x04, 0x11
        /*013a*/ 	.short	(.L_96 - .L_95)
	.align		4
.L_95:
        /*013c*/ 	.word	index@(_Z10backprop_kP6float2S0_S0_S0_PfS1_S0_S0_S1_S1_S0_S0_S1_S1_S0_S0_S1_S1_iiii)
        /*0140*/ 	.word	0x00000000


	//----- nvinfo : EIATTR_REGCOUNT
	.align		4
.L_96:
        /*0144*/ 	.byte	0x04, 0x2f
        /*0146*/ 	.short	(.L_98 - .L_97)
	.align		4
.L_97:
        /*0148*/ 	.word	index@(_Z10gradient_kP6float2S0_S0_S0_PfS1_S0_S0_S1_S1_iiii)
        /*014c*/ 	.word	0x0000002a


	//----- nvinfo : EIATTR_FRAME_SIZE
	.align		4
.L_98:
        /*0150*/ 	.byte	0x04, 0x11
        /*0152*/ 	.short	(.L_100 - .L_99)
	.align		4
.L_99:
        /*0154*/ 	.word	index@($__internal_5_$__cuda_sm3x_div_rn_noftz_f32_slowpath)
        /*0158*/ 	.word	0x00000000


	//----- nvinfo : EIATTR_FRAME_SIZE
	.align		4
.L_100:
        /*015c*/ 	.byte	0x04, 0x11
        /*015e*/ 	.short	(.L_102 - .L_101)
	.align		4
.L_101:
        /*0160*/ 	.word	index@(_Z10gradient_kP6float2S0_S0_S0_PfS1_S0_S0_S1_S1_iiii)
        /*0164*/ 	.word	0x00000000


	//----- nvinfo : EIATTR_REGCOUNT
	.align		4
.L_102:
        /*0168*/ 	.byte	0x04, 0x2f
        /*016a*/ 	.short	(.L_104 - .L_103)
	.align		4
.L_103:
        /*016c*/ 	.word	index@(_Z8calc_mseP6float2S0_iiiPf)
        /*0170*/ 	.word	0x00000016


	//----- nvinfo : EIATTR_FRAME_SIZE
	.align		4
.L_104:
        /*0174*/ 	.byte	0x04, 0x11
        /*0176*/ 	.short	(.L_106 - .L_105)
	.align		4
.L_105:
        /*0178*/ 	.word	index@($__internal_4_$__cuda_sm3x_div_rn_noftz_f32_slowpath)
        /*017c*/ 	.word	0x00000000


	//----- nvinfo : EIATTR_FRAME_SIZE
	.align		4
.L_106:
        /*0180*/ 	.byte	0x04, 0x11
        /*0182*/ 	.short	(.L_108 - .L_107)
	.align		4
.L_107:
        /*0184*/ 	.word	index@(_Z8calc_mseP6float2S0_iiiPf)
        /*0188*/ 	.word	0x00000000


	//----- nvinfo : EIATTR_REGCOUNT
	.align		4
.L_108:
        /*018c*/ 	.byte	0x04, 0x2f
        /*018e*/ 	.short	(.L_110 - .L_109)
	.align		4
.L_109:
        /*0190*/ 	.word	index@(_Z8shrink_kPfS_iiiiii)
        /*0194*/ 	.word	0x00000015


	//----- nvinfo : EIATTR_FRAME_SIZE
	.align		4
.L_110:
        /*0198*/ 	.byte	0x04, 0x11
        /*019a*/ 	.short	(.L_112 - .L_111)
	.align		4
.L_111:
        /*019c*/ 	.word	index@(_Z8shrink_kPfS_iiiiii)
        /*01a0*/ 	.word	0x00000000


	//----- nvinfo : EIATTR_REGCOUNT
	.align		4
.L_112:
        /*01a4*/ 	.byte	0x04, 0x2f
        /*01a6*/ 	.short	(.L_114 - .L_113)
	.align		4
.L_113:
        /*01a8*/ 	.word	index@(_Z5pad_kPfS_iiiiii)
        /*01ac*/ 	.word	0x00000018


	//----- nvinfo : EIATTR_FRAME_SIZE
	.align		4
.L_114:
        /*01b0*/ 	.byte	0x04, 0x11
        /*01b2*/ 	.short	(.L_116 - .L_115)
	.align		4
.L_115:
        /*01b4*/ 	.word	index@(_Z5pad_kPfS_iiiiii)
        /*01b8*/ 	.word	0x00000000


	//----- nvinfo : EIATTR_REGCOUNT
	.align		4
.L_116:
        /*01bc*/ 	.byte	0x04, 0x2f
        /*01be*/ 	.short	(.L_118 - .L_117)
	.align		4
.L_117:
        /*01c0*/ 	.word	index@(_Z10backprop_dPfS_S_S_S_S_S_S_S_S_S_S_S_S_S_S_iiiif)
        /*01c4*/ 	.word	0x00000016


	//----- nvinfo : EIATTR_FRAME_SIZE
	.align		4
.L_118:
        /*01c8*/ 	.byte	0x04, 0x11
        /*01ca*/ 	.short	(.L_120 - .L_119)
	.align		4
.L_119:
        /*01cc*/ 	.word	index@($__internal_3_$__cuda_sm3x_div_rn_noftz_f32_slowpath)
        /*01d0*/ 	.word	0x00000000


	//----- nvinfo : EIATTR_FRAME_SIZE
	.align		4
.L_120:
        /*01d4*/ 	.byte	0x04, 0x11
        /*01d6*/ 	.short	(.L_122 - .L_121)
	.align		4
.L_121:
        /*01d8*/ 	.word	index@(_Z10backprop_dPfS_S_S_S_S_S_S_S_S_S_S_S_S_S_S_iiiif)
        /*01dc*/ 	.word	0x00000000


	//----- nvinfo : EIATTR_REGCOUNT
	.align		4
.L_122:
        /*01e0*/ 	.byte	0x04, 0x2f
        /*01e2*/ 	.short	(.L_124 - .L_123)
	.align		4
.L_123:
        /*01e4*/ 	.word	index@(_Z15backprop_doublePfS_S_S_S_S_S_S_S_S_S_S_S_S_S_S_S_S_S_S_iiiifff)
        /*01e8*/ 	.word	0x00000016


	//----- nvinfo : EIATTR_FRAME_SIZE
	.align		4
.L_124:
        /*01ec*/ 	.byte	0x04, 0x11
        /*01ee*/ 	.short	(.L_126 - .L_125)
	.align		4
.L_125:
        /*01f0*/ 	.word	index@($__internal_2_$__cuda_sm3x_div_rn_noftz_f32_slowpath)
        /*01f4*/ 	.word	0x00000000


	//----- nvinfo : EIATTR_FRAME_SIZE
	.align		4
.L_126:
        /*01f8*/ 	.byte	0x04, 0x11
        /*01fa*/ 	.short	(.L_128 - .L_127)
	.align		4
.L_127:
        /*01fc*/ 	.word	index@(_Z15backprop_doublePfS_S_S_S_S_S_S_S_S_S_S_S_S_S_S_S_S_S_S_iiiifff)
        /*0200*/ 	.word	0x00000000


	//----- nvinfo : EIATTR_REGCOUNT
	.align		4
.L_128:
        /*0204*/ 	.byte	0x04, 0x2f
        /*0206*/ 	.short	(.L_130 - .L_129)
	.align		4
.L_129:
        /*0208*/ 	.word	index@(_Z13gradient_diffPfS_S_S_S_S_S_S_iiii)
        /*020c*/ 	.word	0x00000028


	//----- nvinfo : EIATTR_FRAME_SIZE
	.align		4
.L_130:
        /*0210*/ 	.byte	0x04, 0x11
        /*0212*/ 	.short	(.L_132 - .L_131)
	.align		4
.L_131:
        /*0214*/ 	.word	index@($__internal_1_$__cuda_sm3x_div_rn_noftz_f32_slowpath)
        /*0218*/ 	.word	0x00000000


	//----- nvinfo : EIATTR_FRAME_SIZE
	.align		4
.L_132:
        /*021c*/ 	.byte	0x04, 0x11
        /*021e*/ 	.short	(.L_134 - .L_133)
	.align		4
.L_133:
        /*0220*/ 	.word	index@($__internal_0_$__cuda_sm20_dblrcp_rn_slowpath_v3)
        /*0224*/ 	.word	0x00000000


	//----- nvinfo : EIATTR_FRAME_SIZE
	.align		4
.L_134:
        /*0228*/ 	.byte	0x04, 0x11
        /*022a*/ 	.short	(.L_136 - .L_135)
	.align		4
.L_135:
        /*022c*/ 	.word	index@(_Z13gradient_diffPfS_S_S_S_S_S_S_iiii)
        /*0230*/ 	.word	0x00000000


	//----- nvinfo : EIATTR_REGCOUNT
	.align		4
.L_136:
        /*0234*/ 	.byte	0x04, 0x2f
        /*0236*/ 	.short	(.L_138 - .L_137)
	.align		4
.L_137:
        /*0238*/ 	.word	index@(_ZN3cub18CUB_300001_SM_10006detail11EmptyKernelIvEEvv)
        /*023c*/ 	.word	0x00000004


	//----- nvinfo : EIATTR_FRAME_SIZE
	.align		4
.L_138:
        /*0240*/ 	.byte	0x04, 0x11
        /*0242*/ 	.short	(.L_140 - .L_139)
	.align		4
.L_139:
        /*0244*/ 	.word	index@(_ZN3cub18CUB_300001_SM_10006detail11EmptyKernelIvEEvv)
        /*0248*/ 	.word	0x00000000


	//----- nvinfo : EIATTR_REGCOUNT
	.align		4
.L_140:
        /*024c*/ 	.byte	0x04, 0x2f
        /*024e*/ 	.short	(.L_142 - .L_141)
	.align		4
.L_141:
        /*0250*/ 	.word	index@(_ZN3cub18CUB_300001_SM_10006detail8for_each13static_kernelINS2_12policy_hub_t12policy_500_tEmN6thrust24THRUST_300001_SM_1000_NS8cuda_cub20__uninitialized_fill7functorINS7_10device_ptrIfEEfEEEEvT0_T1_)
        /*0254*/ 	.word	0x00000008


	//----- nvinfo : EIATTR_FRAME_SIZE
	.align		4
.L_142:
        /*0258*/ 	.byte	0x04, 0x11
        /*025a*/ 	.short	(.L_144 - .L_143)
	.align		4
.L_143:
        /*025c*/ 	.word	index@(_ZN3cub18CUB_300001_SM_10006detail8for_each13static_kernelINS2_12policy_hub_t12policy_500_tEmN6thrust24THRUST_300001_SM_1000_NS8cuda_cub20__uninitialized_fill7functorINS7_10device_ptrIfEEfEEEEvT0_T1_)
        /*0260*/ 	.word	0x00000000


	//----- nvinfo : EIATTR_REGCOUNT
	.align		4
.L_144:
        /*0264*/ 	.byte	0x04, 0x2f
        /*0266*/ 	.short	(.L_146 - .L_145)
	.align		4
.L_145:
        /*0268*/ 	.word	index@(_ZN3cub18CUB_300001_SM_10006detail6reduce28DeviceReduceSingleTileKernelINS2_10policy_hubIfjN4cuda3std3__44plusIfEEE10Policy1000EN6thrust24THRUST_300001_SM_1000_NS6detail15normal_iteratorINSD_10device_ptrIfEEEEPfjS9_ffNS7_10__identityEEEvT0_T1_T2_T3_T4_T6_)
        /*026c*/ 	.word	0x00000020


	//----- nvinfo : EIATTR_FRAME_SIZE
	.align		4
.L_146:
        /*0270*/ 	.byte	0x04, 0x11
        /*0272*/ 	.short	(.L_148 - .L_147)
	.align		4
.L_147:
        /*0274*/ 	.word	index@(_ZN3cub18CUB_300001_SM_10006detail6reduce28DeviceReduceSingleTileKernelINS2_10policy_hubIfjN4cuda3std3__44plusIfEEE10Policy1000EN6thrust24THRUST_300001_SM_1000_NS6detail15normal_iteratorINSD_10device_ptrIfEEEEPfjS9_ffNS7_10__identityEEEvT0_T1_T2_T3_T4_T6_)
        /*0278*/ 	.word	0x00000000


	//----- nvinfo : EIATTR_REGCOUNT
	.align		4
.L_148:
        /*027c*/ 	.byte	0x04, 0x2f
        /*027e*/ 	.short	(.L_150 - .L_149)
	.align		4
.L_149:
        /*0280*/ 	.word	index@(_ZN3cub18CUB_300001_SM_10006detail6reduce18DeviceReduceKernelINS2_10policy_hubIfjN4cuda3std3__44plusIfEEE10Policy1000EN6thrust24THRUST_300001_SM_1000_NS6detail15normal_iteratorINSD_10device_ptrIfEEEEjS9_fNS7_10__identityEEEvT0_PT3_T1_NS0_13GridEvenShareISN_EET2_T4_)
        /*0284*/ 	.word	0x00000020


	//----- nvinfo : EIATTR_FRAME_SIZE
	.align		4
.L_150:
        /*0288*/ 	.byte	0x04, 0x11
        /*028a*/ 	.short	(.L_152 - .L_151)
	.align		4
.L_151:
        /*028c*/ 	.word	index@(_ZN3cub18CUB_300001_SM_10006detail6reduce18DeviceReduceKernelINS2_10policy_hubIfjN4cuda3std3__44plusIfEEE10Policy1000EN6thrust24THRUST_300001_SM_1000_NS6detail15normal_iteratorINSD_10device_ptrIfEEEEjS9_fNS7_10__identityEEEvT0_PT3_T1_NS0_13GridEvenShareISN_EET2_T4_)
        /*0290*/ 	.word	0x00000000


	//----- nvinfo : EIATTR_REGCOUNT
	.align		4
.L_152:
        /*0294*/ 	.byte	0x04, 0x2f
        /*0296*/ 	.short	(.L_154 - .L_153)
	.align		4
.L_153:
        /*0298*/ 	.word	index@(_ZN3cub18CUB_300001_SM_10006detail6reduce28DeviceReduceSingleTileKernelINS2_10policy_hubIfjN4cuda3std3__44plusIfEEE10Policy1000EPfSC_iS9_ffNS7_10__identityEEEvT0_T1_T2_T3_T4_T6_)
        /*029c*/ 	.word	0x0000001e


	//----- nvinfo : EIATTR_FRAME_SIZE
	.align		4
.L_154:
        /*02a0*/ 	.byte	0x04, 0x11
        /*02a2*/ 	.short	(.L_156 - .L_155)
	.align		4
.L_155:
        /*02a4*/ 	.word	index@(_ZN3cub18CUB_300001_SM_10006detail6reduce28DeviceReduceSingleTileKernelINS2_10policy_hubIfjN4cuda3std3__44plusIfEEE10Policy1000EPfSC_iS9_ffNS7_10__identityEEEvT0_T1_T2_T3_T4_T6_)
        /*02a8*/ 	.word	0x00000000


	//----- nvinfo : EIATTR_REGCOUNT
	.align		4
.L_156:
        /*02ac*/ 	.byte	0x04, 0x2f
        /*02ae*/ 	.short	(.L_158 - .L_157)
	.align		4
.L_157:
        /*02b0*/ 	.word	index@(_ZN3cub18CUB_300001_SM_10006detail6reduce28DeviceReduceSingleTileKernelINS2_10policy_hubIfyN4cuda3std3__44plusIfEEE10Policy1000EN6thrust24THRUST_300001_SM_1000_NS6detail15normal_iteratorINSD_10device_ptrIfEEEEPfyS9_ffNS7_10__identityEEEvT0_T1_T2_T3_T4_T6_)
        /*02b4*/ 	.word	0x00000020


	//----- nvinfo : EIATTR_FRAME_SIZE
	.align		4
.L_158:
        /*02b8*/ 	.byte	0x04, 0x11
        /*02ba*/ 	.short	(.L_160 - .L_159)
	.align		4
.L_159:
        /*02bc*/ 	.word	index@(_ZN3cub18CUB_300001_SM_10006detail6reduce28DeviceReduceSingleTileKernelINS2_10policy_hubIfyN4cuda3std3__44plusIfEEE10Policy1000EN6thrust24THRUST_300001_SM_1000_NS6detail15normal_iteratorINSD_10device_ptrIfEEEEPfyS9_ffNS7_10__identityEEEvT0_T1_T2_T3_T4_T6_)
        /*02c0*/ 	.word	0x00000000


	//----- nvinfo : EIATTR_REGCOUNT
	.align		4
.L_160:
        /*02c4*/ 	.byte	0x04, 0x2f
        /*02c6*/ 	.short	(.L_162 - .L_161)
	.align		4
.L_161:
        /*02c8*/ 	.word	index@(_ZN3cub18CUB_300001_SM_10006detail6reduce18DeviceReduceKernelINS2_10policy_hubIfyN4cuda3std3__44plusIfEEE10Policy1000EN6thrust24THRUST_300001_SM_1000_NS6detail15normal_iteratorINSD_10device_ptrIfEEEEyS9_fNS7_10__identityEEEvT0_PT3_T1_NS0_13GridEvenShareISN_EET2_T4_)
        /*02cc*/ 	.word	0x0000001e


	//----- nvinfo : EIATTR_FRAME_SIZE
	.align		4
.L_162:
        /*02d0*/ 	.byte	0x04, 0x11
        /*02d2*/ 	.short	(.L_164 - .L_163)
	.align		4
.L_163:
        /*02d4*/ 	.word	index@(_ZN3cub18CUB_300001_SM_10006detail6reduce18DeviceReduceKernelINS2_10policy_hubIfyN4cuda3std3__44plusIfEEE10Policy1000EN6thrust24THRUST_300001_SM_1000_NS6detail15normal_iteratorINSD_10device_ptrIfEEEEyS9_fNS7_10__identityEEEvT0_PT3_T1_NS0_13GridEvenShareISN_EET2_T4_)
        /*02d8*/ 	.word	0x00000000


	//----- nvinfo : EIATTR_REGCOUNT
	.align		4
.L_164:
        /*02dc*/ 	.byte	0x04, 0x2f
        /*02de*/ 	.short	(.L_166 - .L_165)
	.align		4
.L_165:
        /*02e0*/ 	.word	index@(_ZN3cub18CUB_300001_SM_10006detail6reduce28DeviceReduceSingleTileKernelINS2_10policy_hubIfyN4cuda3std3__44plusIfEEE10Policy1000EPfSC_iS9_ffNS7_10__identityEEEvT0_T1_T2_T3_T4_T6_)
        /*02e4*/ 	.word	0x0000001e


	//----- nvinfo : EIATTR_FRAME_SIZE
	.align		4
.L_166:
        /*02e8*/ 	.byte	0x04, 0x11
        /*02ea*/ 	.short	(.L_168 - .L_167)
	.align		4
.L_167:
        /*02ec*/ 	.word	index@(_ZN3cub18CUB_300001_SM_10006detail6reduce28DeviceReduceSingleTileKernelINS2_10policy_hubIfyN4cuda3std3__44plusIfEEE10Policy1000EPfSC_iS9_ffNS7_10__identityEEEvT0_T1_T2_T3_T4_T6_)
        /*02f0*/ 	.word	0x00000000


	//----- nvinfo : EIATTR_MIN_STACK_SIZE
	.align		4
.L_168:
        /*02f4*/ 	.byte	0x04, 0x12
        /*02f6*/ 	.short	(.L_170 - .L_169)
	.align		4
.L_169:
        /*02f8*/ 	.word	index@(_ZN3cub18CUB_300001_SM_10006detail6reduce28DeviceReduceSingleTileKernelINS2_10policy_hubIfyN4cuda3std3__44plusIfEEE10Policy1000EPfSC_iS9_ffNS7_10__identityEEEvT0_T1_T2_T3_T4_T6_)
        /*02fc*/ 	.word	0x00000000


	//----- nvinfo : EIATTR_MIN_STACK_SIZE
	.align		4
.L_170:
        /*0300*/ 	.byte	0x04, 0x12
        /*0302*/ 	.short	(.L_172 - .L_171)
	.align		4
.L_171:
        /*0304*/ 	.word	index@(_ZN3cub18CUB_300001_SM_10006detail6reduce18DeviceReduceKernelINS2_10policy_hubIfyN4cuda3std3__44plusIfEEE10Policy1000EN6thrust24THRUST_300001_SM_1000_NS6detail15normal_iteratorINSD_10device_ptrIfEEEEyS9_fNS7_10__identityEEEvT0_PT3_T1_NS0_13GridEvenShareISN_EET2_T4_)
        /*0308*/ 	.word	0x00000000


	//----- nvinfo : EIATTR_MIN_STACK_SIZE
	.align		4
.L_172:
        /*030c*/ 	.byte	0x04, 0x12
        /*030e*/ 	.short	(.L_174 - .L_173)
	.align		4
.L_173:
        /*0310*/ 	.word	index@(_ZN3cub18CUB_300001_SM_10006detail6reduce28DeviceReduceSingleTileKernelINS2_10policy_hubIfyN4cuda3std3__44plusIfEEE10Policy1000EN6thrust24THRUST_300001_SM_1000_NS6detail15normal_iteratorINSD_10device_ptrIfEEEEPfyS9_ffNS7_10__identityEEEvT0_T1_T2_T3_T4_T6_)
        /*0314*/ 	.word	0x00000000


	//----- nvinfo : EIATTR_MIN_STACK_SIZE
	.align		4
.L_174:
        /*0318*/ 	.byte	0x04, 0x12
        /*031a*/ 	.short	(.L_176 - .L_175)
	.align		4
.L_175:
        /*031c*/ 	.word	index@(_ZN3cub18CUB_300001_SM_10006detail6reduce28DeviceReduceSingleTileKernelINS2_10policy_hubIfjN4cuda3std3__44plusIfEEE10Policy1000EPfSC_iS9_ffNS7_10__identityEEEvT0_T1_T2_T3_T4_T6_)
        /*0320*/ 	.word	0x00000000


	//----- nvinfo : EIATTR_MIN_STACK_SIZE
	.align		4
.L_176:
        /*0324*/ 	.byte	0x04, 0x12
        /*0326*/ 	.short	(.L_178 - .L_177)
	.align		4
.L_177:
        /*0328*/ 	.word	index@(_ZN3cub18CUB_300001_SM_10006detail6reduce18DeviceReduceKernelINS2_10policy_hubIfjN4cuda3std3__44plusIfEEE10Policy1000EN6thrust24THRUST_300001_SM_1000_NS6detail15normal_iteratorINSD_10device_ptrIfEEEEjS9_fNS7_10__identityEEEvT0_PT3_T1_NS0_13GridEvenShareISN_EET2_T4_)
        /*032c*/ 	.word	0x00000000


	//----- nvinfo : EIATTR_MIN_STACK_SIZE
	.align		4
.L_178:
        /*0330*/ 	.byte	0x04, 0x12
        /*0332*/ 	.short	(.L_180 - .L_179)
	.align		4
.L_179:
        /*0334*/ 	.word	index@(_ZN3cub18CUB_300001_SM_10006detail6reduce28DeviceReduceSingleTileKernelINS2_10policy_hubIfjN4cuda3std3__44plusIfEEE10Policy1000EN6thrust24THRUST_300001_SM_1000_NS6detail15normal_iteratorINSD_10device_ptrIfEEEEPfjS9_ffNS7_10__identityEEEvT0_T1_T2_T3_T4_T6_)
        /*0338*/ 	.word	0x00000000


	//----- nvinfo : EIATTR_MIN_STACK_SIZE
	.align		4
.L_180:
        /*033c*/ 	.byte	0x04, 0x12
        /*033e*/ 	.short	(.L_182 - .L_181)
	.align		4
.L_181:
        /*0340*/ 	.word	index@(_ZN3cub18CUB_300001_SM_10006detail8for_each13static_kernelINS2_12policy_hub_t12policy_500_tEmN6thrust24THRUST_300001_SM_1000_NS8cuda_cub20__uninitialized_fill7functorINS7_10device_ptrIfEEfEEEEvT0_T1_)
        /*0344*/ 	.word	0x00000000


	//----- nvinfo : EIATTR_MIN_STACK_SIZE
	.align		4
.L_182:
        /*0348*/ 	.byte	0x04, 0x12
        /*034a*/ 	.short	(.L_184 - .L_183)
	.align		4
.L_183:
        /*034c*/ 	.word	index@(_ZN3cub18CUB_300001_SM_10006detail11EmptyKernelIvEEvv)
        /*0350*/ 	.word	0x00000000


	//----- nvinfo : EIATTR_MIN_STACK_SIZE
	.align		4
.L_184:
        /*0354*/ 	.byte	0x04, 0x12
        /*0356*/ 	.short	(.L_186 - .L_185)
	.align		4
.L_185:
        /*0358*/ 	.word	index@(_Z13gradient_diffPfS_S_S_S_S_S_S_iiii)
        /*035c*/ 	.word	0x00000000


	//----- nvinfo : EIATTR_MIN_STACK_SIZE
	.align		4
.L_186:
        /*0360*/ 	.byte	0x04, 0x12
        /*0362*/ 	.short	(.L_188 - .L_187)
	.align		4
.L_187:
        /*0364*/ 	.word	index@(_Z15backprop_doublePfS_S_S_S_S_S_S_S_S_S_S_S_S_S_S_S_S_S_S_iiiifff)
        /*0368*/ 	.word	0x00000000


	//----- nvinfo : EIATTR_MIN_STACK_SIZE
	.align		4
.L_188:
        /*036c*/ 	.byte	0x04, 0x12
        /*036e*/ 	.short	(.L_190 - .L_189)
	.align		4
.L_189:
        /*0370*/ 	.word	index@(_Z10backprop_dPfS_S_S_S_S_S_S_S_S_S_S_S_S_S_S_iiiif)
        /*0374*/ 	.word	0x00000000


	//----- nvinfo : EIATTR_MIN_STACK_SIZE
	.align		4
.L_190:
        /*0378*/ 	.byte	0x04, 0x12
        /*037a*/ 	.short	(.L_192 - .L_191)
	.align		4
.L_191:
        /*037c*/ 	.word	index@(_Z5pad_kPfS_iiiiii)
        /*0380*/ 	.word	0x00000000


	//----- nvinfo : EIATTR_MIN_STACK_SIZE
	.align		4
.L_192:
        /*0384*/ 	.byte	0x04, 0x12
        /*0386*/ 	.short	(.L_194 - .L_193)
	.align		4
.L_193:
        /*0388*/ 	.word	index@(_Z8shrink_kPfS_iiiiii)
        /*038c*/ 	.word	0x00000000


	//----- nvinfo : EIATTR_MIN_STACK_SIZE
	.align		4
.L_194:
        /*0390*/ 	.byte	0x04, 0x12
        /*0392*/ 	.short	(.L_196 - .L_195)
	.align		4
.L_195:
        /*0394*/ 	.word	index@(_Z8calc_mseP6float2S0_iiiPf)
        /*0398*/ 	.word	0x00000000


	//----- nvinfo : EIATTR_MIN_STACK_SIZE
	.align		4
.L_196:
        /*039c*/ 	.byte	0x04, 0x12
        /*039e*/ 	.short	(.L_198 - .L_197)
	.align		4
.L_197:
        /*03a0*/ 	.word	index@(_Z10gradient_kP6float2S0_S0_S0_PfS1_S0_S0_S1_S1_iiii)
        /*03a4*/ 	.word	0x00000000


	//----- nvinfo : EIATTR_MIN_STACK_SIZE
	.align		4
.L_198:
        /*03a8*/ 	.byte	0x04, 0x12
        /*03aa*/ 	.short	(.L_200 - .L_199)
	.align		4
.L_199:
        /*03ac*/ 	.word	index@(_Z10backprop_kP6float2S0_S0_S0_PfS1_S0_S0_S1_S1_S0_S0_S1_S1_S0_S0_S1_S1_iiii)
        /*03b0*/ 	.word	0x00000000


	//----- nvinfo : EIATTR_MIN_STACK_SIZE
	.align		4
.L_200:
        /*03b4*/ 	.byte	0x04, 0x12
        /*03b6*/ 	.short	(.L_202 - .L_201)
	.align		4
.L_201:
        /*03b8*/ 	.word	index@(_Z7copy_inPfP6float2iiii)
        /*03bc*/ 	.word	0x00000000


	//----- nvinfo : EIATTR_MIN_STACK_SIZE
	.align		4
.L_202:
        /*03c0*/ 	.byte	0x04, 0x12
        /*03c2*/ 	.short	(.L_204 - .L_203)
	.align		4
.L_203:
        /*03c4*/ 	.word	index@(_Z8copy_outP6float2Pfiiii)
        /*03c8*/ 	.word	0x00000000


	//----- nvinfo : EIATTR_MIN_STACK_SIZE
	.align		4
.L_204:
        /*03cc*/ 	.byte	0x04, 0x12
        /*03ce*/ 	.short	(.L_206 - .L_205)
	.align		4
.L_205:
        /*03d0*/ 	.word	index@(_Z9normalizeP6float2iiii)
        /*03d4*/ 	.word	0x00000000


	//----- nvinfo : EIATTR_MIN_STACK_SIZE
	.align		4
.L_206:
        /*03d8*/ 	.byte	0x04, 0x12
        /*03da*/ 	.short	(.L_208 - .L_207)
	.align		4
.L_207:
        /*03dc*/ 	.word	index@(_Z7conv_k1P6float2S0_S0_Pfiiii)
        /*03e0*/ 	.word	0x00000000


	//----- nvinfo : EIATTR_MIN_STACK_SIZE
	.align		4
.L_208:
        /*03e4*/ 	.byte	0x04, 0x12
        /*03e6*/ 	.short	(.L_210 - .L_209)
	.align		4
.L_209:
        /*03e8*/ 	.word	index@(_Z6conv_kP6float2S0_S0_Pfiiii)
        /*03ec*/ 	.word	0x00000000


	//----- nvinfo : EIATTR_MIN_STACK_SIZE
	.align		4
.L_210:
        /*03f0*/ 	.byte	0x04, 0x12
        /*03f2*/ 	.short	(.L_212 - .L_211)
	.align		4
.L_211:
        /*03f4*/ 	.word	index@(_Z6resizeP6float2S0_iiiiif)
        /*03f8*/ 	.word	0x00000000


	//----- nvinfo : EIATTR_MIN_STACK_SIZE
	.align		4
.L_212:
        /*03fc*/ 	.byte	0x04, 0x12
        /*03fe*/ 	.short	(.L_214 - .L_213)
	.align		4
.L_213:
        /*0400*/ 	.word	index@(_Z4poolP6float2iiii)
        /*0404*/ 	.word	0x00000000


	//----- nvinfo : EIATTR_MIN_STACK_SIZE
	.align		4
.L_214:
        /*0408*/ 	.byte	0x04, 0x12
        /*040a*/ 	.short	(.L_216 - .L_215)
	.align		4
.L_215:
        /*040c*/ 	.word	index@(_Z9magnitudeP6float2Pfiii)
        /*0410*/ 	.word	0x00000000


	//----- nvinfo : EIATTR_MIN_STACK_SIZE
	.align		4
.L_216:
        /*0414*/ 	.byte	0x04, 0x12
        /*0416*/ 	.short	(.L_218 - .L_217)
	.align		4
.L_217:
        /*0418*/ 	.word	index@(_Z15shift_magnitudePfS_iii)
        /*041c*/ 	.word	0x00000000
.L_218:


//--------------------- .nv.compat                --------------------------
	.section	.nv.compat,"",@"SHT_CUDA_COMPAT_INFO"
	.align	4
        /*0000*/ 	.byte	0x02, 0x09, 0x00, 0x00, 0x02, 0x02, 0x01, 0x00, 0x02, 0x05, 0x05, 0x00, 0x03, 0x07, 0x01, 0x01
        /*0010*/ 	.byte	0x02, 0x03, 0x00, 0x00, 0x02, 0x06, 0x01, 0x00, 0x04, 0x0b, 0x08, 0x00, 0x01, 0x00, 0x00, 0x00
        /*0020*/ 	.byte	0x00, 0x00, 0x00, 0x00


//--------------------- .nv.info._ZN3cub18CUB_300001_SM_10006detail6reduce28DeviceReduceSingleTileKernelINS2_10policy_hubIfyN4cuda3std3__44plusIfEEE10Policy1000EPfSC_iS9_ffNS7_10__identityEEEvT0_T1_T2_T3_T4_T6_ --------------------------
	.section	.nv.info._ZN3cub18CUB_300001_SM_10006detail6reduce28DeviceReduceSingleTileKernelINS2_10policy_hubIfyN4cuda3std3__44plusIfEEE10Policy1000EPfSC_iS9_ffNS7_10__identityEEEvT0_T1_T2_T3_T4_T6_,"",@"SHT_CUDA_INFO"
	.sectionflags	@""
	.align	4


	//----- nvinfo : EIATTR_CUDA_API_VERSION
	.align		4
        /*0000*/ 	.byte	0x04, 0x37
        /*0002*/ 	.short	(.L_220 - .L_219)
.L_219:
        /*0004*/ 	.word	0x00000082


	//----- nvinfo : EIATTR_KPARAM_INFO
	.align		4
.L_220:
        /*0008*/ 	.byte	0x04, 0x17
        /*000a*/ 	.short	(.L_222 - .L_221)
.L_221:
        /*000c*/ 	.word	0x00000000
        /*0010*/ 	.short	0x0005
        /*0012*/ 	.short	0x001c
        /*0014*/ 	.byte	0x00, 0xf0, 0x05, 0x00


	//----- nvinfo : EIATTR_KPARAM_INFO
	.align		4
.L_222:
        /*0018*/ 	.byte	0x04, 0x17
        /*001a*/ 	.short	(.L_224 - .L_223)
.L_223:
        /*001c*/ 	.word	0x00000000
        /*0020*/ 	.short	0x0004
        /*0022*/ 	.short	0x0018
        /*0024*/ 	.byte	0x00, 0xf0, 0x11, 0x00


	//----- nvinfo : EIATTR_KPARAM_INFO
	.align		4
.L_224:
        /*0028*/ 	.byte	0x04, 0x17
        /*002a*/ 	.short	(.L_226 - .L_225)
.L_225:
        /*002c*/ 	.word	0x00000000
        /*0030*/ 	.short	0x0003
        /*0032*/ 	.short	0x0014
        /*0034*/ 	.byte	0x00, 0xf0, 0x05, 0x00


	//----- nvinfo : EIATTR_KPARAM_INFO
	.align		4
.L_226:
        /*0038*/ 	.byte	0x04, 0x17
        /*003a*/ 	.short	(.L_228 - .L_227)
.L_227:
        /*003c*/ 	.word	0x00000000
        /*0040*/ 	.short	0x0002
        /*0042*/ 	.short	0x0010
        /*0044*/ 	.byte	0x00, 0xf0, 0x11, 0x00


	//----- nvinfo : EIATTR_KPARAM_INFO
	.align		4
.L_228:
        /*0048*/ 	.byte	0x04, 0x17
        /*004a*/ 	.short	(.L_230 - .L_229)
.L_229:
        /*004c*/ 	.word	0x00000000
        /*0050*/ 	.short	0x0001
        /*0052*/ 	.short	0x0008
        /*0054*/ 	.byte	0x00, 0xf5, 0x21, 0x00


	//----- nvinfo : EIATTR_KPARAM_INFO
	.align		4
.L_230:
        /*0058*/ 	.byte	0x04, 0x17
        /*005a*/ 	.short	(.L_232 - .L_231)
.L_231:
        /*005c*/ 	.word	0x00000000
        /*0060*/ 	.short	0x0000
        /*0062*/ 	.short	0x0000
        /*0064*/ 	.byte	0x00, 0xf5, 0x21, 0x00


	//----- nvinfo : EIATTR_SPARSE_MMA_MASK
	.align		4
.L_232:
        /*0068*/ 	.byte	0x03, 0x50
        /*006a*/ 	.short	0x0000


	//----- nvinfo : EIATTR_MAXREG_COUNT
	.align		4
        /*006c*/ 	.byte	0x03, 0x1b
        /*006e*/ 	.short	0x00ff


	//----- nvinfo : EIATTR_NUM_BARRIERS
	.align		4
        /*0070*/ 	.byte	0x02, 0x4c
        /*0072*/ 	.byte	0x01
	.zero		1


	//----- nvinfo : EIATTR_MERCURY_ISA_VERSION
	.align		4
        /*0074*/ 	.byte	0x03, 0x5f
        /*0076*/ 	.short	0x0101


	//----- nvinfo : EIATTR_COOP_GROUP_MASK_REGIDS
	.align		4
        /*0078*/ 	.byte	0x04, 0x29
        /*007a*/ 	.short	(.L_234 - .L_233)


	//   ....[0]....
.L_233:
        /*007c*/ 	.word	0xffffffff


	//   ....[1]....
        /*0080*/ 	.word	0xffffffff


	//   ....[2]....
        /*0084*/ 	.word	0xffffffff


	//   ....[3]....
        /*0088*/ 	.word	0xffffffff


	//   ....[4]....
        /*008c*/ 	.word	0xffffffff


	//   ....[5]....
        /*0090*/ 	.word	0xffffffff


	//   ....[6]....
        /*0094*/ 	.word	0xffffffff


	//   ....[7]....
        /*0098*/ 	.word	0xffffffff


	//   ....[8]....
        /*009c*/ 	.word	0xffffffff


	//   ....[9]....
        /*00a0*/ 	.word	0xffffffff


	//   ....[10]....
        /*00a4*/ 	.word	0xffffffff


	//   ....[11]....
        /*00a8*/ 	.word	0xffffffff


	//   ....[12]....
        /*00ac*/ 	.word	0xffffffff


	//   ....[13]....
        /*00b0*/ 	.word	0xffffffff


	//   ....[14]....
        /*00b4*/ 	.word	0xffffffff


	//   ....[15]....
        /*00b8*/ 	.word	0xffffffff


	//   ....[16]....
        /*00bc*/ 	.word	0xffffffff


	//   ....[17]....
        /*00c0*/ 	.word	0xffffffff


	//   ....[18]....
        /*00c4*/ 	.word	0xffffffff


	//   ....[19]....
        /*00c8*/ 	.word	0xffffffff


	//   ....[20]....
        /*00cc*/ 	.word	0xffffffff


	//   ....[21]....
        /*00d0*/ 	.word	0xffffffff


	//   ....[22]....
        /*00d4*/ 	.word	0xffffffff


	//   ....[23]....
        /*00d8*/ 	.word	0xffffffff


	//   ....[24]....
        /*00dc*/ 	.word	0xffffffff


	//   ....[25]....
        /*00e0*/ 	.word	0xffffffff


	//   ....[26]....
        /*00e4*/ 	.word	0xffffffff


	//   ....[27]....
        /*00e8*/ 	.word	0xffffffff


	//   ....[28]....
        /*00ec*/ 	.word	0xffffffff


	//   ....[29]....
        /*00f0*/ 	.word	0xffffffff


	//----- nvinfo : EIATTR_COOP_GROUP_INSTR_OFFSETS
	.align		4
.L_234:
        /*00f4*/ 	.byte	0x04, 0x28
        /*00f6*/ 	.short	(.L_236 - .L_235)


	//   ....[0]....
.L_235:
        /*00f8*/ 	.word	0x00000980


	//   ....[1]....
        /*00fc*/ 	.word	0x000009e0


	//   ....[2]....
        /*0100*/ 	.word	0x00000a50


	//   ....[3]....
        /*0104*/ 	.word	0x00000aa0


	//   ....[4]....
        /*0108*/ 	.word	0x00000ad0


	//   ....[5]....
        /*010c*/ 	.word	0x00000c90


	//   ....[6]....
        /*0110*/ 	.word	0x00000d20


	//   ....[7]....
        /*0114*/ 	.word	0x00000d60


	//   ....[8]....
        /*0118*/ 	.word	0x00000db0


	//   ....[9]....
        /*011c*/ 	.word	0x00000df0


	//   ....[10]....
        /*0120*/ 	.word	0x00001c00


	//   ....[11]....
        /*0124*/ 	.word	0x00001c80


	//   ....[12]....
        /*0128*/ 	.word	0x00001cd0


	//   ....[13]....
        /*012c*/ 	.word	0x00001d10


	//   ....[14]....
        /*0130*/ 	.word	0x00001d40


	//   ....[15]....
        /*0134*/ 	.word	0x00002700


	//   ....[16]....
        /*0138*/ 	.word	0x00002760


	//   ....[17]....
        /*013c*/ 	.word	0x000027d0


	//   ....[18]....
        /*0140*/ 	.word	0x00002820


	//   ....[19]....
        /*0144*/ 	.word	0x00002850


	//   ....[20]....
        /*0148*/ 	.word	0x00002a10


	//   ....[21]....
        /*014c*/ 	.word	0x00002a90


	//   ....[22]....
        /*0150*/ 	.word	0x00002ad0


	//   ....[23]....
        /*0154*/ 	.word	0x00002b10


	//   ....[24]....
        /*0158*/ 	.word	0x00002b70


	//   ....[25]....
        /*015c*/ 	.word	0x00003b00


	//   ....[26]....
        /*0160*/ 	.word	0x00003b80


	//   ....[27]....
        /*0164*/ 	.word	0x00003bd0


	//   ....[28]....
        /*0168*/ 	.word	0x00003c10


	//   ....[29]....
        /*016c*/ 	.word	0x00003c40


	//----- nvinfo : EIATTR_VRC_CTA_INIT_COUNT
	.align		4
.L_236:
        /*0170*/ 	.byte	0x02, 0x4a
	.zero		1
	.zero		1


	//----- nvinfo : EIATTR_EXIT_INSTR_OFFSETS
	.align		4
        /*0174*/ 	.byte	0x04, 0x1c
        /*0176*/ 	.short	(.L_238 - .L_237)


	//   ....[0]....
.L_237:
        /*0178*/ 	.word	0x00000080


	//   ....[1]....
        /*017c*/ 	.word	0x000000c0


	//   ....[2]....
        /*0180*/ 	.word	0x00003d90


	//   ....[3]....
        /*0184*/ 	.word	0x00003de0


	//----- nvinfo : EIATTR_MAX_THREADS
	.align		4
.L_238:
        /*0188*/ 	.byte	0x04, 0x05
        /*018a*/ 	.short	(.L_240 - .L_239)
.L_239:
        /*018c*/ 	.word	0x00000100
        /*0190*/ 	.word	0x00000001
        /*0194*/ 	.word	0x00000001


	//----- nvinfo : EIATTR_CRS_STACK_SIZE
	.align		4
.L_240:
        /*0198*/ 	.byte	0x04, 0x1e
        /*019a*/ 	.short	(.L_242 - .L_241)
.L_241:
        /*019c*/ 	.word	0x00000000


	//----- nvinfo : EIATTR_CBANK_PARAM_SIZE
	.align		4
.L_242:
        /*01a0*/ 	.byte	0x03, 0x19
        /*01a2*/ 	.short	0x001d


	//----- nvinfo : EIATTR_PARAM_CBANK
	.align		4
        /*01a4*/ 	.byte	0x04, 0x0a
        /*01a6*/ 	.short	(.L_244 - .L_243)
	.align		4
.L_243:
        /*01a8*/ 	.word	index@(.nv.constant0._ZN3cub18CUB_300001_SM_10006detail6reduce28DeviceReduceSingleTileKernelINS2_10policy_hubIfyN4cuda3std3__44plusIfEEE10Policy1000EPfSC_iS9_ffNS7_10__identityEEEvT0_T1_T2_T3_T4_T6_)
        /*01ac*/ 	.short	0x0380
        /*01ae*/ 	.short	0x001d


	//----- nvinfo : EIATTR_SW_WAR
	.align		4
.L_244:
        /*01b0*/ 	.byte	0x04, 0x36
        /*01b2*/ 	.short	(.L_246 - .L_245)
.L_245:
        /*01b4*/ 	.word	0x00000008
.L_246:


//--------------------- .nv.info._ZN3cub18CUB_300001_SM_10006detail6reduce18DeviceReduceKernelINS2_10policy_hubIfyN4cuda3std3__44plusIfEEE10Policy1000EN6thrust24THRUST_300001_SM_1000_NS6detail15normal_iteratorINSD_10device_ptrIfEEEEyS9_fNS7_10__identityEEEvT0_PT3_T1_NS0_13GridEvenShareISN_EET2_T4_ --------------------------
	.section	.nv.info._ZN3cub18CUB_300001_SM_10006detail6reduce18DeviceReduceKernelINS2_10policy_hubIfyN4cuda3std3__44plusIfEEE10Policy1000EN6thrust24THRUST_300001_SM_1000_NS6detail15normal_iteratorINSD_10device_ptrIfEEEEyS9_fNS7_10__identityEEEvT0_PT3_T1_NS0_13GridEvenShareISN_EET2_T4_,"",@"SHT_CUDA_INFO"
	.sectionflags	@""
	.align	4


	//----- nvinfo : EIATTR_CUDA_API_VERSION
	.align		4
        /*0000*/ 	.byte	0x04, 0x37
        /*0002*/ 	.short	(.L_248 - .L_247)
.L_247:
        /*0004*/ 	.word	0x00000082


	//----- nvinfo : EIATTR_KPARAM_INFO
	.align		4
.L_248:
        /*0008*/ 	.byte	0x04, 0x17
        /*000a*/ 	.short	(.L_250 - .L_249)
.L_249:
        /*000c*/ 	.word	0x00000000
        /*0010*/ 	.short	0x0005
        /*0012*/ 	.short	0x0061
        /*0014*/ 	.byte	0x00, 0xf0, 0x05, 0x00


	//----- nvinfo : EIATTR_KPARAM_INFO
	.align		4
.L_250:
        /*0018*/ 	.byte	0x04, 0x17
        /*001a*/ 	.short	(.L_252 - .L_251)
.L_251:
        /*001c*/ 	.word	0x00000000
        /*0020*/ 	.short	0x0004
        /*0022*/ 	.short	0x0060
        /*0024*/ 	.byte	0x00, 0xf0, 0x05, 0x00


	//----- nvinfo : EIATTR_KPARAM_INFO
	.align		4
.L_252:
        /*0028*/ 	.byte	0x04, 0x17
        /*002a*/ 	.short	(.L_254 - .L_253)
.L_253:
        /*002c*/ 	.word	0x00000000
        /*0030*/ 	.short	0x0003
        /*0032*/ 	.short	0x0018
        /*0034*/ 	.byte	0x00, 0xf0, 0x21, 0x01


	//----- nvinfo : EIATTR_KPARAM_INFO
	.align		4
.L_254:
        /*0038*/ 	.byte	0x04, 0x17
        /*003a*/ 	.short	(.L_256 - .L_255)
.L_255:
        /*003c*/ 	.word	0x00000000
        /*0040*/ 	.short	0x0002
        /*0042*/ 	.short	0x0010
        /*0044*/ 	.byte	0x00, 0xf0, 0x21, 0x00


	//----- nvinfo : EIATTR_KPARAM_INFO
	.align		4
.L_256:
        /*0048*/ 	.byte	0x04, 0x17
        /*004a*/ 	.short	(.L_258 - .L_257)
.L_257:
        /*004c*/ 	.word	0x00000000
        /*0050*/ 	.short	0x0001
        /*0052*/ 	.short	0x0008
        /*0054*/ 	.byte	0x00, 0xf5, 0x21, 0x00


	//----- nvinfo : EIATTR_KPARAM_INFO
	.align		4
.L_258:
        /*0058*/ 	.byte	0x04, 0x17
        /*005a*/ 	.short	(.L_260 - .L_259)
.L_259:
        /*005c*/ 	.word	0x00000000
        /*0060*/ 	.short	0x0000
        /*0062*/ 	.short	0x0000
        /*0064*/ 	.byte	0x00, 0xf0, 0x21, 0x00


	//----- nvinfo : EIATTR_SPARSE_MMA_MASK
	.align		4
.L_260:
        /*0068*/ 	.byte	0x03, 0x50
        /*006a*/ 	.short	0x0000


	//----- nvinfo : EIATTR_MAXREG_COUNT
	.align		4
        /*006c*/ 	.byte	0x03, 0x1b
        /*006e*/ 	.short	0x00ff


	//----- nvinfo : EIATTR_NUM_BARRIERS
	.align		4
        /*0070*/ 	.byte	0x02, 0x4c
        /*0072*/ 	.byte	0x01
	.zero		1


	//----- nvinfo : EIATTR_MERCURY_ISA_VERSION
	.align		4
        /*0074*/ 	.byte	0x03, 0x5f
        /*0076*/ 	.short	0x0101


	//----- nvinfo : EIATTR_COOP_GROUP_MASK_REGIDS
	.align		4
        /*0078*/ 	.byte	0x04, 0x29
        /*007a*/ 	.short	(.L_262 - .L_261)


	//   ....[0]....
.L_261:
        /*007c*/ 	.word	0xffffffff


	//   ....[1]....
        /*0080*/ 	.word	0xffffffff


	//   ....[2]....
        /*0084*/ 	.word	0xffffffff


	//   ....[3]....
        /*0088*/ 	.word	0xffffffff


	//   ....[4]....
        /*008c*/ 	.word	0xffffffff


	//   ....[5]....
        /*0090*/ 	.word	0xffffffff


	//   ....[6]....
        /*0094*/ 	.word	0xffffffff


	//   ....[7]....
        /*0098*/ 	.word	0xffffffff


	//   ....[8]....
        /*009c*/ 	.word	0xffffffff


	//   ....[9]....
        /*00a0*/ 	.word	0xffffffff


	//   ....[10]....
        /*00a4*/ 	.word	0xffffffff


	//   ....[11]....
        /*00a8*/ 	.word	0xffffffff


	//   ....[12]....
        /*00ac*/ 	.word	0xffffffff


	//   ....[13]....
        /*00b0*/ 	.word	0xffffffff


	//   ....[14]....
        /*00b4*/ 	.word	0xffffffff


	//----- nvinfo : EIATTR_COOP_GROUP_INSTR_OFFSETS
	.align		4
.L_262:
        /*00b8*/ 	.byte	0x04, 0x28
        /*00ba*/ 	.short	(.L_264 - .L_263)


	//   ....[0]....
.L_263:
        /*00bc*/ 	.word	0x000009c0


	//   ....[1]....
        /*00c0*/ 	.word	0x00000a20


	//   ....[2]....
        /*00c4*/ 	.word	0x00000a90


	//   ....[3]....
        /*00c8*/ 	.word	0x00000ae0


	//   ....[4]....
        /*00cc*/ 	.word	0x00000b10


	//   ....[5]....
        /*00d0*/ 	.word	0x00000cd0


	//   ....[6]....
        /*00d4*/ 	.word	0x00000d60


	//   ....[7]....
        /*00d8*/ 	.word	0x00000dd0


	//   ....[8]....
        /*00dc*/ 	.word	0x00000e20


	//   ....[9]....
        /*00e0*/ 	.word	0x00000e50


	//   ....[10]....
        /*00e4*/ 	.word	0x00002030


	//   ....[11]....
        /*00e8*/ 	.word	0x000020c0


	//   ....[12]....
        /*00ec*/ 	.word	0x00002110


	//   ....[13]....
        /*00f0*/ 	.word	0x00002150


	//   ....[14]....
        /*00f4*/ 	.word	0x00002180


	//----- nvinfo : EIATTR_VRC_CTA_INIT_COUNT
	.align		4
.L_264:
        /*00f8*/ 	.byte	0x02, 0x4a
	.zero		1
	.zero		1


	//----- nvinfo : EIATTR_EXIT_INSTR_OFFSETS
	.align		4
        /*00fc*/ 	.byte	0x04, 0x1c
        /*00fe*/ 	.short	(.L_266 - .L_265)


	//   ....[0]....
.L_265:
        /*0100*/ 	.word	0x000022d0


	//   ....[1]....
        /*0104*/ 	.word	0x00002330


	//----- nvinfo : EIATTR_MAX_THREADS
	.align		4
.L_266:
        /*0108*/ 	.byte	0x04, 0x05
        /*010a*/ 	.short	(.L_268 - .L_267)
.L_267:
        /*010c*/ 	.word	0x00000100
        /*0110*/ 	.word	0x00000001
        /*0114*/ 	.word	0x00000001


	//----- nvinfo : EIATTR_CRS_STACK_SIZE
	.align		4
.L_268:
        /*0118*/ 	.byte	0x04, 0x1e
        /*011a*/ 	.short	(.L_270 - .L_269)
.L_269:
        /*011c*/ 	.word	0x00000000


	//----- nvinfo : EIATTR_CBANK_PARAM_SIZE
	.align		4
.L_270:
        /*0120*/ 	.byte	0x03, 0x19
        /*0122*/ 	.short	0x0062


	//----- nvinfo : EIATTR_PARAM_CBANK
	.align		4
        /*0124*/ 	.byte	0x04, 0x0a
        /*0126*/ 	.short	(.L_272 - .L_271)
	.align		4
.L_271:
        /*0128*/ 	.word	index@(.nv.constant0._ZN3cub18CUB_300001_SM_10006detail6reduce18DeviceReduceKernelINS2_10policy_hubIfyN4cuda3std3__44plusIfEEE10Policy1000EN6thrust24THRUST_300001_SM_1000_NS6detail15normal_iteratorINSD_10device_ptrIfEEEEyS9_fNS7_10__identityEEEvT0_PT3_T1_NS0_13GridEvenShareISN_EET2_T4_)
        /*012c*/ 	.short	0x0380
        /*012e*/ 	.short	0x0062


	//----- nvinfo : EIATTR_SW_WAR
	.align		4
.L_272:
        /*0130*/ 	.byte	0x04, 0x36
        /*0132*/ 	.short	(.L_274 - .L_273)
.L_273:
        /*0134*/ 	.word	0x00000008
.L_274:


//--------------------- .nv.info._ZN3cub18CUB_300001_SM_10006detail6reduce28DeviceReduceSingleTileKernelINS2_10policy_hubIfyN4cuda3std3__44plusIfEEE10Policy1000EN6thrust24THRUST_300001_SM_1000_NS6detail15normal_iteratorINSD_10device_ptrIfEEEEPfyS9_ffNS7_10__identityEEEvT0_T1_T2_T3_T4_T6_ --------------------------
	.section	.nv.info._ZN3cub18CUB_300001_SM_10006detail6reduce28DeviceReduceSingleTileKernelINS2_10policy_hubIfyN4cuda3std3__44plusIfEEE10Policy1000EN6thrust24THRUST_300001_SM_1000_NS6detail15normal_iteratorINSD_10device_ptrIfEEEEPfyS9_ffNS7_10__identityEEEvT0_T1_T2_T3_T4_T6_,"",@"SHT_CUDA_INFO"
	.sectionflags	@""
	.align	4


	//----- nvinfo : EIATTR_CUDA_API_VERSION
	.align		4
        /*0000*/ 	.byte	0x04, 0x37
        /*0002*/ 	.short	(.L_276 - .L_275)
.L_275:
        /*0004*/ 	.word	0x00000082


	//----- nvinfo : EIATTR_KPARAM_INFO
	.align		4
.L_276:
        /*0008*/ 	.byte	0x04, 0x17
        /*000a*/ 	.short	(.L_278 - .L_277)
.L_277:
        /*000c*/ 	.word	0x00000000
        /*0010*/ 	.short	0x0005
        /*0012*/ 	.short	0x0020
        /*0014*/ 	.byte	0x00, 0xf0, 0x05, 0x00


	//----- nvinfo : EIATTR_KPARAM_INFO
	.align		4
.L_278:
        /*0018*/ 	.byte	0x04, 0x17
        /*001a*/ 	.short	(.L_280 - .L_279)
.L_279:
        /*001c*/ 	.word	0x00000000
        /*0020*/ 	.short	0x0004
        /*0022*/ 	.short	0x001c
        /*0024*/ 	.byte	0x00, 0xf0, 0x11, 0x00


	//----- nvinfo : EIATTR_KPARAM_INFO
	.align		4
.L_280:
        /*0028*/ 	.byte	0x04, 0x17
        /*002a*/ 	.short	(.L_282 - .L_281)
.L_281:
        /*002c*/ 	.word	0x00000000
        /*0030*/ 	.short	0x0003
        /*0032*/ 	.short	0x0018
        /*0034*/ 	.byte	0x00, 0xf0, 0x05, 0x00


	//----- nvinfo : EIATTR_KPARAM_INFO
	.align		4
.L_282:
        /*0038*/ 	.byte	0x04, 0x17
        /*003a*/ 	.short	(.L_284 - .L_283)
.L_283:
        /*003c*/ 	.word	0x00000000
        /*0040*/ 	.short	0x0002
        /*0042*/ 	.short	0x0010
        /*0044*/ 	.byte	0x00, 0xf0, 0x21, 0x00


	//----- nvinfo : EIATTR_KPARAM_INFO
	.align		4
.L_284:
        /*0048*/ 	.byte	0x04, 0x17
        /*004a*/ 	.short	(.L_286 - .L_285)
.L_285:
        /*004c*/ 	.word	0x00000000
        /*0050*/ 	.short	0x0001
        /*0052*/ 	.short	0x0008
        /*0054*/ 	.byte	0x00, 0xf5, 0x21, 0x00


	//----- nvinfo : EIATTR_KPARAM_INFO
	.align		4
.L_286:
        /*0058*/ 	.byte	0x04, 0x17
        /*005a*/ 	.short	(.L_288 - .L_287)
.L_287:
        /*005c*/ 	.word	0x00000000
        /*0060*/ 	.short	0x0000
        /*0062*/ 	.short	0x0000
        /*0064*/ 	.byte	0x00, 0xf0, 0x21, 0x00


	//----- nvinfo : EIATTR_SPARSE_MMA_MASK
	.align		4
.L_288:
        /*0068*/ 	.byte	0x03, 0x50
        /*006a*/ 	.short	0x0000


	//----- nvinfo : EIATTR_MAXREG_COUNT
	.align		4
        /*006c*/ 	.byte	0x03, 0x1b
        /*006e*/ 	.short	0x00ff


	//----- nvinfo : EIATTR_NUM_BARRIERS
	.align		4
        /*0070*/ 	.byte	0x02, 0x4c
        /*0072*/ 	.byte	0x01
	.zero		1


	//----- nvinfo : EIATTR_MERCURY_ISA_VERSION
	.align		4
        /*0074*/ 	.byte	0x03, 0x5f
        /*0076*/ 	.short	0x0101


	//----- nvinfo : EIATTR_COOP_GROUP_MASK_REGIDS
	.align		4
        /*0078*/ 	.byte	0x04, 0x29
        /*007a*/ 	.short	(.L_290 - .L_289)


	//   ....[0]....
.L_289:
        /*007c*/ 	.word	0xffffffff


	//   ....[1]....
        /*0080*/ 	.word	0xffffffff


	//   ....[2]....
        /*0084*/ 	.word	0xffffffff


	//   ....[3]....
        /*0088*/ 	.word	0xffffffff


	//   ....[4]....
        /*008c*/ 	.word	0xffffffff


	//   ....[5]....
        /*0090*/ 	.word	0xffffffff


	//   ....[6]....
        /*0094*/ 	.word	0xffffffff


	//   ....[7]....
        /*0098*/ 	.word	0xffffffff


	//   ....[8]....
        /*009c*/ 	.word	0xffffffff


	//   ....[9]....
        /*00a0*/ 	.word	0xffffffff


	//   ....[10]....
        /*00a4*/ 	.word	0xffffffff


	//   ....[11]....
        /*00a8*/ 	.word	0xffffffff


	//   ....[12]....
        /*00ac*/ 	.word	0xffffffff


	//   ....[13]....
        /*00b0*/ 	.word	0xffffffff


	//   ....[14]....
        /*00b4*/ 	.word	0xffffffff


	//----- nvinfo : EIATTR_COOP_GROUP_INSTR_OFFSETS
	.align		4
.L_290:
        /*00b8*/ 	.byte	0x04, 0x28
        /*00ba*/ 	.short	(.L_292 - .L_291)


	//   ....[0]....
.L_291:
        /*00bc*/ 	.word	0x00000930


	//   ....[1]....
        /*00c0*/ 	.word	0x00000990


	//   ....[2]....
        /*00c4*/ 	.word	0x00000a00


	//   ....[3]....
        /*00c8*/ 	.word	0x00000a50


	//   ....[4]....
        /*00cc*/ 	.word	0x00000a80


	//   ....[5]....
        /*00d0*/ 	.word	0x00000c40


	//   ....[6]....
        /*00d4*/ 	.word	0x00000cd0


	//   ....[7]....
        /*00d8*/ 	.word	0x00000d20


	//   ....[8]....
        /*00dc*/ 	.word	0x00000d60


	//   ....[9]....
        /*00e0*/ 	.word	0x00000da0


	//   ....[10]....
        /*00e4*/ 	.word	0x00001dc0


	//   ....[11]....
        /*00e8*/ 	.word	0x00001e40


	//   ....[12]....
        /*00ec*/ 	.word	0x00001e90


	//   ....[13]....
        /*00f0*/ 	.word	0x00001ed0


	//   ....[14]....
        /*00f4*/ 	.word	0x00001f00


	//----- nvinfo : EIATTR_VRC_CTA_INIT_COUNT
	.align		4
.L_292:
        /*00f8*/ 	.byte	0x02, 0x4a
	.zero		1
	.zero		1


	//----- nvinfo : EIATTR_EXIT_INSTR_OFFSETS
	.align		4
        /*00fc*/ 	.byte	0x04, 0x1c
        /*00fe*/ 	.short	(.L_294 - .L_293)


	//   ....[0]....
.L_293:
        /*0100*/ 	.word	0x000000a0


	//   ....[1]....
        /*0104*/ 	.word	0x000000e0


	//   ....[2]....
        /*0108*/ 	.word	0x00002040


	//   ....[3]....
        /*010c*/ 	.word	0x00002090


	//----- nvinfo : EIATTR_MAX_THREADS
	.align		4
.L_294:
        /*0110*/ 	.byte	0x04, 0x05
        /*0112*/ 	.short	(.L_296 - .L_295)
.L_295:
        /*0114*/ 	.word	0x00000100
        /*0118*/ 	.word	0x00000001
        /*011c*/ 	.word	0x00000001


	//----- nvinfo : EIATTR_CRS_STACK_SIZE
	.align		4
.L_296:
        /*0120*/ 	.byte	0x04, 0x1e
        /*0122*/ 	.short	(.L_298 - .L_297)
.L_297:
        /*0124*/ 	.word	0x00000000


	//----- nvinfo : EIATTR_CBANK_PARAM_SIZE
	.align		4
.L_298:
        /*0128*/ 	.byte	0x03, 0x19
        /*012a*/ 	.short	0x0021


	//----- nvinfo : EIATTR_PARAM_CBANK
	.align		4
        /*012c*/ 	.byte	0x04, 0x0a
        /*012e*/ 	.short	(.L_300 - .L_299)
	.align		4
.L_299:
        /*0130*/ 	.word	index@(.nv.constant0._ZN3cub18CUB_300001_SM_10006detail6reduce28DeviceReduceSingleTileKernelINS2_10policy_hubIfyN4cuda3std3__44plusIfEEE10Policy1000EN6thrust24THRUST_300001_SM_1000_NS6detail15normal_iteratorINSD_10device_ptrIfEEEEPfyS9_ffNS7_10__identityEEEvT0_T1_T2_T3_T4_T6_)
        /*0134*/ 	.short	0x0380
        /*0136*/ 	.short	0x0021


	//----- nvinfo : EIATTR_SW_WAR
	.align		4
.L_300:
        /*0138*/ 	.byte	0x04, 0x36
        /*013a*/ 	.short	(.L_302 - .L_301)
.L_301:
        /*013c*/ 	.word	0x00000008
.L_302:


//--------------------- .nv.info._ZN3cub18CUB_300001_SM_10006detail6reduce28DeviceReduceSingleTileKernelINS2_10policy_hubIfjN4cuda3std3__44plusIfEEE10Policy1000EPfSC_iS9_ffNS7_10__identityEEEvT0_T1_T2_T3_T4_T6_ --------------------------
	.section	.nv.info._ZN3cub18CUB_300001_SM_10006detail6reduce28DeviceReduceSingleTileKernelINS2_10policy_hubIfjN4cuda3std3__44plusIfEEE10Policy1000EPfSC_iS9_ffNS7_10__identityEEEvT0_T1_T2_T3_T4_T6_,"",@"SHT_CUDA_INFO"
	.sectionflags	@""
	.align	4


	//----- nvinfo : EIATTR_CUDA_API_VERSION
	.align		4
        /*0000*/ 	.byte	0x04, 0x37
        /*0002*/ 	.short	(.L_304 - .L_303)
.L_303:
        /*0004*/ 	.word	0x00000082


	//----- nvinfo : EIATTR_KPARAM_INFO
	.align		4
.L_304:
        /*0008*/ 	.byte	0x04, 0x17
        /*000a*/ 	.short	(.L_306 - .L_305)
.L_305:
        /*000c*/ 	.word	0x00000000
        /*0010*/ 	.short	0x0005
        /*0012*/ 	.short	0x001c
        /*0014*/ 	.byte	0x00, 0xf0, 0x05, 0x00


	//----- nvinfo : EIATTR_KPARAM_INFO
	.align		4
.L_306:
        /*0018*/ 	.byte	0x04, 0x17
        /*001a*/ 	.short	(.L_308 - .L_307)
.L_307:
        /*001c*/ 	.word	0x00000000
        /*0020*/ 	.short	0x0004
        /*0022*/ 	.short	0x0018
        /*0024*/ 	.byte	0x00, 0xf0, 0x11, 0x00


	//----- nvinfo : EIATTR_KPARAM_INFO
	.align		4
.L_308:
        /*0028*/ 	.byte	0x04, 0x17
        /*002a*/ 	.short	(.L_310 - .L_309)
.L_309:
        /*002c*/ 	.word	0x00000000
        /*0030*/ 	.short	0x0003
        /*0032*/ 	.short	0x0014
        /*0034*/ 	.byte	0x00, 0xf0, 0x05, 0x00


	//----- nvinfo : EIATTR_KPARAM_INFO
	.align		4
.L_310:
        /*0038*/ 	.byte	0x04, 0x17
        /*003a*/ 	.short	(.L_312 - .L_311)
.L_311:
        /*003c*/ 	.word	0x00000000
        /*0040*/ 	.short	0x0002
        /*0042*/ 	.short	0x0010
        /*0044*/ 	.byte	0x00, 0xf0, 0x11, 0x00


	//----- nvinfo : EIATTR_KPARAM_INFO
	.align		4
.L_312:
        /*0048*/ 	.byte	0x04, 0x17
        /*004a*/ 	.short	(.L_314 - .L_313)
.L_313:
        /*004c*/ 	.word	0x00000000
        /*0050*/ 	.short	0x0001
        /*0052*/ 	.short	0x0008
        /*0054*/ 	.byte	0x00, 0xf5, 0x21, 0x00


	//----- nvinfo : EIATTR_KPARAM_INFO
	.align		4
.L_314:
        /*0058*/ 	.byte	0x04, 0x17
        /*005a*/ 	.short	(.L_316 - .L_315)
.L_315:
        /*005c*/ 	.word	0x00000000
        /*0060*/ 	.short	0x0000
        /*0062*/ 	.short	0x0000
        /*0064*/ 	.byte	0x00, 0xf5, 0x21, 0x00


	//----- nvinfo : EIATTR_SPARSE_MMA_MASK
	.align		4
.L_316:
        /*0068*/ 	.byte	0x03, 0x50
        /*006a*/ 	.short	0x0000


	//----- nvinfo : EIATTR_MAXREG_COUNT
	.align		4
        /*006c*/ 	.byte	0x03, 0x1b
        /*006e*/ 	.short	0x0080


	//----- nvinfo : EIATTR_NUM_BARRIERS
	.align		4
        /*0070*/ 	.byte	0x02, 0x4c
        /*0072*/ 	.byte	0x01
	.zero		1


	//----- nvinfo : EIATTR_MERCURY_ISA_VERSION
	.align		4
        /*0074*/ 	.byte	0x03, 0x5f
        /*0076*/ 	.short	0x0101


	//----- nvinfo : EIATTR_UNUSED_LOAD_BYTE_OFFSET
	.align		4
        /*0078*/ 	.byte	0x04, 0x44
        /*007a*/ 	.short	(.L_318 - .L_317)


	//   ....[0]....
.L_317:
        /*007c*/ 	.word	0x00000b70
        /*0080*/ 	.word	0x0000fff0


	//   ....[1]....
        /*0084*/ 	.word	0x00000f80
        /*0088*/ 	.word	0x0000fff0


	//   ....[2]....
        /*008c*/ 	.word	0x00002010
        /*0090*/ 	.word	0x0000fff0


	//   ....[3]....
        /*0094*/ 	.word	0x00002bb0
        /*0098*/ 	.word	0x0000fff0


	//   ....[4]....
        /*009c*/ 	.word	0x00002fc0
        /*00a0*/ 	.word	0x0000fff0


	//   ....[5]....
        /*00a4*/ 	.word	0x00004140
        /*00a8*/ 	.word	0x0000fff0


	//----- nvinfo : EIATTR_COOP_GROUP_MASK_REGIDS
	.align		4
.L_318:
        /*00ac*/ 	.byte	0x04, 0x29
        /*00ae*/ 	.short	(.L_320 - .L_319)


	//   ....[0]....
.L_319:
        /*00b0*/ 	.word	0xffffffff


	//   ....[1]....
        /*00b4*/ 	.word	0xffffffff


	//   ....[2]....
        /*00b8*/ 	.word	0xffffffff


	//   ....[3]....
        /*00bc*/ 	.word	0xffffffff


	//   ....[4]....
        /*00c0*/ 	.word	0xffffffff


	//   ....[5]....
        /*00c4*/ 	.word	0xffffffff


	//   ....[6]....
        /*00c8*/ 	.word	0xffffffff


	//   ....[7]....
        /*00cc*/ 	.word	0xffffffff


	//   ....[8]....
        /*00d0*/ 	.word	0xffffffff


	//   ....[9]....
        /*00d4*/ 	.word	0xffffffff


	//   ....[10]....
        /*00d8*/ 	.word	0xffffffff


	//   ....[11]....
        /*00dc*/ 	.word	0xffffffff


	//   ....[12]....
        /*00e0*/ 	.word	0xffffffff


	//   ....[13]....
        /*00e4*/ 	.word	0xffffffff


	//   ....[14]....
        /*00e8*/ 	.word	0xffffffff


	//   ....[15]....
        /*00ec*/ 	.word	0xffffffff


	//   ....[16]....
        /*00f0*/ 	.word	0xffffffff


	//   ....[17]....
        /*00f4*/ 	.word	0xffffffff


	//   ....[18]....
        /*00f8*/ 	.word	0xffffffff


	//   ....[19]....
        /*00fc*/ 	.word	0xffffffff


	//   ....[20]....
        /*0100*/ 	.word	0xffffffff


	//   ....[21]....
        /*0104*/ 	.word	0xffffffff


	//   ....[22]....
        /*0108*/ 	.word	0xffffffff


	//   ....[23]....
        /*010c*/ 	.word	0xffffffff


	//   ....[24]....
        /*0110*/ 	.word	0xffffffff


	//   ....[25]....
        /*0114*/ 	.word	0xffffffff


	//   ....[26]....
        /*0118*/ 	.word	0xffffffff


	//   ....[27]....
        /*011c*/ 	.word	0xffffffff


	//   ....[28]....
        /*0120*/ 	.word	0xffffffff


	//   ....[29]....
        /*0124*/ 	.word	0xffffffff


	//----- nvinfo : EIATTR_COOP_GROUP_INSTR_OFFSETS
	.align		4
.L_320:
        /*0128*/ 	.byte	0x04, 0x28
        /*012a*/ 	.short	(.L_322 - .L_321)


	//   ....[0]....
.L_321:
        /*012c*/ 	.word	0x00000980


	//   ....[1]....
        /*0130*/ 	.word	0x000009e0


	//   ....[2]....
        /*0134*/ 	.word	0x00000a50


	//   ....[3]....
        /*0138*/ 	.word	0x00000aa0


	//   ....[4]....
        /*013c*/ 	.word	0x00000ad0


	//   ....[5]....
        /*0140*/ 	.word	0x00000d20


	//   ....[6]....
        /*0144*/ 	.word	0x00000db0


	//   ....[7]....
        /*0148*/ 	.word	0x00000df0


	//   ....[8]....
        /*014c*/ 	.word	0x00000e40


	//   ....[9]....
        /*0150*/ 	.word	0x00000e80


	//   ....[10]....
        /*0154*/ 	.word	0x00001e30


	//   ....[11]....
        /*0158*/ 	.word	0x00001eb0


	//   ....[12]....
        /*015c*/ 	.word	0x00001f00


	//   ....[13]....
        /*0160*/ 	.word	0x00001f40


	//   ....[14]....
        /*0164*/ 	.word	0x00001f70


	//   ....[15]....
        /*0168*/ 	.word	0x000029c0


	//   ....[16]....
        /*016c*/ 	.word	0x00002a20


	//   ....[17]....
        /*0170*/ 	.word	0x00002a90


	//   ....[18]....
        /*0174*/ 	.word	0x00002ae0


	//   ....[19]....
        /*0178*/ 	.word	0x00002b10


	//   ....[20]....
        /*017c*/ 	.word	0x00002d60


	//   ....[21]....
        /*0180*/ 	.word	0x00002de0


	//   ....[22]....
        /*0184*/ 	.word	0x00002e20


	//   ....[23]....
        /*0188*/ 	.word	0x00002e60


	//   ....[24]....
        /*018c*/ 	.word	0x00002ec0


	//   ....[25]....
        /*0190*/ 	.word	0x00003f60


	//   ....[26]....
        /*0194*/ 	.word	0x00003fe0


	//   ....[27]....
        /*0198*/ 	.word	0x00004030


	//   ....[28]....
        /*019c*/ 	.word	0x00004070


	//   ....[29]....
        /*01a0*/ 	.word	0x000040a0


	//----- nvinfo : EIATTR_VRC_CTA_INIT_COUNT
	.align		4
.L_322:
        /*01a4*/ 	.byte	0x02, 0x4a
	.zero		1
	.zero		1


	//----- nvinfo : EIATTR_EXIT_INSTR_OFFSETS
	.align		4
        /*01a8*/ 	.byte	0x04, 0x1c
        /*01aa*/ 	.short	(.L_324 - .L_323)


	//   ....[0]....
.L_323:
        /*01ac*/ 	.word	0x00000080


	//   ....[1]....
        /*01b0*/ 	.word	0x000000c0


	//   ....[2]....
        /*01b4*/ 	.word	0x00004280


	//   ....[3]....
        /*01b8*/ 	.word	0x000042d0


	//----- nvinfo : EIATTR_MAX_THREADS
	.align		4
.L_324:
        /*01bc*/ 	.byte	0x04, 0x05
        /*01be*/ 	.short	(.L_326 - .L_325)
.L_325:
        /*01c0*/ 	.word	0x00000200
        /*01c4*/ 	.word	0x00000001
        /*01c8*/ 	.word	0x00000001


	//----- nvinfo : EIATTR_CRS_STACK_SIZE
	.align		4
.L_326:
        /*01cc*/ 	.byte	0x04, 0x1e
        /*01ce*/ 	.short	(.L_328 - .L_327)
.L_327:
        /*01d0*/ 	.word	0x00000000


	//----- nvinfo : EIATTR_CBANK_PARAM_SIZE
	.align		4
.L_328:
        /*01d4*/ 	.byte	0x03, 0x19
        /*01d6*/ 	.short	0x001d


	//----- nvinfo : EIATTR_PARAM_CBANK
	.align		4
        /*01d8*/ 	.byte	0x04, 0x0a
        /*01da*/ 	.short	(.L_330 - .L_329)
	.align		4
.L_329:
        /*01dc*/ 	.word	index@(.nv.constant0._ZN3cub18CUB_300001_SM_10006detail6reduce28DeviceReduceSingleTileKernelINS2_10policy_hubIfjN4cuda3std3__44plusIfEEE10Policy1000EPfSC_iS9_ffNS7_10__identityEEEvT0_T1_T2_T3_T4_T6_)
        /*01e0*/ 	.short	0x0380
        /*01e2*/ 	.short	0x001d


	//----- nvinfo : EIATTR_SW_WAR
	.align		4
.L_330:
        /*01e4*/ 	.byte	0x04, 0x36
        /*01e6*/ 	.short	(.L_332 - .L_331)
.L_331:
        /*01e8*/ 	.word	0x00000008
.L_332:


//--------------------- .nv.info._ZN3cub18CUB_300001_SM_10006detail6reduce18DeviceReduceKernelINS2_10policy_hubIfjN4cuda3std3__44plusIfEEE10Policy1000EN6thrust24THRUST_300001_SM_1000_NS6detail15normal_iteratorINSD_10device_ptrIfEEEEjS9_fNS7_10__identityEEEvT0_PT3_T1_NS0_13GridEvenShareISN_EET2_T4_ --------------------------
	.section	.nv.info._ZN3cub18CUB_300001_SM_10006detail6reduce18DeviceReduceKernelINS2_10policy_hubIfjN4cuda3std3__44plusIfEEE10Policy1000EN6thrust24THRUST_300001_SM_1000_NS6detail15normal_iteratorINSD_10device_ptrIfEEEEjS9_fNS7_10__identityEEEvT0_PT3_T1_NS0_13GridEvenShareISN_EET2_T4_,"",@"SHT_CUDA_INFO"
	.sectionflags	@""
	.align	4


	//----- nvinfo : EIATTR_CUDA_API_VERSION
	.align		4
        /*0000*/ 	.byte	0x04, 0x37
        /*0002*/ 	.short	(.L_334 - .L_333)
.L_333:
        /*0004*/ 	.word	0x00000082


	//----- nvinfo : EIATTR_KPARAM_INFO
	.align		4
.L_334:
        /*0008*/ 	.byte	0x04, 0x17
        /*000a*/ 	.short	(.L_336 - .L_335)
.L_335:
        /*000c*/ 	.word	0x00000000
        /*0010*/ 	.short	0x0005
        /*0012*/ 	.short	0x003d
        /*0014*/ 	.byte	0x00, 0xf0, 0x05, 0x00


	//----- nvinfo : EIATTR_KPARAM_INFO
	.align		4
.L_336:
        /*0018*/ 	.byte	0x04, 0x17
        /*001a*/ 	.short	(.L_338 - .L_337)
.L_337:
        /*001c*/ 	.word	0x00000000
        /*0020*/ 	.short	0x0004
        /*0022*/ 	.short	0x003c
        /*0024*/ 	.byte	0x00, 0xf0, 0x05, 0x00


	//----- nvinfo : EIATTR_KPARAM_INFO
	.align		4
.L_338:
        /*0028*/ 	.byte	0x04, 0x17
        /*002a*/ 	.short	(.L_340 - .L_339)
.L_339:
        /*002c*/ 	.word	0x00000000
        /*0030*/ 	.short	0x0003
        /*0032*/ 	.short	0x0014
        /*0034*/ 	.byte	0x00, 0xf0, 0xa1, 0x00


	//----- nvinfo : EIATTR_KPARAM_INFO
	.align		4
.L_340:
        /*0038*/ 	.byte	0x04, 0x17
        /*003a*/ 	.short	(.L_342 - .L_341)
.L_341:
        /*003c*/ 	.word	0x00000000
        /*0040*/ 	.short	0x0002
        /*0042*/ 	.short	0x0010
        /*0044*/ 	.byte	0x00, 0xf0, 0x11, 0x00


	//----- nvinfo : EIATTR_KPARAM_INFO
	.align		4
.L_342:
        /*0048*/ 	.byte	0x04, 0x17
        /*004a*/ 	.short	(.L_344 - .L_343)
.L_343:
        /*004c*/ 	.word	0x00000000
        /*0050*/ 	.short	0x0001
        /*0052*/ 	.short	0x0008
        /*0054*/ 	.byte	0x00, 0xf5, 0x21, 0x00


	//----- nvinfo : EIATTR_KPARAM_INFO
	.align		4
.L_344:
        /*0058*/ 	.byte	0x04, 0x17
        /*005a*/ 	.short	(.L_346 - .L_345)
.L_345:
        /*005c*/ 	.word	0x00000000
        /*0060*/ 	.short	0x0000
        /*0062*/ 	.short	0x0000
        /*0064*/ 	.byte	0x00, 0xf0, 0x21, 0x00


	//----- nvinfo : EIATTR_SPARSE_MMA_MASK
	.align		4
.L_346:
        /*0068*/ 	.byte	0x03, 0x50
        /*006a*/ 	.short	0x0000


	//----- nvinfo : EIATTR_MAXREG_COUNT
	.align		4
        /*006c*/ 	.byte	0x03, 0x1b
        /*006e*/ 	.short	0x0080


	//----- nvinfo : EIATTR_NUM_BARRIERS
	.align		4
        /*0070*/ 	.byte	0x02, 0x4c
        /*0072*/ 	.byte	0x01
	.zero		1


	//----- nvinfo : EIATTR_MERCURY_ISA_VERSION
	.align		4
        /*0074*/ 	.byte	0x03, 0x5f
        /*0076*/ 	.short	0x0101


	//----- nvinfo : EIATTR_UNUSED_LOAD_BYTE_OFFSET
	.align		4
        /*0078*/ 	.byte	0x04, 0x44
        /*007a*/ 	.short	(.L_348 - .L_347)


	//   ....[0]....
.L_347:
        /*007c*/ 	.word	0x00000de0
        /*0080*/ 	.word	0x0000fff0


	//   ....[1]....
        /*0084*/ 	.word	0x000011f0
        /*0088*/ 	.word	0x0000fff0


	//   ....[2]....
        /*008c*/ 	.word	0x000026b0
        /*0090*/ 	.word	0x0000fff0


	//----- nvinfo : EIATTR_COOP_GROUP_MASK_REGIDS
	.align		4
.L_348:
        /*0094*/ 	.byte	0x04, 0x29
        /*0096*/ 	.short	(.L_350 - .L_349)


	//   ....[0]....
.L_349:
        /*0098*/ 	.word	0xffffffff


	//   ....[1]....
        /*009c*/ 	.word	0xffffffff


	//   ....[2]....
        /*00a0*/ 	.word	0xffffffff


	//   ....[3]....
        /*00a4*/ 	.word	0xffffffff


	//   ....[4]....
        /*00a8*/ 	.word	0xffffffff


	//   ....[5]....
        /*00ac*/ 	.word	0xffffffff


	//   ....[6]....
        /*00b0*/ 	.word	0xffffffff


	//   ....[7]....
        /*00b4*/ 	.word	0xffffffff


	//   ....[8]....
        /*00b8*/ 	.word	0xffffffff


	//   ....[9]....
        /*00bc*/ 	.word	0xffffffff


	//   ....[10]....
        /*00c0*/ 	.word	0xffffffff


	//   ....[11]....
        /*00c4*/ 	.word	0xffffffff


	//   ....[12]....
        /*00c8*/ 	.word	0xffffffff


	//   ....[13]....
        /*00cc*/ 	.word	0xffffffff


	//   ....[14]....
        /*00d0*/ 	.word	0xffffffff


	//----- nvinfo : EIATTR_COOP_GROUP_INSTR_OFFSETS
	.align		4
.L_350:
        /*00d4*/ 	.byte	0x04, 0x28
        /*00d6*/ 	.short	(.L_352 - .L_351)


	//   ....[0]....
.L_351:
        /*00d8*/ 	.word	0x00000bf0


	//   ....[1]....
        /*00dc*/ 	.word	0x00000c50


	//   ....[2]....
        /*00e0*/ 	.word	0x00000cc0


	//   ....[3]....
        /*00e4*/ 	.word	0x00000d10


	//   ....[4]....
        /*00e8*/ 	.word	0x00000d40


	//   ....[5]....
        /*00ec*/ 	.word	0x00000f90


	//   ....[6]....
        /*00f0*/ 	.word	0x00001020


	//   ....[7]....
        /*00f4*/ 	.word	0x00001070


	//   ....[8]....
        /*00f8*/ 	.word	0x000010b0


	//   ....[9]....
        /*00fc*/ 	.word	0x000010f0


	//   ....[10]....
        /*0100*/ 	.word	0x000024c0


	//   ....[11]....
        /*0104*/ 	.word	0x00002550


	//   ....[12]....
        /*0108*/ 	.word	0x000025a0


	//   ....[13]....
        /*010c*/ 	.word	0x000025e0


	//   ....[14]....
        /*0110*/ 	.word	0x00002610


	//----- nvinfo : EIATTR_VRC_CTA_INIT_COUNT
	.align		4
.L_352:
        /*0114*/ 	.byte	0x02, 0x4a
	.zero		1
	.zero		1


	//----- nvinfo : EIATTR_EXIT_INSTR_OFFSETS
	.align		4
        /*0118*/ 	.byte	0x04, 0x1c
        /*011a*/ 	.short	(.L_354 - .L_353)


	//   ....[0]....
.L_353:
        /*011c*/ 	.word	0x000027f0


	//   ....[1]....
        /*0120*/ 	.word	0x00002830


	//----- nvinfo : EIATTR_MAX_THREADS
	.align		4
.L_354:
        /*0124*/ 	.byte	0x04, 0x05
        /*0126*/ 	.short	(.L_356 - .L_355)
.L_355:
        /*0128*/ 	.word	0x00000200
        /*012c*/ 	.word	0x00000001
        /*0130*/ 	.word	0x00000001


	//----- nvinfo : EIATTR_CRS_STACK_SIZE
	.align		4
.L_356:
        /*0134*/ 	.byte	0x04, 0x1e
        /*0136*/ 	.short	(.L_358 - .L_357)
.L_357:
        /*0138*/ 	.word	0x00000000


	//----- nvinfo : EIATTR_CBANK_PARAM_SIZE
	.align		4
.L_358:
        /*013c*/ 	.byte	0x03, 0x19
        /*013e*/ 	.short	0x003e


	//----- nvinfo : EIATTR_PARAM_CBANK
	.align		4
        /*0140*/ 	.byte	0x04, 0x0a
        /*0142*/ 	.short	(.L_360 - .L_359)
	.align		4
.L_359:
        /*0144*/ 	.word	index@(.nv.constant0._ZN3cub18CUB_300001_SM_10006detail6reduce18DeviceReduceKernelINS2_10policy_hubIfjN4cuda3std3__44plusIfEEE10Policy1000EN6thrust24THRUST_300001_SM_1000_NS6detail15normal_iteratorINSD_10device_ptrIfEEEEjS9_fNS7_10__identityEEEvT0_PT3_T1_NS0_13GridEvenShareISN_EET2_T4_)
        /*0148*/ 	.short	0x0380
        /*014a*/ 	.short	0x003e


	//----- nvinfo : EIATTR_SW_WAR
	.align		4
.L_360:
        /*014c*/ 	.byte	0x04, 0x36
        /*014e*/ 	.short	(.L_362 - .L_361)
.L_361:
        /*0150*/ 	.word	0x00000008
.L_362:


//--------------------- .nv.info._ZN3cub18CUB_300001_SM_10006detail6reduce28DeviceReduceSingleTileKernelINS2_10policy_hubIfjN4cuda3std3__44plusIfEEE10Policy1000EN6thrust24THRUST_300001_SM_1000_NS6detail15normal_iteratorINSD_10device_ptrIfEEEEPfjS9_ffNS7_10__identityEEEvT0_T1_T2_T3_T4_T6_ --------------------------
	.section	.nv.info._ZN3cub18CUB_300001_SM_10006detail6reduce28DeviceReduceSingleTileKernelINS2_10policy_hubIfjN4cuda3std3__44plusIfEEE10Policy1000EN6thrust24THRUST_300001_SM_1000_NS6detail15normal_iteratorINSD_10device_ptrIfEEEEPfjS9_ffNS7_10__identityEEEvT0_T1_T2_T3_T4_T6_,"",@"SHT_CUDA_INFO"
	.sectionflags	@""
	.align	4


	//----- nvinfo : EIATTR_CUDA_API_VERSION
	.align		4
        /*0000*/ 	.byte	0x04, 0x37
        /*0002*/ 	.short	(.L_364 - .L_363)
.L_363:
        /*0004*/ 	.word	0x00000082


	//----- nvinfo : EIATTR_KPARAM_INFO
	.align		4
.L_364:
        /*0008*/ 	.byte	0x04, 0x17
        /*000a*/ 	.short	(.L_366 - .L_365)
.L_365:
        /*000c*/ 	.word	0x00000000
        /*0010*/ 	.short	0x0005
        /*0012*/ 	.short	0x001c
        /*0014*/ 	.byte	0x00, 0xf0, 0x05, 0x00


	//----- nvinfo : EIATTR_KPARAM_INFO
	.align		4
.L_366:
        /*0018*/ 	.byte	0x04, 0x17
        /*001a*/ 	.short	(.L_368 - .L_367)
.L_367:
        /*001c*/ 	.word	0x00000000
        /*0020*/ 	.short	0x0004
        /*0022*/ 	.short	0x0018
        /*0024*/ 	.byte	0x00, 0xf0, 0x11, 0x00


	//----- nvinfo : EIATTR_KPARAM_INFO
	.align		4
.L_368:
        /*0028*/ 	.byte	0x04, 0x17
        /*002a*/ 	.short	(.L_370 - .L_369)
.L_369:
        /*002c*/ 	.word	0x00000000
        /*0030*/ 	.short	0x0003
        /*0032*/ 	.short	0x0014
        /*0034*/ 	.byte	0x00, 0xf0, 0x05, 0x00


	//----- nvinfo : EIATTR_KPARAM_INFO
	.align		4
.L_370:
        /*0038*/ 	.byte	0x04, 0x17
        /*003a*/ 	.short	(.L_372 - .L_371)
.L_371:
        /*003c*/ 	.word	0x00000000
        /*0040*/ 	.short	0x0002
        /*0042*/ 	.short	0x0010
        /*0044*/ 	.byte	0x00, 0xf0, 0x11, 0x00


	//----- nvinfo : EIATTR_KPARAM_INFO
	.align		4
.L_372:
        /*0048*/ 	.byte	0x04, 0x17
        /*004a*/ 	.short	(.L_374 - .L_373)
.L_373:
        /*004c*/ 	.word	0x00000000
        /*0050*/ 	.short	0x0001
        /*0052*/ 	.short	0x0008
        /*0054*/ 	.byte	0x00, 0xf5, 0x21, 0x00


	//----- nvinfo : EIATTR_KPARAM_INFO
	.align		4
.L_374:
        /*0058*/ 	.byte	0x04, 0x17
        /*005a*/ 	.short	(.L_376 - .L_375)
.L_375:
        /*005c*/ 	.word	0x00000000
        /*0060*/ 	.short	0x0000
        /*0062*/ 	.short	0x0000
        /*0064*/ 	.byte	0x00, 0xf0, 0x21, 0x00


	//----- nvinfo : EIATTR_SPARSE_MMA_MASK
	.align		4
.L_376:
        /*0068*/ 	.byte	0x03, 0x50
        /*006a*/ 	.short	0x0000


	//----- nvinfo : EIATTR_MAXREG_COUNT
	.align		4
        /*006c*/ 	.byte	0x03, 0x1b
        /*006e*/ 	.short	0x0080


	//----- nvinfo : EIATTR_NUM_BARRIERS
	.align		4
        /*0070*/ 	.byte	0x02, 0x4c
        /*0072*/ 	.byte	0x01
	.zero		1


	//----- nvinfo : EIATTR_MERCURY_ISA_VERSION
	.align		4
        /*0074*/ 	.byte	0x03, 0x5f
        /*0076*/ 	.short	0x0101


	//----- nvinfo : EIATTR_UNUSED_LOAD_BYTE_OFFSET
	.align		4
        /*0078*/ 	.byte	0x04, 0x44
        /*007a*/ 	.short	(.L_378 - .L_377)


	//   ....[0]....
.L_377:
        /*007c*/ 	.word	0x00000b00
        /*0080*/ 	.word	0x0000fff0


	//   ....[1]....
        /*0084*/ 	.word	0x00000f10
        /*0088*/ 	.word	0x0000fff0


	//   ....[2]....
        /*008c*/ 	.word	0x00002270
        /*0090*/ 	.word	0x0000fff0


	//----- nvinfo : EIATTR_COOP_GROUP_MASK_REGIDS
	.align		4
.L_378:
        /*0094*/ 	.byte	0x04, 0x29
        /*0096*/ 	.short	(.L_380 - .L_379)


	//   ....[0]....
.L_379:
        /*0098*/ 	.word	0xffffffff


	//   ....[1]....
        /*009c*/ 	.word	0xffffffff


	//   ....[2]....
        /*00a0*/ 	.word	0xffffffff


	//   ....[3]....
        /*00a4*/ 	.word	0xffffffff


	//   ....[4]....
        /*00a8*/ 	.word	0xffffffff


	//   ....[5]....
        /*00ac*/ 	.word	0xffffffff


	//   ....[6]....
        /*00b0*/ 	.word	0xffffffff


	//   ....[7]....
        /*00b4*/ 	.word	0xffffffff


	//   ....[8]....
        /*00b8*/ 	.word	0xffffffff


	//   ....[9]....
        /*00bc*/ 	.word	0xffffffff


	//   ....[10]....
        /*00c0*/ 	.word	0xffffffff


	//   ....[11]....
        /*00c4*/ 	.word	0xffffffff


	//   ....[12]....
        /*00c8*/ 	.word	0xffffffff


	//   ....[13]....
        /*00cc*/ 	.word	0xffffffff


	//   ....[14]....
        /*00d0*/ 	.word	0xffffffff


	//----- nvinfo : EIATTR_COOP_GROUP_INSTR_OFFSETS
	.align		4
.L_380:
        /*00d4*/ 	.byte	0x04, 0x28
        /*00d6*/ 	.short	(.L_382 - .L_381)


	//   ....[0]....
.L_381:
        /*00d8*/ 	.word	0x00000910


	//   ....[1]....
        /*00dc*/ 	.word	0x00000970


	//   ....[2]....
        /*00e0*/ 	.word	0x000009e0


	//   ....[3]....
        /*00e4*/ 	.word	0x00000a30


	//   ....[4]....
        /*00e8*/ 	.word	0x00000a60


	//   ....[5]....
        /*00ec*/ 	.word	0x00000cb0


	//   ....[6]....
        /*00f0*/ 	.word	0x00000d40


	//   ....[7]....
        /*00f4*/ 	.word	0x00000d80


	//   ....[8]....
        /*00f8*/ 	.word	0x00000dd0


	//   ....[9]....
        /*00fc*/ 	.word	0x00000e10


	//   ....[10]....
        /*0100*/ 	.word	0x00002090


	//   ....[11]....
        /*0104*/ 	.word	0x00002110


	//   ....[12]....
        /*0108*/ 	.word	0x00002160


	//   ....[13]....
        /*010c*/ 	.word	0x000021a0


	//   ....[14]....
        /*0110*/ 	.word	0x000021d0


	//----- nvinfo : EIATTR_VRC_CTA_INIT_COUNT
	.align		4
.L_382:
        /*0114*/ 	.byte	0x02, 0x4a
	.zero		1
	.zero		1


	//----- nvinfo : EIATTR_EXIT_INSTR_OFFSETS
	.align		4
        /*0118*/ 	.byte	0x04, 0x1c
        /*011a*/ 	.short	(.L_384 - .L_383)


	//   ....[0]....
.L_383:
        /*011c*/ 	.word	0x00000080


	//   ....[1]....
        /*0120*/ 	.word	0x000000c0


	//   ....[2]....
        /*0124*/ 	.word	0x000023b0


	//   ....[3]....
        /*0128*/ 	.word	0x00002400


	//----- nvinfo : EIATTR_MAX_THREADS
	.align		4
.L_384:
        /*012c*/ 	.byte	0x04, 0x05
        /*012e*/ 	.short	(.L_386 - .L_385)
.L_385:
        /*0130*/ 	.word	0x00000200
        /*0134*/ 	.word	0x00000001
        /*0138*/ 	.word	0x00000001


	//----- nvinfo : EIATTR_CRS_STACK_SIZE
	.align		4
.L_386:
        /*013c*/ 	.byte	0x04, 0x1e
        /*013e*/ 	.short	(.L_388 - .L_387)
.L_387:
        /*0140*/ 	.word	0x00000000


	//----- nvinfo : EIATTR_CBANK_PARAM_SIZE
	.align		4
.L_388:
        /*0144*/ 	.byte	0x03, 0x19
        /*0146*/ 	.short	0x001d


	//----- nvinfo : EIATTR_PARAM_CBANK
	.align		4
        /*0148*/ 	.byte	0x04, 0x0a
        /*014a*/ 	.short	(.L_390 - .L_389)
	.align		4
.L_389:
        /*014c*/ 	.word	index@(.nv.constant0._ZN3cub18CUB_300001_SM_10006detail6reduce28DeviceReduceSingleTileKernelINS2_10policy_hubIfjN4cuda3std3__44plusIfEEE10Policy1000EN6thrust24THRUST_300001_SM_1000_NS6detail15normal_iteratorINSD_10device_ptrIfEEEEPfjS9_ffNS7_10__identityEEEvT0_T1_T2_T3_T4_T6_)
        /*0150*/ 	.short	0x0380
        /*0152*/ 	.short	0x001d


	//----- nvinfo : EIATTR_SW_WAR
	.align		4
.L_390:
        /*0154*/ 	.byte	0x04, 0x36
        /*0156*/ 	.short	(.L_392 - .L_391)
.L_391:
        /*0158*/ 	.word	0x00000008
.L_392:


//--------------------- .nv.info._ZN3cub18CUB_300001_SM_10006detail8for_each13static_kernelINS2_12policy_hub_t12policy_500_tEmN6thrust24THRUST_300001_SM_1000_NS8cuda_cub20__uninitialized_fill7functorINS7_10device_ptrIfEEfEEEEvT0_T1_ --------------------------
	.section	.nv.info._ZN3cub18CUB_300001_SM_10006detail8for_each13static_kernelINS2_12policy_hub_t12policy_500_tEmN6thrust24THRUST_300001_SM_1000_NS8cuda_cub20__uninitialized_fill7functorINS7_10device_ptrIfEEfEEEEvT0_T1_,"",@"SHT_CUDA_INFO"
	.sectionflags	@""
	.align	4


	//----- nvinfo : EIATTR_CUDA_API_VERSION
	.align		4
        /*0000*/ 	.byte	0x04, 0x37
        /*0002*/ 	.short	(.L_394 - .L_393)
.L_393:
        /*0004*/ 	.word	0x00000082


	//----- nvinfo : EIATTR_KPARAM_INFO
	.align		4
.L_394:
        /*0008*/ 	.byte	0x04, 0x17
        /*000a*/ 	.short	(.L_396 - .L_395)
.L_395:
        /*000c*/ 	.word	0x00000000
        /*0010*/ 	.short	0x0001
        /*0012*/ 	.short	0x0008
        /*0014*/ 	.byte	0x00, 0xf0, 0x41, 0x00


	//----- nvinfo : EIATTR_KPARAM_INFO
	.align		4
.L_396:
        /*0018*/ 	.byte	0x04, 0x17
        /*001a*/ 	.short	(.L_398 - .L_397)
.L_397:
        /*001c*/ 	.word	0x00000000
        /*0020*/ 	.short	0x0000
        /*0022*/ 	.short	0x0000
        /*0024*/ 	.byte	0x00, 0xf0, 0x21, 0x00


	//----- nvinfo : EIATTR_SPARSE_MMA_MASK
	.align		4
.L_398:
        /*0028*/ 	.byte	0x03, 0x50
        /*002a*/ 	.short	0x0000


	//----- nvinfo : EIATTR_MAXREG_COUNT
	.align		4
        /*002c*/ 	.byte	0x03, 0x1b
        /*002e*/ 	.short	0x00ff


	//----- nvinfo : EIATTR_MERCURY_ISA_VERSION
	.align		4
        /*0030*/ 	.byte	0x03, 0x5f
        /*0032*/ 	.short	0x0101


	//----- nvinfo : EIATTR_VRC_CTA_INIT_COUNT
	.align		4
        /*0034*/ 	.byte	0x02, 0x4a
	.zero		1
	.zero		1


	//----- nvinfo : EIATTR_EXIT_INSTR_OFFSETS
	.align		4
        /*0038*/ 	.byte	0x04, 0x1c
        /*003a*/ 	.short	(.L_400 - .L_399)


	//   ....[0]....
.L_399:
        /*003c*/ 	.word	0x00000130


	//   ....[1]....
        /*0040*/ 	.word	0x00000230


	//   ....[2]....
        /*0044*/ 	.word	0x00000260


	//----- nvinfo : EIATTR_MAX_THREADS
	.align		4
.L_400:
        /*0048*/ 	.byte	0x04, 0x05
        /*004a*/ 	.short	(.L_402 - .L_401)
.L_401:
        /*004c*/ 	.word	0x00000100
        /*0050*/ 	.word	0x00000001
        /*0054*/ 	.word	0x00000001


	//----- nvinfo : EIATTR_CBANK_PARAM_SIZE
	.align		4
.L_402:
        /*0058*/ 	.byte	0x03, 0x19
        /*005a*/ 	.short	0x0018


	//----- nvinfo : EIATTR_PARAM_CBANK
	.align		4
        /*005c*/ 	.byte	0x04, 0x0a
        /*005e*/ 	.short	(.L_404 - .L_403)
	.align		4
.L_403:
        /*0060*/ 	.word	index@(.nv.constant0._ZN3cub18CUB_300001_SM_10006detail8for_each13static_kernelINS2_12policy_hub_t12policy_500_tEmN6thrust24THRUST_300001_SM_1000_NS8cuda_cub20__uninitialized_fill7functorINS7_10device_ptrIfEEfEEEEvT0_T1_)
        /*0064*/ 	.short	0x0380
        /*0066*/ 	.short	0x0018


	//----- nvinfo : EIATTR_SW_WAR
	.align		4
.L_404:
        /*0068*/ 	.byte	0x04, 0x36
        /*006a*/ 	.short	(.L_406 - .L_405)
.L_405:
        /*006c*/ 	.word	0x00000008
.L_406:


//--------------------- .nv.info._ZN3cub18CUB_300001_SM_10006detail11EmptyKernelIvEEvv --------------------------
	.section	.nv.info._ZN3cub18CUB_300001_SM_10006detail11EmptyKernelIvEEvv,"",@"SHT_CUDA_INFO"
	.sectionflags	@""
	.align	4


	//----- nvinfo : EIATTR_CUDA_API_VERSION
	.align		4
        /*0000*/ 	.byte	0x04, 0x37
        /*0002*/ 	.short	(.L_408 - .L_407)
.L_407:
        /*0004*/ 	.word	0x00000082


	//----- nvinfo : EIATTR_SPARSE_MMA_MASK
	.align		4
.L_408:
        /*0008*/ 	.byte	0x03, 0x50
        /*000a*/ 	.short	0x0000


	//----- nvinfo : EIATTR_MAXREG_COUNT
	.align		4
        /*000c*/ 	.byte	0x03, 0x1b
        /*000e*/ 	.short	0x00ff


	//----- nvinfo : EIATTR_MERCURY_ISA_VERSION
	.align		4
        /*0010*/ 	.byte	0x03, 0x5f
        /*0012*/ 	.short	0x0101


	//----- nvinfo : EIATTR_VRC_CTA_INIT_COUNT
	.align		4
        /*0014*/ 	.byte	0x02, 0x4a
	.zero		1
	.zero		1


	//----- nvinfo : EIATTR_EXIT_INSTR_OFFSETS
	.align		4
        /*0018*/ 	.byte	0x04, 0x1c
        /*001a*/ 	.short	(.L_410 - .L_409)


	//   ....[0]....
.L_409:
        /*001c*/ 	.word	0x00000010


	//----- nvinfo : EIATTR_SW_WAR
	.align		4
.L_410:
        /*0020*/ 	.byte	0x04, 0x36
        /*0022*/ 	.short	(.L_412 - .L_411)
.L_411:
        /*0024*/ 	.word	0x00000008
.L_412:


//--------------------- .nv.info._Z13gradient_diffPfS_S_S_S_S_S_S_iiii --------------------------
	.section	.nv.info._Z13gradient_diffPfS_S_S_S_S_S_S_iiii,"",@"SHT_CUDA_INFO"
	.sectionflags	@""
	.align	4


	//----- nvinfo : EIATTR_CUDA_API_VERSION
	.align		4
        /*0000*/ 	.byte	0x04, 0x37
        /*0002*/ 	.short	(.L_414 - .L_413)
.L_413:
        /*0004*/ 	.word	0x00000082


	//----- nvinfo : EIATTR_KPARAM_INFO
	.align		4
.L_414:
        /*0008*/ 	.byte	0x04, 0x17
        /*000a*/ 	.short	(.L_416 - .L_415)
.L_415:
        /*000c*/ 	.word	0x00000000
        /*0010*/ 	.short	0x000b
        /*0012*/ 	.short	0x004c
        /*0014*/ 	.byte	0x00, 0xf0, 0x11, 0x00


	//----- nvinfo : EIATTR_KPARAM_INFO
	.align		4
.L_416:
        /*0018*/ 	.byte	0x04, 0x17
        /*001a*/ 	.short	(.L_418 - .L_417)
.L_417:
        /*001c*/ 	.word	0x00000000
        /*0020*/ 	.short	0x000a
        /*0022*/ 	.short	0x0048
        /*0024*/ 	.byte	0x00, 0xf0, 0x11, 0x00


	//----- nvinfo : EIATTR_KPARAM_INFO
	.align		4
.L_418:
        /*0028*/ 	.byte	0x04, 0x17
        /*002a*/ 	.short	(.L_420 - .L_419)
.L_419:
        /*002c*/ 	.word	0x00000000
        /*0030*/ 	.short	0x0009
        /*0032*/ 	.short	0x0044
        /*0034*/ 	.byte	0x00, 0xf0, 0x11, 0x00


	//----- nvinfo : EIATTR_KPARAM_INFO
	.align		4
.L_420:
        /*0038*/ 	.byte	0x04, 0x17
        /*003a*/ 	.short	(.L_422 - .L_421)
.L_421:
        /*003c*/ 	.word	0x00000000
        /*0040*/ 	.short	0x0008
        /*0042*/ 	.short	0x0040
        /*0044*/ 	.byte	0x00, 0xf0, 0x11, 0x00


	//----- nvinfo : EIATTR_KPARAM_INFO
	.align		4
.L_422:
        /*0048*/ 	.byte	0x04, 0x17
        /*004a*/ 	.short	(.L_424 - .L_423)
.L_423:
        /*004c*/ 	.word	0x00000000
        /*0050*/ 	.short	0x0007
        /*0052*/ 	.short	0x0038
        /*0054*/ 	.byte	0x00, 0xf5, 0x21, 0x00


	//----- nvinfo : EIATTR_KPARAM_INFO
	.align		4
.L_424:
        /*0058*/ 	.byte	0x04, 0x17
        /*005a*/ 	.short	(.L_426 - .L_425)
.L_425:
        /*005c*/ 	.word	0x00000000
        /*0060*/ 	.short	0x0006
        /*0062*/ 	.short	0x0030
        /*0064*/ 	.byte	0x00, 0xf5, 0x21, 0x00


	//----- nvinfo : EIATTR_KPARAM_INFO
	.align		4
.L_426:
        /*0068*/ 	.byte	0x04, 0x17
        /*006a*/ 	.short	(.L_428 - .L_427)
.L_427:
        /*006c*/ 	.word	0x00000000
        /*0070*/ 	.short	0x0005
        /*0072*/ 	.short	0x0028
        /*0074*/ 	.byte	0x00, 0xf5, 0x21, 0x00


	//----- nvinfo : EIATTR_KPARAM_INFO
	.align		4
.L_428:
        /*0078*/ 	.byte	0x04, 0x17
        /*007a*/ 	.short	(.L_430 - .L_429)
.L_429:
        /*007c*/ 	.word	0x00000000
        /*0080*/ 	.short	0x0004
        /*0082*/ 	.short	0x0020
        /*0084*/ 	.byte	0x00, 0xf5, 0x21, 0x00


	//----- nvinfo : EIATTR_KPARAM_INFO
	.align		4
.L_430:
        /*0088*/ 	.byte	0x04, 0x17
        /*008a*/ 	.short	(.L_432 - .L_431)
.L_431:
        /*008c*/ 	.word	0x00000000
        /*0090*/ 	.short	0x0003
        /*0092*/ 	.short	0x0018
        /*0094*/ 	.byte	0x00, 0xf5, 0x21, 0x00


	//----- nvinfo : EIATTR_KPARAM_INFO
	.align		4
.L_432:
        /*0098*/ 	.byte	0x04, 0x17
        /*009a*/ 	.short	(.L_434 - .L_433)
.L_433:
        /*009c*/ 	.word	0x00000000
        /*00a0*/ 	.short	0x0002
        /*00a2*/ 	.short	0x0010
        /*00a4*/ 	.byte	0x00, 0xf5, 0x21, 0x00


	//----- nvinfo : EIATTR_KPARAM_INFO
	.align		4
.L_434:
        /*00a8*/ 	.byte	0x04, 0x17
        /*00aa*/ 	.short	(.L_436 - .L_435)
.L_435:
        /*00ac*/ 	.word	0x00000000
        /*00b0*/ 	.short	0x0001
        /*00b2*/ 	.short	0x0008
        /*00b4*/ 	.byte	0x00, 0xf5, 0x21, 0x00


	//----- nvinfo : EIATTR_KPARAM_INFO
	.align		4
.L_436:
        /*00b8*/ 	.byte	0x04, 0x17
        /*00ba*/ 	.short	(.L_438 - .L_437)
.L_437:
        /*00bc*/ 	.word	0x00000000
        /*00c0*/ 	.short	0x0000
        /*00c2*/ 	.short	0x0000
        /*00c4*/ 	.byte	0x00, 0xf5, 0x21, 0x00


	//----- nvinfo : EIATTR_SPARSE_MMA_MASK
	.align		4
.L_438:
        /*00c8*/ 	.byte	0x03, 0x50
        /*00ca*/ 	.short	0x0000


	//----- nvinfo : EIATTR_MAXREG_COUNT
	.align		4
        /*00cc*/ 	.byte	0x03, 0x1b
        /*00ce*/ 	.short	0x00ff


	//----- nvinfo : EIATTR_MERCURY_ISA_VERSION
	.align		4
        /*00d0*/ 	.byte	0x03, 0x5f
        /*00d2*/ 	.short	0x0101


	//----- nvinfo : EIATTR_VRC_CTA_INIT_COUNT
	.align		4
        /*00d4*/ 	.byte	0x02, 0x4a
	.zero		1
	.zero		1


	//----- nvinfo : EIATTR_EXIT_INSTR_OFFSETS
	.align		4
        /*00d8*/ 	.byte	0x04, 0x1c
        /*00da*/ 	.short	(.L_440 - .L_439)


	//   ....[0]....
.L_439:
        /*00dc*/ 	.word	0x000000a0


	//   ....[1]....
        /*00e0*/ 	.word	0x00007590


	//----- nvinfo : EIATTR_CRS_STACK_SIZE
	.align		4
.L_440:
        /*00e4*/ 	.byte	0x04, 0x1e
        /*00e6*/ 	.short	(.L_442 - .L_441)
.L_441:
        /*00e8*/ 	.word	0x00000000


	//----- nvinfo : EIATTR_CBANK_PARAM_SIZE
	.align		4
.L_442:
        /*00ec*/ 	.byte	0x03, 0x19
        /*00ee*/ 	.short	0x0050


	//----- nvinfo : EIATTR_PARAM_CBANK
	.align		4
        /*00f0*/ 	.byte	0x04, 0x0a
        /*00f2*/ 	.short	(.L_444 - .L_443)
	.align		4
.L_443:
        /*00f4*/ 	.word	index@(.nv.constant0._Z13gradient_diffPfS_S_S_S_S_S_S_iiii)
        /*00f8*/ 	.short	0x0380
        /*00fa*/ 	.short	0x0050


	//----- nvinfo : EIATTR_SW_WAR
	.align		4
.L_444:
        /*00fc*/ 	.byte	0x04, 0x36
        /*00fe*/ 	.short	(.L_446 - .L_445)
.L_445:
        /*0100*/ 	.word	0x00000008
.L_446:


//--------------------- .nv.info._Z15backprop_doublePfS_S_S_S_S_S_S_S_S_S_S_S_S_S_S_S_S_S_S_iiiifff --------------------------
	.section	.nv.info._Z15backprop_doublePfS_S_S_S_S_S_S_S_S_S_S_S_S_S_S_S_S_S_S_iiiifff,"",@"SHT_CUDA_INFO"
	.sectionflags	@""
	.align	4


	//----- nvinfo : EIATTR_CUDA_API_VERSION
	.align		4
        /*0000*/ 	.byte	0x04, 0x37
        /*0002*/ 	.short	(.L_448 - .L_447)
.L_447:
        /*0004*/ 	.word	0x00000082


	//----- nvinfo : EIATTR_KPARAM_INFO
	.align		4
.L_448:
        /*0008*/ 	.byte	0x04, 0x17
        /*000a*/ 	.short	(.L_450 - .L_449)
.L_449:
        /*000c*/ 	.word	0x00000000
        /*0010*/ 	.short	0x001a
        /*0012*/ 	.short	0x00b8
        /*0014*/ 	.byte	0x00, 0xf0, 0x11, 0x00


	//----- nvinfo : EIATTR_KPARAM_INFO
	.align		4
.L_450:
        /*0018*/ 	.byte	0x04, 0x17
        /*001a*/ 	.short	(.L_452 - .L_451)
.L_451:
        /*001c*/ 	.word	0x00000000
        /*0020*/ 	.short	0x0019
        /*0022*/ 	.short	0x00b4
        /*0024*/ 	.byte	0x00, 0xf0, 0x11, 0x00


	//----- nvinfo : EIATTR_KPARAM_INFO
	.align		4
.L_452:
        /*0028*/ 	.byte	0x04, 0x17
        /*002a*/ 	.short	(.L_454 - .L_453)
.L_453:
        /*002c*/ 	.word	0x00000000
        /*0030*/ 	.short	0x0018
        /*0032*/ 	.short	0x00b0
        /*0034*/ 	.byte	0x00, 0xf0, 0x11, 0x00


	//----- nvinfo : EIATTR_KPARAM_INFO
	.align		4
.L_454:
        /*0038*/ 	.byte	0x04, 0x17
        /*003a*/ 	.short	(.L_456 - .L_455)
.L_455:
        /*003c*/ 	.word	0x00000000
        /*0040*/ 	.short	0x0017
        /*0042*/ 	.short	0x00ac
        /*0044*/ 	.byte	0x00, 0xf0, 0x11, 0x00


	//----- nvinfo : EIATTR_KPARAM_INFO
	.align		4
.L_456:
        /*0048*/ 	.byte	0x04, 0x17
        /*004a*/ 	.short	(.L_458 - .L_457)
.L_457:
        /*004c*/ 	.word	0x00000000
        /*0050*/ 	.short	0x0016
        /*0052*/ 	.short	0x00a8
        /*0054*/ 	.byte	0x00, 0xf0, 0x11, 0x00


	//----- nvinfo : EIATTR_KPARAM_INFO
	.align		4
.L_458:
        /*0058*/ 	.byte	0x04, 0x17
        /*005a*/ 	.short	(.L_460 - .L_459)
.L_459:
        /*005c*/ 	.word	0x00000000
        /*0060*/ 	.short	0x0015
        /*0062*/ 	.short	0x00a4
        /*0064*/ 	.byte	0x00, 0xf0, 0x11, 0x00


	//----- nvinfo : EIATTR_KPARAM_INFO
	.align		4
.L_460:
        /*0068*/ 	.byte	0x04, 0x17
        /*006a*/ 	.short	(.L_462 - .L_461)
.L_461:
        /*006c*/ 	.word	0x00000000
        /*0070*/ 	.short	0x0014
        /*0072*/ 	.short	0x00a0
        /*0074*/ 	.byte	0x00, 0xf0, 0x11, 0x00


	//----- nvinfo : EIATTR_KPARAM_INFO
	.align		4
.L_462:
        /*0078*/ 	.byte	0x04, 0x17
        /*007a*/ 	.short	(.L_464 - .L_463)
.L_463:
        /*007c*/ 	.word	0x00000000
        /*0080*/ 	.short	0x0013
        /*0082*/ 	.short	0x0098
        /*0084*/ 	.byte	0x00, 0xf5, 0x21, 0x00


	//----- nvinfo : EIATTR_KPARAM_INFO
	.align		4
.L_464:
        /*0088*/ 	.byte	0x04, 0x17
        /*008a*/ 	.short	(.L_466 - .L_465)
.L_465:
        /*008c*/ 	.word	0x00000000
        /*0090*/ 	.short	0x0012
        /*0092*/ 	.short	0x0090
        /*0094*/ 	.byte	0x00, 0xf5, 0x21, 0x00


	//----- nvinfo : EIATTR_KPARAM_INFO
	.align		4
.L_466:
        /*0098*/ 	.byte	0x04, 0x17
        /*009a*/ 	.short	(.L_468 - .L_467)
.L_467:
        /*009c*/ 	.word	0x00000000
        /*00a0*/ 	.short	0x0011
        /*00a2*/ 	.short	0x0088
        /*00a4*/ 	.byte	0x00, 0xf5, 0x21, 0x00


	//----- nvinfo : EIATTR_KPARAM_INFO
	.align		4
.L_468:
        /*00a8*/ 	.byte	0x04, 0x17
        /*00aa*/ 	.short	(.L_470 - .L_469)
.L_469:
        /*00ac*/ 	.word	0x00000000
        /*00b0*/ 	.short	0x0010
        /*00b2*/ 	.short	0x0080
        /*00b4*/ 	.byte	0x00, 0xf5, 0x21, 0x00


	//----- nvinfo : EIATTR_KPARAM_INFO
	.align		4
.L_470:
        /*00b8*/ 	.byte	0x04, 0x17
        /*00ba*/ 	.short	(.L_472 - .L_471)
.L_471:
        /*00bc*/ 	.word	0x00000000
        /*00c0*/ 	.short	0x000f
        /*00c2*/ 	.short	0x0078
        /*00c4*/ 	.byte	0x00, 0xf5, 0x21, 0x00


	//----- nvinfo : EIATTR_KPARAM_INFO
	.align		4
.L_472:
        /*00c8*/ 	.byte	0x04, 0x17
        /*00ca*/ 	.short	(.L_474 - .L_473)
.L_473:
        /*00cc*/ 	.word	0x00000000
        /*00d0*/ 	.short	0x000e
        /*00d2*/ 	.short	0x0070
        /*00d4*/ 	.byte	0x00, 0xf5, 0x21, 0x00


	//----- nvinfo : EIATTR_KPARAM_INFO
	.align		4
.L_474:
        /*00d8*/ 	.byte	0x04, 0x17
        /*00da*/ 	.short	(.L_476 - .L_475)
.L_475:
        /*00dc*/ 	.word	0x00000000
        /*00e0*/ 	.short	0x000d
        /*00e2*/ 	.short	0x0068
        /*00e4*/ 	.byte	0x00, 0xf5, 0x21, 0x00


	//----- nvinfo : EIATTR_KPARAM_INFO
	.align		4
.L_476:
        /*00e8*/ 	.byte	0x04, 0x17
        /*00ea*/ 	.short	(.L_478 - .L_477)
.L_477:
        /*00ec*/ 	.word	0x00000000
        /*00f0*/ 	.short	0x000c
        /*00f2*/ 	.short	0x0060
        /*00f4*/ 	.byte	0x00, 0xf5, 0x21, 0x00


	//----- nvinfo : EIATTR_KPARAM_INFO
	.align		4
.L_478:
        /*00f8*/ 	.byte	0x04, 0x17
        /*00fa*/ 	.short	(.L_480 - .L_479)
.L_479:
        /*00fc*/ 	.word	0x00000000
        /*0100*/ 	.short	0x000b
        /*0102*/ 	.short	0x0058
        /*0104*/ 	.byte	0x00, 0xf5, 0x21, 0x00


	//----- nvinfo : EIATTR_KPARAM_INFO
	.align		4
.L_480:
        /*0108*/ 	.byte	0x04, 0x17
        /*010a*/ 	.short	(.L_482 - .L_481)
.L_481:
        /*010c*/ 	.word	0x00000000
        /*0110*/ 	.short	0x000a
        /*0112*/ 	.short	0x0050
        /*0114*/ 	.byte	0x00, 0xf5, 0x21, 0x00


	//----- nvinfo : EIATTR_KPARAM_INFO
	.align		4
.L_482:
        /*0118*/ 	.byte	0x04, 0x17
        /*011a*/ 	.short	(.L_484 - .L_483)
.L_483:
        /*011c*/ 	.word	0x00000000
        /*0120*/ 	.short	0x0009
        /*0122*/ 	.short	0x0048
        /*0124*/ 	.byte	0x00, 0xf5, 0x21, 0x00


	//----- nvinfo : EIATTR_KPARAM_INFO
	.align		4
.L_484:
        /*0128*/ 	.byte	0x04, 0x17
        /*012a*/ 	.short	(.L_486 - .L_485)
.L_485:
        /*012c*/ 	.word	0x00000000
        /*0130*/ 	.short	0x0008
        /*0132*/ 	.short	0x0040
        /*0134*/ 	.byte	0x00, 0xf5, 0x21, 0x00


	//----- nvinfo : EIATTR_KPARAM_INFO
	.align		4
.L_486:
        /*0138*/ 	.byte	0x04, 0x17
        /*013a*/ 	.short	(.L_488 - .L_487)
.L_487:
        /*013c*/ 	.word	0x00000000
        /*0140*/ 	.short	0x0007
        /*0142*/ 	.short	0x0038
        /*0144*/ 	.byte	0x00, 0xf5, 0x21, 0x00


	//----- nvinfo : EIATTR_KPARAM_INFO
	.align		4
.L_488:
        /*0148*/ 	.byte	0x04, 0x17
        /*014a*/ 	.short	(.L_490 - .L_489)
.L_489:
        /*014c*/ 	.word	0x00000000
        /*0150*/ 	.short	0x0006
        /*0152*/ 	.short	0x0030
        /*0154*/ 	.byte	0x00, 0xf5, 0x21, 0x00


	//----- nvinfo : EIATTR_KPARAM_INFO
	.align		4
.L_490:
        /*0158*/ 	.byte	0x04, 0x17
        /*015a*/ 	.short	(.L_492 - .L_491)
.L_491:
        /*015c*/ 	.word	0x00000000
        /*0160*/ 	.short	0x0005
        /*0162*/ 	.short	0x0028
        /*0164*/ 	.byte	0x00, 0xf5, 0x21, 0x00


	//----- nvinfo : EIATTR_KPARAM_INFO
	.align		4
.L_492:
        /*0168*/ 	.byte	0x04, 0x17
        /*016a*/ 	.short	(.L_494 - .L_493)
.L_493:
        /*016c*/ 	.word	0x00000000
        /*0170*/ 	.short	0x0004
        /*0172*/ 	.short	0x0020
        /*0174*/ 	.byte	0x00, 0xf5, 0x21, 0x00


	//----- nvinfo : EIATTR_KPARAM_INFO
	.align		4
.L_494:
        /*0178*/ 	.byte	0x04, 0x17
        /*017a*/ 	.short	(.L_496 - .L_495)
.L_495:
        /*017c*/ 	.word	0x00000000
        /*0180*/ 	.short	0x0003
        /*0182*/ 	.short	0x0018
        /*0184*/ 	.byte	0x00, 0xf5, 0x21, 0x00


	//----- nvinfo : EIATTR_KPARAM_INFO
	.align		4
.L_496:
        /*0188*/ 	.byte	0x04, 0x17
        /*018a*/ 	.short	(.L_498 - .L_497)
.L_497:
        /*018c*/ 	.word	0x00000000
        /*0190*/ 	.short	0x0002
        /*0192*/ 	.short	0x0010
        /*0194*/ 	.byte	0x00, 0xf5, 0x21, 0x00


	//----- nvinfo : EIATTR_KPARAM_INFO
	.align		4
.L_498:
        /*0198*/ 	.byte	0x04, 0x17
        /*019a*/ 	.short	(.L_500 - .L_499)
.L_499:
        /*019c*/ 	.word	0x00000000
        /*01a0*/ 	.short	0x0001
        /*01a2*/ 	.short	0x0008
        /*01a4*/ 	.byte	0x00, 0xf5, 0x21, 0x00


	//----- nvinfo : EIATTR_KPARAM_INFO
	.align		4
.L_500:
        /*01a8*/ 	.byte	0x04, 0x17
        /*01aa*/ 	.short	(.L_502 - .L_501)
.L_501:
        /*01ac*/ 	.word	0x00000000
        /*01b0*/ 	.short	0x0000
        /*01b2*/ 	.short	0x0000
        /*01b4*/ 	.byte	0x00, 0xf5, 0x21, 0x00


	//----- nvinfo : EIATTR_SPARSE_MMA_MASK
	.align		4
.L_502:
        /*01b8*/ 	.byte	0x03, 0x50
        /*01ba*/ 	.short	0x0000


	//----- nvinfo : EIATTR_MAXREG_COUNT
	.align		4
        /*01bc*/ 	.byte	0x03, 0x1b
        /*01be*/ 	.short	0x00ff


	//----- nvinfo : EIATTR_MERCURY_ISA_VERSION
	.align		4
        /*01c0*/ 	.byte	0x03, 0x5f
        /*01c2*/ 	.short	0x0101


	//----- nvinfo : EIATTR_VRC_CTA_INIT_COUNT
	.align		4
        /*01c4*/ 	.byte	0x02, 0x4a
	.zero		1
	.zero		1


	//----- nvinfo : EIATTR_EXIT_INSTR_OFFSETS
	.align		4
        /*01c8*/ 	.byte	0x04, 0x1c
        /*01ca*/ 	.short	(.L_504 - .L_503)


	//   ....[0]....
.L_503:
        /*01cc*/ 	.word	0x000000a0


	//   ....[1]....
        /*01d0*/ 	.word	0x000007e0


	//   ....[2]....
        /*01d4*/ 	.word	0x00000a30


	//----- nvinfo : EIATTR_CRS_STACK_SIZE
	.align		4
.L_504:
        /*01d8*/ 	.byte	0x04, 0x1e
        /*01da*/ 	.short	(.L_506 - .L_505)
.L_505:
        /*01dc*/ 	.word	0x00000000


	//----- nvinfo : EIATTR_CBANK_PARAM_SIZE
	.align		4
.L_506:
        /*01e0*/ 	.byte	0x03, 0x19
        /*01e2*/ 	.short	0x00bc


	//----- nvinfo : EIATTR_PARAM_CBANK
	.align		4
        /*01e4*/ 	.byte	0x04, 0x0a
        /*01e6*/ 	.short	(.L_508 - .L_507)
	.align		4
.L_507:
        /*01e8*/ 	.word	index@(.nv.constant0._Z15backprop_doublePfS_S_S_S_S_S_S_S_S_S_S_S_S_S_S_S_S_S_S_iiiifff)
        /*01ec*/ 	.short	0x0380
        /*01ee*/ 	.short	0x00bc


	//----- nvinfo : EIATTR_SW_WAR
	.align		4
.L_508:
        /*01f0*/ 	.byte	0x04, 0x36
        /*01f2*/ 	.short	(.L_510 - .L_509)
.L_509:
        /*01f4*/ 	.word	0x00000008
.L_510:


//--------------------- .nv.info._Z10backprop_dPfS_S_S_S_S_S_S_S_S_S_S_S_S_S_S_iiiif --------------------------
	.section	.nv.info._Z10backprop_dPfS_S_S_S_S_S_S_S_S_S_S_S_S_S_S_iiiif,"",@"SHT_CUDA_INFO"
	.sectionflags	@""
	.align	4


	//----- nvinfo : EIATTR_CUDA_API_VERSION
	.align		4
        /*0000*/ 	.byte	0x04, 0x37
        /*0002*/ 	.short	(.L_512 - .L_511)
.L_511:
        /*0004*/ 	.word	0x00000082


	//----- nvinfo : EIATTR_KPARAM_INFO
	.align		4
.L_512:
        /*0008*/ 	.byte	0x04, 0x17
        /*000a*/ 	.short	(.L_514 - .L_513)
.L_513:
        /*000c*/ 	.word	0x00000000
        /*0010*/ 	.short	0x0014
        /*0012*/ 	.short	0x0090
        /*0014*/ 	.byte	0x00, 0xf0, 0x11, 0x00


	//----- nvinfo : EIATTR_KPARAM_INFO
	.align		4
.L_514:
        /*0018*/ 	.byte	0x04, 0x17
        /*001a*/ 	.short	(.L_516 - .L_515)
.L_515:
        /*001c*/ 	.word	0x00000000
        /*0020*/ 	.short	0x0013
        /*0022*/ 	.short	0x008c
        /*0024*/ 	.byte	0x00, 0xf0, 0x11, 0x00


	//----- nvinfo : EIATTR_KPARAM_INFO
	.align		4
.L_516:
        /*0028*/ 	.byte	0x04, 0x17
        /*002a*/ 	.short	(.L_518 - .L_517)
.L_517:
        /*002c*/ 	.word	0x00000000
        /*0030*/ 	.short	0x0012
        /*0032*/ 	.short	0x0088
        /*0034*/ 	.byte	0x00, 0xf0, 0x11, 0x00


	//----- nvinfo : EIATTR_KPARAM_INFO
	.align		4
.L_518:
        /*0038*/ 	.byte	0x04, 0x17
        /*003a*/ 	.short	(.L_520 - .L_519)
.L_519:
        /*003c*/ 	.word	0x00000000
        /*0040*/ 	.short	0x0011
        /*0042*/ 	.short	0x0084
        /*0044*/ 	.byte	0x00, 0xf0, 0x11, 0x00


	//----- nvinfo : EIATTR_KPARAM_INFO
	.align		4
.L_520:
        /*0048*/ 	.byte	0x04, 0x17
        /*004a*/ 	.short	(.L_522 - .L_521)
.L_521:
        /*004c*/ 	.word	0x00000000
        /*0050*/ 	.short	0x0010
        /*0052*/ 	.short	0x0080
        /*0054*/ 	.byte	0x00, 0xf0, 0x11, 0x00


	//----- nvinfo : EIATTR_KPARAM_INFO
	.align		4
.L_522:
        /*0058*/ 	.byte	0x04, 0x17
        /*005a*/ 	.short	(.L_524 - .L_523)
.L_523:
        /*005c*/ 	.word	0x00000000
        /*0060*/ 	.short	0x000f
        /*0062*/ 	.short	0x0078
        /*0064*/ 	.byte	0x00, 0xf5, 0x21, 0x00


	//----- nvinfo : EIATTR_KPARAM_INFO
	.align		4
.L_524:
        /*0068*/ 	.byte	0x04, 0x17
        /*006a*/ 	.short	(.L_526 - .L_525)
.L_525:
        /*006c*/ 	.word	0x00000000
        /*0070*/ 	.short	0x000e
        /*0072*/ 	.short	0x0070
        /*0074*/ 	.byte	0x00, 0xf5, 0x21, 0x00


	//----- nvinfo : EIATTR_KPARAM_INFO
	.align		4
.L_526:
        /*0078*/ 	.byte	0x04, 0x17
        /*007a*/ 	.short	(.L_528 - .L_527)
.L_527:
        /*007c*/ 	.word	0x00000000
        /*0080*/ 	.short	0x000d
        /*0082*/ 	.short	0x0068
        /*0084*/ 	.byte	0x00, 0xf5, 0x21, 0x00


	//----- nvinfo : EIATTR_KPARAM_INFO
	.align		4
.L_528:
        /*0088*/ 	.byte	0x04, 0x17
        /*008a*/ 	.short	(.L_530 - .L_529)
.L_529:
        /*008c*/ 	.word	0x00000000
        /*0090*/ 	.short	0x000c
        /*0092*/ 	.short	0x0060
        /*0094*/ 	.byte	0x00, 0xf5, 0x21, 0x00


	//----- nvinfo : EIATTR_KPARAM_INFO
	.align		4
.L_530:
        /*0098*/ 	.byte	0x04, 0x17
        /*009a*/ 	.short	(.L_532 - .L_531)
.L_531:
        /*009c*/ 	.word	0x00000000
        /*00a0*/ 	.short	0x000b
        /*00a2*/ 	.short	0x0058
        /*00a4*/ 	.byte	0x00, 0xf5, 0x21, 0x00


	//----- nvinfo : EIATTR_KPARAM_INFO
	.align		4
.L_532:
        /*00a8*/ 	.byte	0x04, 0x17
        /*00aa*/ 	.short	(.L_534 - .L_533)
.L_533:
        /*00ac*/ 	.word	0x00000000
        /*00b0*/ 	.short	0x000a
        /*00b2*/ 	.short	0x0050
        /*00b4*/ 	.byte	0x00, 0xf5, 0x21, 0x00


	//----- nvinfo : EIATTR_KPARAM_INFO
	.align		4
.L_534:
        /*00b8*/ 	.byte	0x04, 0x17
        /*00ba*/ 	.short	(.L_536 - .L_535)
.L_535:
        /*00bc*/ 	.word	0x00000000
        /*00c0*/ 	.short	0x0009
        /*00c2*/ 	.short	0x0048
        /*00c4*/ 	.byte	0x00, 0xf5, 0x21, 0x00


	//----- nvinfo : EIATTR_KPARAM_INFO
	.align		4
.L_536:
        /*00c8*/ 	.byte	0x04, 0x17
        /*00ca*/ 	.short	(.L_538 - .L_537)
.L_537:
        /*00cc*/ 	.word	0x00000000
        /*00d0*/ 	.short	0x0008
        /*00d2*/ 	.short	0x0040
        /*00d4*/ 	.byte	0x00, 0xf5, 0x21, 0x00


	//----- nvinfo : EIATTR_KPARAM_INFO
	.align		4
.L_538:
        /*00d8*/ 	.byte	0x04, 0x17
        /*00da*/ 	.short	(.L_540 - .L_539)
.L_539:
        /*00dc*/ 	.word	0x00000000
        /*00e0*/ 	.short	0x0007
        /*00e2*/ 	.short	0x0038
        /*00e4*/ 	.byte	0x00, 0xf5, 0x21, 0x00


	//----- nvinfo : EIATTR_KPARAM_INFO
	.align		4
.L_540:
        /*00e8*/ 	.byte	0x04, 0x17
        /*00ea*/ 	.short	(.L_542 - .L_541)
.L_541:
        /*00ec*/ 	.word	0x00000000
        /*00f0*/ 	.short	0x0006
        /*00f2*/ 	.short	0x0030
        /*00f4*/ 	.byte	0x00, 0xf5, 0x21, 0x00


	//----- nvinfo : EIATTR_KPARAM_INFO
	.align		4
.L_542:
        /*00f8*/ 	.byte	0x04, 0x17
        /*00fa*/ 	.short	(.L_544 - .L_543)
.L_543:
        /*00fc*/ 	.word	0x00000000
        /*0100*/ 	.short	0x0005
        /*0102*/ 	.short	0x0028
        /*0104*/ 	.byte	0x00, 0xf5, 0x21, 0x00


	//----- nvinfo : EIATTR_KPARAM_INFO
	.align		4
.L_544:
        /*0108*/ 	.byte	0x04, 0x17
        /*010a*/ 	.short	(.L_546 - .L_545)
.L_545:
        /*010c*/ 	.word	0x00000000
        /*0110*/ 	.short	0x0004
        /*0112*/ 	.short	0x0020
        /*0114*/ 	.byte	0x00, 0xf5, 0x21, 0x00


	//----- nvinfo : EIATTR_KPARAM_INFO
	.align		4
.L_546:
        /*0118*/ 	.byte	0x04, 0x17
        /*011a*/ 	.short	(.L_548 - .L_547)
.L_547:
        /*011c*/ 	.word	0x00000000
        /*0120*/ 	.short	0x0003
        /*0122*/ 	.short	0x0018
        /*0124*/ 	.byte	0x00, 0xf5, 0x21, 0x00


	//----- nvinfo : EIATTR_KPARAM_INFO
	.align		4
.L_548:
        /*0128*/ 	.byte	0x04, 0x17
        /*012a*/ 	.short	(.L_550 - .L_549)
.L_549:
        /*012c*/ 	.word	0x00000000
        /*0130*/ 	.short	0x0002
        /*0132*/ 	.short	0x0010
        /*0134*/ 	.byte	0x00, 0xf5, 0x21, 0x00


	//----- nvinfo : EIATTR_KPARAM_INFO
	.align		4
.L_550:
        /*0138*/ 	.byte	0x04, 0x17
        /*013a*/ 	.short	(.L_552 - .L_551)
.L_551:
        /*013c*/ 	.word	0x00000000
        /*0140*/ 	.short	0x0001
        /*0142*/ 	.short	0x0008
        /*0144*/ 	.byte	0x00, 0xf5, 0x21, 0x00


	//----- nvinfo : EIATTR_KPARAM_INFO
	.align		4
.L_552:
        /*0148*/ 	.byte	0x04, 0x17
        /*014a*/ 	.short	(.L_554 - .L_553)
.L_553:
        /*014c*/ 	.word	0x00000000
        /*0150*/ 	.short	0x0000
        /*0152*/ 	.short	0x0000
        /*0154*/ 	.byte	0x00, 0xf5, 0x21, 0x00


	//----- nvinfo : EIATTR_SPARSE_MMA_MASK
	.align		4
.L_554:
        /*0158*/ 	.byte	0x03, 0x50
        /*015a*/ 	.short	0x0000


	//----- nvinfo : EIATTR_MAXREG_COUNT
	.align		4
        /*015c*/ 	.byte	0x03, 0x1b
        /*015e*/ 	.short	0x00ff


	//----- nvinfo : EIATTR_MERCURY_ISA_VERSION
	.align		4
        /*0160*/ 	.byte	0x03, 0x5f
        /*0162*/ 	.short	0x0101


	//----- nvinfo : EIATTR_VRC_CTA_INIT_COUNT
	.align		4
        /*0164*/ 	.byte	0x02, 0x4a
	.zero		1
	.zero		1


	//----- nvinfo : EIATTR_EXIT_INSTR_OFFSETS
	.align		4
        /*0168*/ 	.byte	0x04, 0x1c
        /*016a*/ 	.short	(.L_556 - .L_555)


	//   ....[0]....
.L_555:
        /*016c*/ 	.word	0x000000a0


	//   ....[1]....
        /*0170*/ 	.word	0x000006a0


	//   ....[2]....
        /*0174*/ 	.word	0x00000870


	//----- nvinfo : EIATTR_CRS_STACK_SIZE
	.align		4
.L_556:
        /*0178*/ 	.byte	0x04, 0x1e
        /*017a*/ 	.short	(.L_558 - .L_557)
.L_557:
        /*017c*/ 	.word	0x00000000


	//----- nvinfo : EIATTR_CBANK_PARAM_SIZE
	.align		4
.L_558:
        /*0180*/ 	.byte	0x03, 0x19
        /*0182*/ 	.short	0x0094


	//----- nvinfo : EIATTR_PARAM_CBANK
	.align		4
        /*0184*/ 	.byte	0x04, 0x0a
        /*0186*/ 	.short	(.L_560 - .L_559)
	.align		4
.L_559:
        /*0188*/ 	.word	index@(.nv.constant0._Z10backprop_dPfS_S_S_S_S_S_S_S_S_S_S_S_S_S_S_iiiif)
        /*018c*/ 	.short	0x0380
        /*018e*/ 	.short	0x0094


	//----- nvinfo : EIATTR_SW_WAR
	.align		4
.L_560:
        /*0190*/ 	.byte	0x04, 0x36
        /*0192*/ 	.short	(.L_562 - .L_561)
.L_561:
        /*0194*/ 	.word	0x00000008
.L_562:


//--------------------- .nv.info._Z5pad_kPfS_iiiiii --------------------------
	.section	.nv.info._Z5pad_kPfS_iiiiii,"",@"SHT_CUDA_INFO"
	.sectionflags	@""
	.align	4


	//----- nvinfo : EIATTR_CUDA_API_VERSION
	.align		4
        /*0000*/ 	.byte	0x04, 0x37
        /*0002*/ 	.short	(.L_564 - .L_563)
.L_563:
        /*0004*/ 	.word	0x00000082


	//----- nvinfo : EIATTR_KPARAM_INFO
	.align		4
.L_564:
        /*0008*/ 	.byte	0x04, 0x17
        /*000a*/ 	.short	(.L_566 - .L_565)
.L_565:
        /*000c*/ 	.word	0x00000000
        /*0010*/ 	.short	0x0007
        /*0012*/ 	.short	0x0024
        /*0014*/ 	.byte	0x00, 0xf0, 0x11, 0x00


	//----- nvinfo : EIATTR_KPARAM_INFO
	.align		4
.L_566:
        /*0018*/ 	.byte	0x04, 0x17
        /*001a*/ 	.short	(.L_568 - .L_567)
.L_567:
        /*001c*/ 	.word	0x00000000
        /*0020*/ 	.short	0x0006
        /*0022*/ 	.short	0x0020
        /*0024*/ 	.byte	0x00, 0xf0, 0x11, 0x00


	//----- nvinfo : EIATTR_KPARAM_INFO
	.align		4
.L_568:
        /*0028*/ 	.byte	0x04, 0x17
        /*002a*/ 	.short	(.L_570 - .L_569)
.L_569:
        /*002c*/ 	.word	0x00000000
        /*0030*/ 	.short	0x0005
        /*0032*/ 	.short	0x001c
        /*0034*/ 	.byte	0x00, 0xf0, 0x11, 0x00


	//----- nvinfo : EIATTR_KPARAM_INFO
	.align		4
.L_570:
        /*0038*/ 	.byte	0x04, 0x17
        /*003a*/ 	.short	(.L_572 - .L_571)
.L_571:
        /*003c*/ 	.word	0x00000000
        /*0040*/ 	.short	0x0004
        /*0042*/ 	.short	0x0018
        /*0044*/ 	.byte	0x00, 0xf0, 0x11, 0x00


	//----- nvinfo : EIATTR_KPARAM_INFO
	.align		4
.L_572:
        /*0048*/ 	.byte	0x04, 0x17
        /*004a*/ 	.short	(.L_574 - .L_573)
.L_573:
        /*004c*/ 	.word	0x00000000
        /*0050*/ 	.short	0x0003
        /*0052*/ 	.short	0x0014
        /*0054*/ 	.byte	0x00, 0xf0, 0x11, 0x00


	//----- nvinfo : EIATTR_KPARAM_INFO
	.align		4
.L_574:
        /*0058*/ 	.byte	0x04, 0x17
        /*005a*/ 	.short	(.L_576 - .L_575)
.L_575:
        /*005c*/ 	.word	0x00000000
        /*0060*/ 	.short	0x0002
        /*0062*/ 	.short	0x0010
        /*0064*/ 	.byte	0x00, 0xf0, 0x11, 0x00


	//----- nvinfo : EIATTR_KPARAM_INFO
	.align		4
.L_576:
        /*0068*/ 	.byte	0x04, 0x17
        /*006a*/ 	.short	(.L_578 - .L_577)
.L_577:
        /*006c*/ 	.word	0x00000000
        /*0070*/ 	.short	0x0001
        /*0072*/ 	.short	0x0008
        /*0074*/ 	.byte	0x00, 0xf5, 0x21, 0x00


	//----- nvinfo : EIATTR_KPARAM_INFO
	.align		4
.L_578:
        /*0078*/ 	.byte	0x04, 0x17
        /*007a*/ 	.short	(.L_580 - .L_579)
.L_579:
        /*007c*/ 	.word	0x00000000
        /*0080*/ 	.short	0x0000
        /*0082*/ 	.short	0x0000
        /*0084*/ 	.byte	0x00, 0xf5, 0x21, 0x00


	//----- nvinfo : EIATTR_SPARSE_MMA_MASK
	.align		4
.L_580:
        /*0088*/ 	.byte	0x03, 0x50
        /*008a*/ 	.short	0x0000


	//----- nvinfo : EIATTR_MAXREG_COUNT
	.align		4
        /*008c*/ 	.byte	0x03, 0x1b
        /*008e*/ 	.short	0x00ff


	//----- nvinfo : EIATTR_MERCURY_ISA_VERSION
	.align		4
        /*0090*/ 	.byte	0x03, 0x5f
        /*0092*/ 	.short	0x0101


	//----- nvinfo : EIATTR_VRC_CTA_INIT_COUNT
	.align		4
        /*0094*/ 	.byte	0x02, 0x4a
	.zero		1
	.zero		1


	//----- nvinfo : EIATTR_EXIT_INSTR_OFFSETS
	.align		4
        /*0098*/ 	.byte	0x04, 0x1c
        /*009a*/ 	.short	(.L_582 - .L_581)


	//   ....[0]....
.L_581:
        /*009c*/ 	.word	0x000000b0


	//   ....[1]....
        /*00a0*/ 	.word	0x000008f0


	//   ....[2]....
        /*00a4*/ 	.word	0x000009a0


	//----- nvinfo : EIATTR_CRS_STACK_SIZE
	.align		4
.L_582:
        /*00a8*/ 	.byte	0x04, 0x1e
        /*00aa*/ 	.short	(.L_584 - .L_583)
.L_583:
        /*00ac*/ 	.word	0x00000000


	//----- nvinfo : EIATTR_CBANK_PARAM_SIZE
	.align		4
.L_584:
        /*00b0*/ 	.byte	0x03, 0x19
        /*00b2*/ 	.short	0x0028


	//----- nvinfo : EIATTR_PARAM_CBANK
	.align		4
        /*00b4*/ 	.byte	0x04, 0x0a
        /*00b6*/ 	.short	(.L_586 - .L_585)
	.align		4
.L_585:
        /*00b8*/ 	.word	index@(.nv.constant0._Z5pad_kPfS_iiiiii)
        /*00bc*/ 	.short	0x0380
        /*00be*/ 	.short	0x0028


	//----- nvinfo : EIATTR_SW_WAR
	.align		4
.L_586:
        /*00c0*/ 	.byte	0x04, 0x36
        /*00c2*/ 	.short	(.L_588 - .L_587)
.L_587:
        /*00c4*/ 	.word	0x00000008
.L_588:


//--------------------- .nv.info._Z8shrink_kPfS_iiiiii --------------------------
	.section	.nv.info._Z8shrink_kPfS_iiiiii,"",@"SHT_CUDA_INFO"
	.sectionflags	@""
	.align	4


	//----- nvinfo : EIATTR_CUDA_API_VERSION
	.align		4
        /*0000*/ 	.byte	0x04, 0x37
        /*0002*/ 	.short	(.L_590 - .L_589)
.L_589:
        /*0004*/ 	.word	0x00000082


	//----- nvinfo : EIATTR_KPARAM_INFO
	.align		4
.L_590:
        /*0008*/ 	.byte	0x04, 0x17
        /*000a*/ 	.short	(.L_592 - .L_591)
.L_591:
        /*000c*/ 	.word	0x00000000
        /*0010*/ 	.short	0x0007
        /*0012*/ 	.short	0x0024
        /*0014*/ 	.byte	0x00, 0xf0, 0x11, 0x00


	//----- nvinfo : EIATTR_KPARAM_INFO
	.align		4
.L_592:
        /*0018*/ 	.byte	0x04, 0x17
        /*001a*/ 	.short	(.L_594 - .L_593)
.L_593:
        /*001c*/ 	.word	0x00000000
        /*0020*/ 	.short	0x0006
        /*0022*/ 	.short	0x0020
        /*0024*/ 	.byte	0x00, 0xf0, 0x11, 0x00


	//----- nvinfo : EIATTR_KPARAM_INFO
	.align		4
.L_594:
        /*0028*/ 	.byte	0x04, 0x17
        /*002a*/ 	.short	(.L_596 - .L_595)
.L_595:
        /*002c*/ 	.word	0x00000000
        /*0030*/ 	.short	0x0005
        /*0032*/ 	.short	0x001c
        /*0034*/ 	.byte	0x00, 0xf0, 0x11, 0x00


	//----- nvinfo : EIATTR_KPARAM_INFO
	.align		4
.L_596:
        /*0038*/ 	.byte	0x04, 0x17
        /*003a*/ 	.short	(.L_598 - .L_597)
.L_597:
        /*003c*/ 	.word	0x00000000
        /*0040*/ 	.short	0x0004
        /*0042*/ 	.short	0x0018
        /*0044*/ 	.byte	0x00, 0xf0, 0x11, 0x00


	//----- nvinfo : EIATTR_KPARAM_INFO
	.align		4
.L_598:
        /*0048*/ 	.byte	0x04, 0x17
        /*004a*/ 	.short	(.L_600 - .L_599)
.L_599:
        /*004c*/ 	.word	0x00000000
        /*0050*/ 	.short	0x0003
        /*0052*/ 	.short	0x0014
        /*0054*/ 	.byte	0x00, 0xf0, 0x11, 0x00


	//----- nvinfo : EIATTR_KPARAM_INFO
	.align		4
.L_600:
        /*0058*/ 	.byte	0x04, 0x17
        /*005a*/ 	.short	(.L_602 - .L_601)
.L_601:
        /*005c*/ 	.word	0x00000000
        /*0060*/ 	.short	0x0002
        /*0062*/ 	.short	0x0010
        /*0064*/ 	.byte	0x00, 0xf0, 0x11, 0x00


	//----- nvinfo : EIATTR_KPARAM_INFO
	.align		4
.L_602:
        /*0068*/ 	.byte	0x04, 0x17
        /*006a*/ 	.short	(.L_604 - .L_603)
.L_603:
        /*006c*/ 	.word	0x00000000
        /*0070*/ 	.short	0x0001
        /*0072*/ 	.short	0x0008
        /*0074*/ 	.byte	0x00, 0xf5, 0x21, 0x00


	//----- nvinfo : EIATTR_KPARAM_INFO
	.align		4
.L_604:
        /*0078*/ 	.byte	0x04, 0x17
        /*007a*/ 	.short	(.L_606 - .L_605)
.L_605:
        /*007c*/ 	.word	0x00000000
        /*0080*/ 	.short	0x0000
        /*0082*/ 	.short	0x0000
        /*0084*/ 	.byte	0x00, 0xf5, 0x21, 0x00


	//----- nvinfo : EIATTR_SPARSE_MMA_MASK
	.align		4
.L_606:
        /*0088*/ 	.byte	0x03, 0x50
        /*008a*/ 	.short	0x0000


	//----- nvinfo : EIATTR_MAXREG_COUNT
	.align		4
        /*008c*/ 	.byte	0x03, 0x1b
        /*008e*/ 	.short	0x00ff


	//----- nvinfo : EIATTR_MERCURY_ISA_VERSION
	.align		4
        /*0090*/ 	.byte	0x03, 0x5f
        /*0092*/ 	.short	0x0101


	//----- nvinfo : EIATTR_VRC_CTA_INIT_COUNT
	.align		4
        /*0094*/ 	.byte	0x02, 0x4a
	.zero		1
	.zero		1


	//----- nvinfo : EIATTR_EXIT_INSTR_OFFSETS
	.align		4
        /*0098*/ 	.byte	0x04, 0x1c
        /*009a*/ 	.short	(.L_608 - .L_607)


	//   ....[0]....
.L_607:
        /*009c*/ 	.word	0x000000b0


	//   ....[1]....
        /*00a0*/ 	.word	0x000008f0


	//   ....[2]....
        /*00a4*/ 	.word	0x000009a0


	//----- nvinfo : EIATTR_CRS_STACK_SIZE
	.align		4
.L_608:
        /*00a8*/ 	.byte	0x04, 0x1e
        /*00aa*/ 	.short	(.L_610 - .L_609)
.L_609:
        /*00ac*/ 	.word	0x00000000


	//----- nvinfo : EIATTR_CBANK_PARAM_SIZE
	.align		4
.L_610:
        /*00b0*/ 	.byte	0x03, 0x19
        /*00b2*/ 	.short	0x0028


	//----- nvinfo : EIATTR_PARAM_CBANK
	.align		4
        /*00b4*/ 	.byte	0x04, 0x0a
        /*00b6*/ 	.short	(.L_612 - .L_611)
	.align		4
.L_611:
        /*00b8*/ 	.word	index@(.nv.constant0._Z8shrink_kPfS_iiiiii)
        /*00bc*/ 	.short	0x0380
        /*00be*/ 	.short	0x0028


	//----- nvinfo : EIATTR_SW_WAR
	.align		4
.L_612:
        /*00c0*/ 	.byte	0x04, 0x36
        /*00c2*/ 	.short	(.L_614 - .L_613)
.L_613:
        /*00c4*/ 	.word	0x00000008
.L_614:


//--------------------- .nv.info._Z8calc_mseP6float2S0_iiiPf --------------------------
	.section	.nv.info._Z8calc_mseP6float2S0_iiiPf,"",@"SHT_CUDA_INFO"
	.sectionflags	@""
	.align	4


	//----- nvinfo : EIATTR_CUDA_API_VERSION
	.align		4
        /*0000*/ 	.byte	0x04, 0x37
        /*0002*/ 	.short	(.L_616 - .L_615)
.L_615:
        /*0004*/ 	.word	0x00000082


	//----- nvinfo : EIATTR_KPARAM_INFO
	.align		4
.L_616:
        /*0008*/ 	.byte	0x04, 0x17
        /*000a*/ 	.short	(.L_618 - .L_617)
.L_617:
        /*000c*/ 	.word	0x00000000
        /*0010*/ 	.short	0x0005
        /*0012*/ 	.short	0x0020
        /*0014*/ 	.byte	0x00, 0xf5, 0x21, 0x00


	//----- nvinfo : EIATTR_KPARAM_INFO
	.align		4
.L_618:
        /*0018*/ 	.byte	0x04, 0x17
        /*001a*/ 	.short	(.L_620 - .L_619)
.L_619:
        /*001c*/ 	.word	0x00000000
        /*0020*/ 	.short	0x0004
        /*0022*/ 	.short	0x0018
        /*0024*/ 	.byte	0x00, 0xf0, 0x11, 0x00


	//----- nvinfo : EIATTR_KPARAM_INFO
	.align		4
.L_620:
        /*0028*/ 	.byte	0x04, 0x17
        /*002a*/ 	.short	(.L_622 - .L_621)
.L_621:
        /*002c*/ 	.word	0x00000000
        /*0030*/ 	.short	0x0003
        /*0032*/ 	.short	0x0014
        /*0034*/ 	.byte	0x00, 0xf0, 0x11, 0x00


	//----- nvinfo : EIATTR_KPARAM_INFO
	.align		4
.L_622:
        /*0038*/ 	.byte	0x04, 0x17
        /*003a*/ 	.short	(.L_624 - .L_623)
.L_623:
        /*003c*/ 	.word	0x00000000
        /*0040*/ 	.short	0x0002
        /*0042*/ 	.short	0x0010
        /*0044*/ 	.byte	0x00, 0xf0, 0x11, 0x00


	//----- nvinfo : EIATTR_KPARAM_INFO
	.align		4
.L_624:
        /*0048*/ 	.byte	0x04, 0x17
        /*004a*/ 	.short	(.L_626 - .L_625)
.L_625:
        /*004c*/ 	.word	0x00000000
        /*0050*/ 	.short	0x0001
        /*0052*/ 	.short	0x0008
        /*0054*/ 	.byte	0x00, 0xf5, 0x21, 0x00


	//----- nvinfo : EIATTR_KPARAM_INFO
	.align		4
.L_626:
        /*0058*/ 	.byte	0x04, 0x17
        /*005a*/ 	.short	(.L_628 - .L_627)
.L_627:
        /*005c*/ 	.word	0x00000000
        /*0060*/ 	.short	0x0000
        /*0062*/ 	.short	0x0000
        /*0064*/ 	.byte	0x00, 0xf5, 0x21, 0x00


	//----- nvinfo : EIATTR_SPARSE_MMA_MASK
	.align		4
.L_628:
        /*0068*/ 	.byte	0x03, 0x50
        /*006a*/ 	.short	0x0000


	//----- nvinfo : EIATTR_MAXREG_COUNT
	.align		4
        /*006c*/ 	.byte	0x03, 0x1b
        /*006e*/ 	.short	0x00ff


	//----- nvinfo : EIATTR_MERCURY_ISA_VERSION
	.align		4
        /*0070*/ 	.byte	0x03, 0x5f
        /*0072*/ 	.short	0x0101


	//----- nvinfo : EIATTR_VRC_CTA_INIT_COUNT
	.align		4
        /*0074*/ 	.byte	0x02, 0x4a
	.zero		1
	.zero		1


	//----- nvinfo : EIATTR_EXIT_INSTR_OFFSETS
	.align		4
        /*0078*/ 	.byte	0x04, 0x1c
        /*007a*/ 	.short	(.L_630 - .L_629)


	//   ....[0]....
.L_629:
        /*007c*/ 	.word	0x000000c0


	//   ....[1]....
        /*0080*/ 	.word	0x000005f0


	//----- nvinfo : EIATTR_CRS_STACK_SIZE
	.align		4
.L_630:
        /*0084*/ 	.byte	0x04, 0x1e
        /*0086*/ 	.short	(.L_632 - .L_631)
.L_631:
        /*0088*/ 	.word	0x00000000


	//----- nvinfo : EIATTR_CBANK_PARAM_SIZE
	.align		4
.L_632:
        /*008c*/ 	.byte	0x03, 0x19
        /*008e*/ 	.short	0x0028


	//----- nvinfo : EIATTR_PARAM_CBANK
	.align		4
        /*0090*/ 	.byte	0x04, 0x0a
        /*0092*/ 	.short	(.L_634 - .L_633)
	.align		4
.L_633:
        /*0094*/ 	.word	index@(.nv.constant0._Z8calc_mseP6float2S0_iiiPf)
        /*0098*/ 	.short	0x0380
        /*009a*/ 	.short	0x0028


	//----- nvinfo : EIATTR_SW_WAR
	.align		4
.L_634:
        /*009c*/ 	.byte	0x04, 0x36
        /*009e*/ 	.short	(.L_636 - .L_635)
.L_635:
        /*00a0*/ 	.word	0x00000008
.L_636:


//--------------------- .nv.info._Z10gradient_kP6float2S0_S0_S0_PfS1_S0_S0_S1_S1_iiii --------------------------
	.section	.nv.info._Z10gradient_kP6float2S0_S0_S0_PfS1_S0_S0_S1_S1_iiii,"",@"SHT_CUDA_INFO"
	.sectionflags	@""
	.align	4


	//----- nvinfo : EIATTR_CUDA_API_VERSION
	.align		4
        /*0000*/ 	.byte	0x04, 0x37
        /*0002*/ 	.short	(.L_638 - .L_637)
.L_637:
        /*0004*/ 	.word	0x00000082


	//----- nvinfo : EIATTR_KPARAM_INFO
	.align		4
.L_638:
        /*0008*/ 	.byte	0x04, 0x17
        /*000a*/ 	.short	(.L_640 - .L_639)
.L_639:
        /*000c*/ 	.word	0x00000000
        /*0010*/ 	.short	0x000d
        /*0012*/ 	.short	0x005c
        /*0014*/ 	.byte	0x00, 0xf0, 0x11, 0x00


	//----- nvinfo : EIATTR_KPARAM_INFO
	.align		4
.L_640:
        /*0018*/ 	.byte	0x04, 0x17
        /*001a*/ 	.short	(.L_642 - .L_641)
.L_641:
        /*001c*/ 	.word	0x00000000
        /*0020*/ 	.short	0x000c
        /*0022*/ 	.short	0x0058
        /*0024*/ 	.byte	0x00, 0xf0, 0x11, 0x00


	//----- nvinfo : EIATTR_KPARAM_INFO
	.align		4
.L_642:
        /*0028*/ 	.byte	0x04, 0x17
        /*002a*/ 	.short	(.L_644 - .L_643)
.L_643:
        /*002c*/ 	.word	0x00000000
        /*0030*/ 	.short	0x000b
        /*0032*/ 	.short	0x0054
        /*0034*/ 	.byte	0x00, 0xf0, 0x11, 0x00


	//----- nvinfo : EIATTR_KPARAM_INFO
	.align		4
.L_644:
        /*0038*/ 	.byte	0x04, 0x17
        /*003a*/ 	.short	(.L_646 - .L_645)
.L_645:
        /*003c*/ 	.word	0x00000000
        /*0040*/ 	.short	0x000a
        /*0042*/ 	.short	0x0050
        /*0044*/ 	.byte	0x00, 0xf0, 0x11, 0x00


	//----- nvinfo : EIATTR_KPARAM_INFO
	.align		4
.L_646:
        /*0048*/ 	.byte	0x04, 0x17
        /*004a*/ 	.short	(.L_648 - .L_647)
.L_647:
        /*004c*/ 	.word	0x00000000
        /*0050*/ 	.short	0x0009
        /*0052*/ 	.short	0x0048
        /*0054*/ 	.byte	0x00, 0xf5, 0x21, 0x00


	//----- nvinfo : EIATTR_KPARAM_INFO
	.align		4
.L_648:
        /*0058*/ 	.byte	0x04, 0x17
        /*005a*/ 	.short	(.L_650 - .L_649)
.L_649:
        /*005c*/ 	.word	0x00000000
        /*0060*/ 	.short	0x0008
        /*0062*/ 	.short	0x0040
        /*0064*/ 	.byte	0x00, 0xf5, 0x21, 0x00


	//----- nvinfo : EIATTR_KPARAM_INFO
	.align		4
.L_650:
        /*0068*/ 	.byte	0x04, 0x17
        /*006a*/ 	.short	(.L_652 - .L_651)
.L_651:
        /*006c*/ 	.word	0x00000000
        /*0070*/ 	.short	0x0007
        /*0072*/ 	.short	0x0038
        /*0074*/ 	.byte	0x00, 0xf5, 0x21, 0x00


	//----- nvinfo : EIATTR_KPARAM_INFO
	.align		4
.L_652:
        /*0078*/ 	.byte	0x04, 0x17
        /*007a*/ 	.short	(.L_654 - .L_653)
.L_653:
        /*007c*/ 	.word	0x00000000
        /*0080*/ 	.short	0x0006
        /*0082*/ 	.short	0x0030
        /*0084*/ 	.byte	0x00, 0xf5, 0x21, 0x00


	//----- nvinfo : EIATTR_KPARAM_INFO
	.align		4
.L_654:
        /*0088*/ 	.byte	0x04, 0x17
        /*008a*/ 	.short	(.L_656 - .L_655)
.L_655:
        /*008c*/ 	.word	0x00000000
        /*0090*/ 	.short	0x0005
        /*0092*/ 	.short	0x0028
        /*0094*/ 	.byte	0x00, 0xf5, 0x21, 0x00


	//----- nvinfo : EIATTR_KPARAM_INFO
	.align		4
.L_656:
        /*0098*/ 	.byte	0x04, 0x17
        /*009a*/ 	.short	(.L_658 - .L_657)
.L_657:
        /*009c*/ 	.word	0x00000000
        /*00a0*/ 	.short	0x0004
        /*00a2*/ 	.short	0x0020
        /*00a4*/ 	.byte	0x00, 0xf5, 0x21, 0x00


	//----- nvinfo : EIATTR_KPARAM_INFO
	.align		4
.L_658:
        /*00a8*/ 	.byte	0x04, 0x17
        /*00aa*/ 	.short	(.L_660 - .L_659)
.L_659:
        /*00ac*/ 	.word	0x00000000
        /*00b0*/ 	.short	0x0003
        /*00b2*/ 	.short	0x0018
        /*00b4*/ 	.byte	0x00, 0xf5, 0x21, 0x00


	//----- nvinfo : EIATTR_KPARAM_INFO
	.align		4
.L_660:
        /*00b8*/ 	.byte	0x04, 0x17
        /*00ba*/ 	.short	(.L_662 - .L_661)
.L_661:
        /*00bc*/ 	.word	0x00000000
        /*00c0*/ 	.short	0x0002
        /*00c2*/ 	.short	0x0010
        /*00c4*/ 	.byte	0x00, 0xf5, 0x21, 0x00


	//----- nvinfo : EIATTR_KPARAM_INFO
	.align		4
.L_662:
        /*00c8*/ 	.byte	0x04, 0x17
        /*00ca*/ 	.short	(.L_664 - .L_663)
.L_663:
        /*00cc*/ 	.word	0x00000000
        /*00d0*/ 	.short	0x0001
        /*00d2*/ 	.short	0x0008
        /*00d4*/ 	.byte	0x00, 0xf5, 0x21, 0x00


	//----- nvinfo : EIATTR_KPARAM_INFO
	.align		4
.L_664:
        /*00d8*/ 	.byte	0x04, 0x17
        /*00da*/ 	.short	(.L_666 - .L_665)
.L_665:
        /*00dc*/ 	.word	0x00000000
        /*00e0*/ 	.short	0x0000
        /*00e2*/ 	.short	0x0000
        /*00e4*/ 	.byte	0x00, 0xf5, 0x21, 0x00


	//----- nvinfo : EIATTR_SPARSE_MMA_MASK
	.align		4
.L_666:
        /*00e8*/ 	.byte	0x03, 0x50
        /*00ea*/ 	.short	0x0000


	//----- nvinfo : EIATTR_MAXREG_COUNT
	.align		4
        /*00ec*/ 	.byte	0x03, 0x1b
        /*00ee*/ 	.short	0x00ff


	//----- nvinfo : EIATTR_MERCURY_ISA_VERSION
	.align		4
        /*00f0*/ 	.byte	0x03, 0x5f
        /*00f2*/ 	.short	0x0101


	//----- nvinfo : EIATTR_VRC_CTA_INIT_COUNT
	.align		4
        /*00f4*/ 	.byte	0x02, 0x4a
	.zero		1
	.zero		1


	//----- nvinfo : EIATTR_EXIT_INSTR_OFFSETS
	.align		4
        /*00f8*/ 	.byte	0x04, 0x1c
        /*00fa*/ 	.short	(.L_668 - .L_667)


	//   ....[0]....
.L_667:
        /*00fc*/ 	.word	0x00000190


	//   ....[1]....
        /*0100*/ 	.word	0x00002080


	//   ....[2]....
        /*0104*/ 	.word	0x000021c0


	//----- nvinfo : EIATTR_CRS_STACK_SIZE
	.align		4
.L_668:
        /*0108*/ 	.byte	0x04, 0x1e
        /*010a*/ 	.short	(.L_670 - .L_669)
.L_669:
        /*010c*/ 	.word	0x00000000


	//----- nvinfo : EIATTR_CBANK_PARAM_SIZE
	.align		4
.L_670:
        /*0110*/ 	.byte	0x03, 0x19
        /*0112*/ 	.short	0x0060


	//----- nvinfo : EIATTR_PARAM_CBANK
	.align		4
        /*0114*/ 	.byte	0x04, 0x0a
        /*0116*/ 	.short	(.L_672 - .L_671)
	.align		4
.L_671:
        /*0118*/ 	.word	index@(.nv.constant0._Z10gradient_kP6float2S0_S0_S0_PfS1_S0_S0_S1_S1_iiii)
        /*011c*/ 	.short	0x0380
        /*011e*/ 	.short	0x0060


	//----- nvinfo : EIATTR_SW_WAR
	.align		4
.L_672:
        /*0120*/ 	.byte	0x04, 0x36
        /*0122*/ 	.short	(.L_674 - .L_673)
.L_673:
        /*0124*/ 	.word	0x00000008
.L_674:


//--------------------- .nv.info._Z10backprop_kP6float2S0_S0_S0_PfS1_S0_S0_S1_S1_S0_S0_S1_S1_S0_S0_S1_S1_iiii --------------------------
	.section	.nv.info._Z10backprop_kP6float2S0_S0_S0_PfS1_S0_S0_S1_S1_S0_S0_S1_S1_S0_S0_S1_S1_iiii,"",@"SHT_CUDA_INFO"
	.sectionflags	@""
	.align	4


	//----- nvinfo : EIATTR_CUDA_API_VERSION
	.align		4
        /*0000*/ 	.byte	0x04, 0x37
        /*0002*/ 	.short	(.L_676 - .L_675)
.L_675:
        /*0004*/ 	.word	0x00000082


	//----- nvinfo : EIATTR_KPARAM_INFO
	.align		4
.L_676:
        /*0008*/ 	.byte	0x04, 0x17
        /*000a*/ 	.short	(.L_678 - .L_677)
.L_677:
        /*000c*/ 	.word	0x00000000
        /*0010*/ 	.short	0x0015
        /*0012*/ 	.short	0x009c
        /*0014*/ 	.byte	0x00, 0xf0, 0x11, 0x00


	//----- nvinfo : EIATTR_KPARAM_INFO
	.align		4
.L_678:
        /*0018*/ 	.byte	0x04, 0x17
        /*001a*/ 	.short	(.L_680 - .L_679)
.L_679:
        /*001c*/ 	.word	0x00000000
        /*0020*/ 	.short	0x0014
        /*0022*/ 	.short	0x0098
        /*0024*/ 	.byte	0x00, 0xf0, 0x11, 0x00


	//----- nvinfo : EIATTR_KPARAM_INFO
	.align		4
.L_680:
        /*0028*/ 	.byte	0x04, 0x17
        /*002a*/ 	.short	(.L_682 - .L_681)
.L_681:
        /*002c*/ 	.word	0x00000000
        /*0030*/ 	.short	0x0013
        /*0032*/ 	.short	0x0094
        /*0034*/ 	.byte	0x00, 0xf0, 0x11, 0x00


	//----- nvinfo : EIATTR_KPARAM_INFO
	.align		4
.L_682:
        /*0038*/ 	.byte	0x04, 0x17
        /*003a*/ 	.short	(.L_684 - .L_683)
.L_683:
        /*003c*/ 	.word	0x00000000
        /*0040*/ 	.short	0x0012
        /*0042*/ 	.short	0x0090
        /*0044*/ 	.byte	0x00, 0xf0, 0x11, 0x00


	//----- nvinfo : EIATTR_KPARAM_INFO
	.align		4
.L_684:
        /*0048*/ 	.byte	0x04, 0x17
        /*004a*/ 	.short	(.L_686 - .L_685)
.L_685:
        /*004c*/ 	.word	0x00000000
        /*0050*/ 	.short	0x0011
        /*0052*/ 	.short	0x0088
        /*0054*/ 	.byte	0x00, 0xf5, 0x21, 0x00


	//----- nvinfo : EIATTR_KPARAM_INFO
	.align		4
.L_686:
        /*0058*/ 	.byte	0x04, 0x17
        /*005a*/ 	.short	(.L_688 - .L_687)
.L_687:
        /*005c*/ 	.word	0x00000000
        /*0060*/ 	.short	0x0010
        /*0062*/ 	.short	0x0080
        /*0064*/ 	.byte	0x00, 0xf5, 0x21, 0x00


	//----- nvinfo : EIATTR_KPARAM_INFO
	.align		4
.L_688:
        /*0068*/ 	.byte	0x04, 0x17
        /*006a*/ 	.short	(.L_690 - .L_689)
.L_689:
        /*006c*/ 	.word	0x00000000
        /*0070*/ 	.short	0x000f
        /*0072*/ 	.short	0x0078
        /*0074*/ 	.byte	0x00, 0xf5, 0x21, 0x00


	//----- nvinfo : EIATTR_KPARAM_INFO
	.align		4
.L_690:
        /*0078*/ 	.byte	0x04, 0x17
        /*007a*/ 	.short	(.L_692 - .L_691)
.L_691:
        /*007c*/ 	.word	0x00000000
        /*0080*/ 	.short	0x000e
        /*0082*/ 	.short	0x0070
        /*0084*/ 	.byte	0x00, 0xf5, 0x21, 0x00


	//----- nvinfo : EIATTR_KPARAM_INFO
	.align		4
.L_692:
        /*0088*/ 	.byte	0x04, 0x17
        /*008a*/ 	.short	(.L_694 - .L_693)
.L_693:
        /*008c*/ 	.word	0x00000000
        /*0090*/ 	.short	0x000d
        /*0092*/ 	.short	0x0068
        /*0094*/ 	.byte	0x00, 0xf5, 0x21, 0x00


	//----- nvinfo : EIATTR_KPARAM_INFO
	.align		4
.L_694:
        /*0098*/ 	.byte	0x04, 0x17
        /*009a*/ 	.short	(.L_696 - .L_695)
.L_695:
        /*009c*/ 	.word	0x00000000
        /*00a0*/ 	.short	0x000c
        /*00a2*/ 	.short	0x0060
        /*00a4*/ 	.byte	0x00, 0xf5, 0x21, 0x00


	//----- nvinfo : EIATTR_KPARAM_INFO
	.align		4
.L_696:
        /*00a8*/ 	.byte	0x04, 0x17
        /*00aa*/ 	.short	(.L_698 - .L_697)
.L_697:
        /*00ac*/ 	.word	0x00000000
        /*00b0*/ 	.short	0x000b
        /*00b2*/ 	.short	0x0058
        /*00b4*/ 	.byte	0x00, 0xf5, 0x21, 0x00


	//----- nvinfo : EIATTR_KPARAM_INFO
	.align		4
.L_698:
        /*00b8*/ 	.byte	0x04, 0x17
        /*00ba*/ 	.short	(.L_700 - .L_699)
.L_699:
        /*00bc*/ 	.word	0x00000000
        /*00c0*/ 	.short	0x000a
        /*00c2*/ 	.short	0x0050
        /*00c4*/ 	.byte	0x00, 0xf5, 0x21, 0x00


	//----- nvinfo : EIATTR_KPARAM_INFO
	.align		4
.L_700:
        /*00c8*/ 	.byte	0x04, 0x17
        /*00ca*/ 	.short	(.L_702 - .L_701)
.L_701:
        /*00cc*/ 	.word	0x00000000
        /*00d0*/ 	.short	0x0009
        /*00d2*/ 	.short	0x0048
        /*00d4*/ 	.byte	0x00, 0xf5, 0x21, 0x00


	//----- nvinfo : EIATTR_KPARAM_INFO
	.align		4
.L_702:
        /*00d8*/ 	.byte	0x04, 0x17
        /*00da*/ 	.short	(.L_704 - .L_703)
.L_703:
        /*00dc*/ 	.word	0x00000000
        /*00e0*/ 	.short	0x0008
        /*00e2*/ 	.short	0x0040
        /*00e4*/ 	.byte	0x00, 0xf5, 0x21, 0x00


	//----- nvinfo : EIATTR_KPARAM_INFO
	.align		4
.L_704:
        /*00e8*/ 	.byte	0x04, 0x17
        /*00ea*/ 	.short	(.L_706 - .L_705)
.L_705:
        /*00ec*/ 	.word	0x00000000
        /*00f0*/ 	.short	0x0007
        /*00f2*/ 	.short	0x0038
        /*00f4*/ 	.byte	0x00, 0xf5, 0x21, 0x00


	//----- nvinfo : EIATTR_KPARAM_INFO
	.align		4
.L_706:
        /*00f8*/ 	.byte	0x04, 0x17
        /*00fa*/ 	.short	(.L_708 - .L_707)
.L_707:
        /*00fc*/ 	.word	0x00000000
        /*0100*/ 	.short	0x0006
        /*0102*/ 	.short	0x0030
        /*0104*/ 	.byte	0x00, 0xf5, 0x21, 0x00


	//----- nvinfo : EIATTR_KPARAM_INFO
	.align		4
.L_708:
        /*0108*/ 	.byte	0x04, 0x17
        /*010a*/ 	.short	(.L_710 - .L_709)
.L_709:
        /*010c*/ 	.word	0x00000000
        /*0110*/ 	.short	0x0005
        /*0112*/ 	.short	0x0028
        /*0114*/ 	.byte	0x00, 0xf5, 0x21, 0x00


	//----- nvinfo : EIATTR_KPARAM_INFO
	.align		4
.L_710:
        /*0118*/ 	.byte	0x04, 0x17
        /*011a*/ 	.short	(.L_712 - .L_711)
.L_711:
        /*011c*/ 	.word	0x00000000
        /*0120*/ 	.short	0x0004
        /*0122*/ 	.short	0x0020
        /*0124*/ 	.byte	0x00, 0xf5, 0x21, 0x00


	//----- nvinfo : EIATTR_KPARAM_INFO
	.align		4
.L_712:
        /*0128*/ 	.byte	0x04, 0x17
        /*012a*/ 	.short	(.L_714 - .L_713)
.L_713:
        /*012c*/ 	.word	0x00000000
        /*0130*/ 	.short	0x0003
        /*0132*/ 	.short	0x0018
        /*0134*/ 	.byte	0x00, 0xf5, 0x21, 0x00


	//----- nvinfo : EIATTR_KPARAM_INFO
	.align		4
.L_714:
        /*0138*/ 	.byte	0x04, 0x17
        /*013a*/ 	.short	(.L_716 - .L_715)
.L_715:
        /*013c*/ 	.word	0x00000000
        /*0140*/ 	.short	0x0002
        /*0142*/ 	.short	0x0010
        /*0144*/ 	.byte	0x00, 0xf5, 0x21, 0x00


	//----- nvinfo : EIATTR_KPARAM_INFO
	.align		4
.L_716:
        /*0148*/ 	.byte	0x04, 0x17
        /*014a*/ 	.short	(.L_718 - .L_717)
.L_717:
        /*014c*/ 	.word	0x00000000
        /*0150*/ 	.short	0x0001
        /*0152*/ 	.short	0x0008
        /*0154*/ 	.byte	0x00, 0xf5, 0x21, 0x00


	//----- nvinfo : EIATTR_KPARAM_INFO
	.align		4
.L_718:
        /*0158*/ 	.byte	0x04, 0x17
        /*015a*/ 	.short	(.L_720 - .L_719)
.L_719:
        /*015c*/ 	.word	0x00000000
        /*0160*/ 	.short	0x0000
        /*0162*/ 	.short	0x0000
        /*0164*/ 	.byte	0x00, 0xf5, 0x21, 0x00


	//----- nvinfo : EIATTR_SPARSE_MMA_MASK
	.align		4
.L_720:
        /*0168*/ 	.byte	0x03, 0x50
        /*016a*/ 	.short	0x0000


	//----- nvinfo : EIATTR_MAXREG_COUNT
	.align		4
        /*016c*/ 	.byte	0x03, 0x1b
        /*016e*/ 	.short	0x00ff


	//----- nvinfo : EIATTR_MERCURY_ISA_VERSION
	.align		4
        /*0170*/ 	.byte	0x03, 0x5f
        /*0172*/ 	.short	0x0101


	//----- nvinfo : EIATTR_VRC_CTA_INIT_COUNT
	.align		4
        /*0174*/ 	.byte	0x02, 0x4a
	.zero		1
	.zero		1


	//----- nvinfo : EIATTR_EXIT_INSTR_OFFSETS
	.align		4
        /*0178*/ 	.byte	0x04, 0x1c
        /*017a*/ 	.short	(.L_722 - .L_721)


	//   ....[0]....
.L_721:
        /*017c*/ 	.word	0x000000d0


	//   ....[1]....
        /*0180*/ 	.word	0x00002e30


	//   ....[2]....
        /*0184*/ 	.word	0x00003290


	//----- nvinfo : EIATTR_CRS_STACK_SIZE
	.align		4
.L_722:
        /*0188*/ 	.byte	0x04, 0x1e
        /*018a*/ 	.short	(.L_724 - .L_723)
.L_723:
        /*018c*/ 	.word	0x00000000


	//----- nvinfo : EIATTR_CBANK_PARAM_SIZE
	.align		4
.L_724:
        /*0190*/ 	.byte	0x03, 0x19
        /*0192*/ 	.short	0x00a0


	//----- nvinfo : EIATTR_PARAM_CBANK
	.align		4
        /*0194*/ 	.byte	0x04, 0x0a
        /*0196*/ 	.short	(.L_726 - .L_725)
	.align		4
.L_725:
        /*0198*/ 	.word	index@(.nv.constant0._Z10backprop_kP6float2S0_S0_S0_PfS1_S0_S0_S1_S1_S0_S0_S1_S1_S0_S0_S1_S1_iiii)
        /*019c*/ 	.short	0x0380
        /*019e*/ 	.short	0x00a0


	//----- nvinfo : EIATTR_SW_WAR
	.align		4
.L_726:
        /*01a0*/ 	.byte	0x04, 0x36
        /*01a2*/ 	.short	(.L_728 - .L_727)
.L_727:
        /*01a4*/ 	.word	0x00000008
.L_728:


//--------------------- .nv.info._Z7copy_inPfP6float2iiii --------------------------
	.section	.nv.info._Z7copy_inPfP6float2iiii,"",@"SHT_CUDA_INFO"
	.sectionflags	@""
	.align	4


	//----- nvinfo : EIATTR_CUDA_API_VERSION
	.align		4
        /*0000*/ 	.byte	0x04, 0x37
        /*0002*/ 	.short	(.L_730 - .L_729)
.L_729:
        /*0004*/ 	.word	0x00000082


	//----- nvinfo : EIATTR_KPARAM_INFO
	.align		4
.L_730:
        /*0008*/ 	.byte	0x04, 0x17
        /*000a*/ 	.short	(.L_732 - .L_731)
.L_731:
        /*000c*/ 	.word	0x00000000
        /*0010*/ 	.short	0x0005
        /*0012*/ 	.short	0x001c
        /*0014*/ 	.byte	0x00, 0xf0, 0x11, 0x00


	//----- nvinfo : EIATTR_KPARAM_INFO
	.align		4
.L_732:
        /*0018*/ 	.byte	0x04, 0x17
        /*001a*/ 	.short	(.L_734 - .L_733)
.L_733:
        /*001c*/ 	.word	0x00000000
        /*0020*/ 	.short	0x0004
        /*0022*/ 	.short	0x0018
        /*0024*/ 	.byte	0x00, 0xf0, 0x11, 0x00


	//----- nvinfo : EIATTR_KPARAM_INFO
	.align		4
.L_734:
        /*0028*/ 	.byte	0x04, 0x17
        /*002a*/ 	.short	(.L_736 - .L_735)
.L_735:
        /*002c*/ 	.word	0x00000000
        /*0030*/ 	.short	0x0003
        /*0032*/ 	.short	0x0014
        /*0034*/ 	.byte	0x00, 0xf0, 0x11, 0x00


	//----- nvinfo : EIATTR_KPARAM_INFO
	.align		4
.L_736:
        /*0038*/ 	.byte	0x04, 0x17
        /*003a*/ 	.short	(.L_738 - .L_737)
.L_737:
        /*003c*/ 	.word	0x00000000
        /*0040*/ 	.short	0x0002
        /*0042*/ 	.short	0x0010
        /*0044*/ 	.byte	0x00, 0xf0, 0x11, 0x00


	//----- nvinfo : EIATTR_KPARAM_INFO
	.align		4
.L_738:
        /*0048*/ 	.byte	0x04, 0x17
        /*004a*/ 	.short	(.L_740 - .L_739)
.L_739:
        /*004c*/ 	.word	0x00000000
        /*0050*/ 	.short	0x0001
        /*0052*/ 	.short	0x0008
        /*0054*/ 	.byte	0x00, 0xf5, 0x21, 0x00


	//----- nvinfo : EIATTR_KPARAM_INFO
	.align		4
.L_740:
        /*0058*/ 	.byte	0x04, 0x17
        /*005a*/ 	.short	(.L_742 - .L_741)
.L_741:
        /*005c*/ 	.word	0x00000000
        /*0060*/ 	.short	0x0000
        /*0062*/ 	.short	0x0000
        /*0064*/ 	.byte	0x00, 0xf5, 0x21, 0x00


	//----- nvinfo : EIATTR_SPARSE_MMA_MASK
	.align		4
.L_742:
        /*0068*/ 	.byte	0x03, 0x50
        /*006a*/ 	.short	0x0000


	//----- nvinfo : EIATTR_MAXREG_COUNT
	.align		4
        /*006c*/ 	.byte	0x03, 0x1b
        /*006e*/ 	.short	0x00ff


	//----- nvinfo : EIATTR_MERCURY_ISA_VERSION
	.align		4
        /*0070*/ 	.byte	0x03, 0x5f
        /*0072*/ 	.short	0x0101


	//----- nvinfo : EIATTR_VRC_CTA_INIT_COUNT
	.align		4
        /*0074*/ 	.byte	0x02, 0x4a
	.zero		1
	.zero		1


	//----- nvinfo : EIATTR_EXIT_INSTR_OFFSETS
	.align		4
        /*0078*/ 	.byte	0x04, 0x1c
        /*007a*/ 	.short	(.L_744 - .L_743)


	//   ....[0]....
.L_743:
        /*007c*/ 	.word	0x000003c0


	//   ....[1]....
        /*0080*/ 	.word	0x000004b0


	//----- nvinfo : EIATTR_CBANK_PARAM_SIZE
	.align		4
.L_744:
        /*0084*/ 	.byte	0x03, 0x19
        /*0086*/ 	.short	0x0020


	//----- nvinfo : EIATTR_PARAM_CBANK
	.align		4
        /*0088*/ 	.byte	0x04, 0x0a
        /*008a*/ 	.short	(.L_746 - .L_745)
	.align		4
.L_745:
        /*008c*/ 	.word	index@(.nv.constant0._Z7copy_inPfP6float2iiii)
        /*0090*/ 	.short	0x0380
        /*0092*/ 	.short	0x0020


	//----- nvinfo : EIATTR_SW_WAR
	.align		4
.L_746:
        /*0094*/ 	.byte	0x04, 0x36
        /*0096*/ 	.short	(.L_748 - .L_747)
.L_747:
        /*0098*/ 	.word	0x00000008
.L_748:


//--------------------- .nv.info._Z8copy_outP6float2Pfiiii --------------------------
	.section	.nv.info._Z8copy_outP6float2Pfiiii,"",@"SHT_CUDA_INFO"
	.sectionflags	@""
	.align	4


	//----- nvinfo : EIATTR_CUDA_API_VERSION
	.align		4
        /*0000*/ 	.byte	0x04, 0x37
        /*0002*/ 	.short	(.L_750 - .L_749)
.L_749:
        /*0004*/ 	.word	0x00000082


	//----- nvinfo : EIATTR_KPARAM_INFO
	.align		4
.L_750:
        /*0008*/ 	.byte	0x04, 0x17
        /*000a*/ 	.short	(.L_752 - .L_751)
.L_751:
        /*000c*/ 	.word	0x00000000
        /*0010*/ 	.short	0x0005
        /*0012*/ 	.short	0x001c
        /*0014*/ 	.byte	0x00, 0xf0, 0x11, 0x00


	//----- nvinfo : EIATTR_KPARAM_INFO
	.align		4
.L_752:
        /*0018*/ 	.byte	0x04, 0x17
        /*001a*/ 	.short	(.L_754 - .L_753)
.L_753:
        /*001c*/ 	.word	0x00000000
        /*0020*/ 	.short	0x0004
        /*0022*/ 	.short	0x0018
        /*0024*/ 	.byte	0x00, 0xf0, 0x11, 0x00


	//----- nvinfo : EIATTR_KPARAM_INFO
	.align		4
.L_754:
        /*0028*/ 	.byte	0x04, 0x17
        /*002a*/ 	.short	(.L_756 - .L_755)
.L_755:
        /*002c*/ 	.word	0x00000000
        /*0030*/ 	.short	0x0003
        /*0032*/ 	.short	0x0014
        /*0034*/ 	.byte	0x00, 0xf0, 0x11, 0x00


	//----- nvinfo : EIATTR_KPARAM_INFO
	.align		4
.L_756:
        /*0038*/ 	.byte	0x04, 0x17
        /*003a*/ 	.short	(.L_758 - .L_757)
.L_757:
        /*003c*/ 	.word	0x00000000
        /*0040*/ 	.short	0x0002
        /*0042*/ 	.short	0x0010
        /*0044*/ 	.byte	0x00, 0xf0, 0x11, 0x00


	//----- nvinfo : EIATTR_KPARAM_INFO
	.align		4
.L_758:
        /*0048*/ 	.byte	0x04, 0x17
        /*004a*/ 	.short	(.L_760 - .L_759)
.L_759:
        /*004c*/ 	.word	0x00000000
        /*0050*/ 	.short	0x0001
        /*0052*/ 	.short	0x0008
        /*0054*/ 	.byte	0x00, 0xf5, 0x21, 0x00


	//----- nvinfo : EIATTR_KPARAM_INFO
	.align		4
.L_760:
        /*0058*/ 	.byte	0x04, 0x17
        /*005a*/ 	.short	(.L_762 - .L_761)
.L_761:
        /*005c*/ 	.word	0x00000000
        /*0060*/ 	.short	0x0000
        /*0062*/ 	.short	0x0000
        /*0064*/ 	.byte	0x00, 0xf5, 0x21, 0x00


	//----- nvinfo : EIATTR_SPARSE_MMA_MASK
	.align		4
.L_762:
        /*0068*/ 	.byte	0x03, 0x50
        /*006a*/ 	.short	0x0000


	//----- nvinfo : EIATTR_MAXREG_COUNT
	.align		4
        /*006c*/ 	.byte	0x03, 0x1b
        /*006e*/ 	.short	0x00ff


	//----- nvinfo : EIATTR_MERCURY_ISA_VERSION
	.align		4
        /*0070*/ 	.byte	0x03, 0x5f
        /*0072*/ 	.short	0x0101


	//----- nvinfo : EIATTR_VRC_CTA_INIT_COUNT
	.align		4
        /*0074*/ 	.byte	0x02, 0x4a
	.zero		1
	.zero		1


	//----- nvinfo : EIATTR_EXIT_INSTR_OFFSETS
	.align		4
        /*0078*/ 	.byte	0x04, 0x1c
        /*007a*/ 	.short	(.L_764 - .L_763)


	//   ....[0]....
.L_763:
        /*007c*/ 	.word	0x00000620


	//   ....[1]....
        /*0080*/ 	.word	0x00000730


	//----- nvinfo : EIATTR_CBANK_PARAM_SIZE
	.align		4
.L_764:
        /*0084*/ 	.byte	0x03, 0x19
        /*0086*/ 	.short	0x0020


	//----- nvinfo : EIATTR_PARAM_CBANK
	.align		4
        /*0088*/ 	.byte	0x04, 0x0a
        /*008a*/ 	.short	(.L_766 - .L_765)
	.align		4
.L_765:
        /*008c*/ 	.word	index@(.nv.constant0._Z8copy_outP6float2Pfiiii)
        /*0090*/ 	.short	0x0380
        /*0092*/ 	.short	0x0020


	//----- nvinfo : EIATTR_SW_WAR
	.align		4
.L_766:
        /*0094*/ 	.byte	0x04, 0x36
        /*0096*/ 	.short	(.L_768 - .L_767)
.L_767:
        /*0098*/ 	.word	0x00000008
.L_768:


//--------------------- .nv.info._Z9normalizeP6float2iiii --------------------------
	.section	.nv.info._Z9normalizeP6float2iiii,"",@"SHT_CUDA_INFO"
	.sectionflags	@""
	.align	4


	//----- nvinfo : EIATTR_CUDA_API_VERSION
	.align		4
        /*0000*/ 	.byte	0x04, 0x37
        /*0002*/ 	.short	(.L_770 - .L_769)
.L_769:
        /*0004*/ 	.word	0x00000082


	//----- nvinfo : EIATTR_KPARAM_INFO
	.align		4
.L_770:
        /*0008*/ 	.byte	0x04, 0x17
        /*000a*/ 	.short	(.L_772 - .L_771)
.L_771:
        /*000c*/ 	.word	0x00000000
        /*0010*/ 	.short	0x0004
        /*0012*/ 	.short	0x0014
        /*0014*/ 	.byte	0x00, 0xf0, 0x11, 0x00


	//----- nvinfo : EIATTR_KPARAM_INFO
	.align		4
.L_772:
        /*0018*/ 	.byte	0x04, 0x17
        /*001a*/ 	.short	(.L_774 - .L_773)
.L_773:
        /*001c*/ 	.word	0x00000000
        /*0020*/ 	.short	0x0003
        /*0022*/ 	.short	0x0010
        /*0024*/ 	.byte	0x00, 0xf0, 0x11, 0x00


	//----- nvinfo : EIATTR_KPARAM_INFO
	.align		4
.L_774:
        /*0028*/ 	.byte	0x04, 0x17
        /*002a*/ 	.short	(.L_776 - .L_775)
.L_775:
        /*002c*/ 	.word	0x00000000
        /*0030*/ 	.short	0x0002
        /*0032*/ 	.short	0x000c
        /*0034*/ 	.byte	0x00, 0xf0, 0x11, 0x00


	//----- nvinfo : EIATTR_KPARAM_INFO
	.align		4
.L_776:
        /*0038*/ 	.byte	0x04, 0x17
        /*003a*/ 	.short	(.L_778 - .L_777)
.L_777:
        /*003c*/ 	.word	0x00000000
        /*0040*/ 	.short	0x0001
        /*0042*/ 	.short	0x0008
        /*0044*/ 	.byte	0x00, 0xf0, 0x11, 0x00


	//----- nvinfo : EIATTR_KPARAM_INFO
	.align		4
.L_778:
        /*0048*/ 	.byte	0x04, 0x17
        /*004a*/ 	.short	(.L_780 - .L_779)
.L_779:
        /*004c*/ 	.word	0x00000000
        /*0050*/ 	.short	0x0000
        /*0052*/ 	.short	0x0000
        /*0054*/ 	.byte	0x00, 0xf5, 0x21, 0x00


	//----- nvinfo : EIATTR_SPARSE_MMA_MASK
	.align		4
.L_780:
        /*0058*/ 	.byte	0x03, 0x50
        /*005a*/ 	.short	0x0000


	//----- nvinfo : EIATTR_MAXREG_COUNT
	.align		4
        /*005c*/ 	.byte	0x03, 0x1b
        /*005e*/ 	.short	0x00ff


	//----- nvinfo : EIATTR_MERCURY_ISA_VERSION
	.align		4
        /*0060*/ 	.byte	0x03, 0x5f
        /*0062*/ 	.short	0x0101


	//----- nvinfo : EIATTR_VRC_CTA_INIT_COUNT
	.align		4
        /*0064*/ 	.byte	0x02, 0x4a
	.zero		1
	.zero		1


	//----- nvinfo : EIATTR_EXIT_INSTR_OFFSETS
	.align		4
        /*0068*/ 	.byte	0x04, 0x1c
        /*006a*/ 	.short	(.L_782 - .L_781)


	//   ....[0]....
.L_781:
        /*006c*/ 	.word	0x000000c0


	//   ....[1]....
        /*0070*/ 	.word	0x00000310


	//----- nvinfo : EIATTR_CRS_STACK_SIZE
	.align		4
.L_782:
        /*0074*/ 	.byte	0x04, 0x1e
        /*0076*/ 	.short	(.L_784 - .L_783)
.L_783:
        /*0078*/ 	.word	0x00000000


	//----- nvinfo : EIATTR_CBANK_PARAM_SIZE
	.align		4
.L_784:
        /*007c*/ 	.byte	0x03, 0x19
        /*007e*/ 	.short	0x0018


	//----- nvinfo : EIATTR_PARAM_CBANK
	.align		4
        /*0080*/ 	.byte	0x04, 0x0a
        /*0082*/ 	.short	(.L_786 - .L_785)
	.align		4
.L_785:
        /*0084*/ 	.word	index@(.nv.constant0._Z9normalizeP6float2iiii)
        /*0088*/ 	.short	0x0380
        /*008a*/ 	.short	0x0018


	//----- nvinfo : EIATTR_SW_WAR
	.align		4
.L_786:
        /*008c*/ 	.byte	0x04, 0x36
        /*008e*/ 	.short	(.L_788 - .L_787)
.L_787:
        /*0090*/ 	.word	0x00000008
.L_788:


//--------------------- .nv.info._Z7conv_k1P6float2S0_S0_Pfiiii --------------------------
	.section	.nv.info._Z7conv_k1P6float2S0_S0_Pfiiii,"",@"SHT_CUDA_INFO"
	.sectionflags	@""
	.align	4


	//----- nvinfo : EIATTR_CUDA_API_VERSION
	.align		4
        /*0000*/ 	.byte	0x04, 0x37
        /*0002*/ 	.short	(.L_790 - .L_789)
.L_789:
        /*0004*/ 	.word	0x00000082


	//----- nvinfo : EIATTR_KPARAM_INFO
	.align		4
.L_790:
        /*0008*/ 	.byte	0x04, 0x17
        /*000a*/ 	.short	(.L_792 - .L_791)
.L_791:
        /*000c*/ 	.word	0x00000000
        /*0010*/ 	.short	0x0007
        /*0012*/ 	.short	0x002c
        /*0014*/ 	.byte	0x00, 0xf0, 0x11, 0x00


	//----- nvinfo : EIATTR_KPARAM_INFO
	.align		4
.L_792:
        /*0018*/ 	.byte	0x04, 0x17
        /*001a*/ 	.short	(.L_794 - .L_793)
.L_793:
        /*001c*/ 	.word	0x00000000
        /*0020*/ 	.short	0x0006
        /*0022*/ 	.short	0x0028
        /*0024*/ 	.byte	0x00, 0xf0, 0x11, 0x00


	//----- nvinfo : EIATTR_KPARAM_INFO
	.align		4
.L_794:
        /*0028*/ 	.byte	0x04, 0x17
        /*002a*/ 	.short	(.L_796 - .L_795)
.L_795:
        /*002c*/ 	.word	0x00000000
        /*0030*/ 	.short	0x0005
        /*0032*/ 	.short	0x0024
        /*0034*/ 	.byte	0x00, 0xf0, 0x11, 0x00


	//----- nvinfo : EIATTR_KPARAM_INFO
	.align		4
.L_796:
        /*0038*/ 	.byte	0x04, 0x17
        /*003a*/ 	.short	(.L_798 - .L_797)
.L_797:
        /*003c*/ 	.word	0x00000000
        /*0040*/ 	.short	0x0004
        /*0042*/ 	.short	0x0020
        /*0044*/ 	.byte	0x00, 0xf0, 0x11, 0x00


	//----- nvinfo : EIATTR_KPARAM_INFO
	.align		4
.L_798:
        /*0048*/ 	.byte	0x04, 0x17
        /*004a*/ 	.short	(.L_800 - .L_799)
.L_799:
        /*004c*/ 	.word	0x00000000
        /*0050*/ 	.short	0x0003
        /*0052*/ 	.short	0x0018
        /*0054*/ 	.byte	0x00, 0xf5, 0x21, 0x00


	//----- nvinfo : EIATTR_KPARAM_INFO
	.align		4
.L_800:
        /*0058*/ 	.byte	0x04, 0x17
        /*005a*/ 	.short	(.L_802 - .L_801)
.L_801:
        /*005c*/ 	.word	0x00000000
        /*0060*/ 	.short	0x0002
        /*0062*/ 	.short	0x0010
        /*0064*/ 	.byte	0x00, 0xf5, 0x21, 0x00


	//----- nvinfo : EIATTR_KPARAM_INFO
	.align		4
.L_802:
        /*0068*/ 	.byte	0x04, 0x17
        /*006a*/ 	.short	(.L_804 - .L_803)
.L_803:
        /*006c*/ 	.word	0x00000000
        /*0070*/ 	.short	0x0001
        /*0072*/ 	.short	0x0008
        /*0074*/ 	.byte	0x00, 0xf5, 0x21, 0x00


	//----- nvinfo : EIATTR_KPARAM_INFO
	.align		4
.L_804:
        /*0078*/ 	.byte	0x04, 0x17
        /*007a*/ 	.short	(.L_806 - .L_805)
.L_805:
        /*007c*/ 	.word	0x00000000
        /*0080*/ 	.short	0x0000
        /*0082*/ 	.short	0x0000
        /*0084*/ 	.byte	0x00, 0xf5, 0x21, 0x00


	//----- nvinfo : EIATTR_SPARSE_MMA_MASK
	.align		4
.L_806:
        /*0088*/ 	.byte	0x03, 0x50
        /*008a*/ 	.short	0x0000


	//----- nvinfo : EIATTR_MAXREG_COUNT
	.align		4
        /*008c*/ 	.byte	0x03, 0x1b
        /*008e*/ 	.short	0x00ff


	//----- nvinfo : EIATTR_NUM_BARRIERS
	.align		4
        /*0090*/ 	.byte	0x02, 0x4c
        /*0092*/ 	.byte	0x01
	.zero		1


	//----- nvinfo : EIATTR_MERCURY_ISA_VERSION
	.align		4
        /*0094*/ 	.byte	0x03, 0x5f
        /*0096*/ 	.short	0x0101


	//----- nvinfo : EIATTR_VRC_CTA_INIT_COUNT
	.align		4
        /*0098*/ 	.byte	0x02, 0x4a
	.zero		1
	.zero		1


	//----- nvinfo : EIATTR_EXIT_INSTR_OFFSETS
	.align		4
        /*009c*/ 	.byte	0x04, 0x1c
        /*009e*/ 	.short	(.L_808 - .L_807)


	//   ....[0]....
.L_807:
        /*00a0*/ 	.word	0x000000d0


	//   ....[1]....
        /*00a4*/ 	.word	0x00000240


	//   ....[2]....
        /*00a8*/ 	.word	0x00001c20


	//----- nvinfo : EIATTR_CRS_STACK_SIZE
	.align		4
.L_808:
        /*00ac*/ 	.byte	0x04, 0x1e
        /*00ae*/ 	.short	(.L_810 - .L_809)
.L_809:
        /*00b0*/ 	.word	0x00000000


	//----- nvinfo : EIATTR_CBANK_PARAM_SIZE
	.align		4
.L_810:
        /*00b4*/ 	.byte	0x03, 0x19
        /*00b6*/ 	.short	0x0030


	//----- nvinfo : EIATTR_PARAM_CBANK
	.align		4
        /*00b8*/ 	.byte	0x04, 0x0a
        /*00ba*/ 	.short	(.L_812 - .L_811)
	.align		4
.L_811:
        /*00bc*/ 	.word	index@(.nv.constant0._Z7conv_k1P6float2S0_S0_Pfiiii)
        /*00c0*/ 	.short	0x0380
        /*00c2*/ 	.short	0x0030


	//----- nvinfo : EIATTR_SW_WAR
	.align		4
.L_812:
        /*00c4*/ 	.byte	0x04, 0x36
        /*00c6*/ 	.short	(.L_814 - .L_813)
.L_813:
        /*00c8*/ 	.word	0x00000008
.L_814:


//--------------------- .nv.info._Z6conv_kP6float2S0_S0_Pfiiii --------------------------
	.section	.nv.info._Z6conv_kP6float2S0_S0_Pfiiii,"",@"SHT_CUDA_INFO"
	.sectionflags	@""
	.align	4


	//----- nvinfo : EIATTR_CUDA_API_VERSION
	.align		4
        /*0000*/ 	.byte	0x04, 0x37
        /*0002*/ 	.short	(.L_816 - .L_815)
.L_815:
        /*0004*/ 	.word	0x00000082


	//----- nvinfo : EIATTR_KPARAM_INFO
	.align		4
.L_816:
        /*0008*/ 	.byte	0x04, 0x17
        /*000a*/ 	.short	(.L_818 - .L_817)
.L_817:
        /*000c*/ 	.word	0x00000000
        /*0010*/ 	.short	0x0007
        /*0012*/ 	.short	0x002c
        /*0014*/ 	.byte	0x00, 0xf0, 0x11, 0x00


	//----- nvinfo : EIATTR_KPARAM_INFO
	.align		4
.L_818:
        /*0018*/ 	.byte	0x04, 0x17
        /*001a*/ 	.short	(.L_820 - .L_819)
.L_819:
        /*001c*/ 	.word	0x00000000
        /*0020*/ 	.short	0x0006
        /*0022*/ 	.short	0x0028
        /*0024*/ 	.byte	0x00, 0xf0, 0x11, 0x00


	//----- nvinfo : EIATTR_KPARAM_INFO
	.align		4
.L_820:
        /*0028*/ 	.byte	0x04, 0x17
        /*002a*/ 	.short	(.L_822 - .L_821)
.L_821:
        /*002c*/ 	.word	0x00000000
        /*0030*/ 	.short	0x0005
        /*0032*/ 	.short	0x0024
        /*0034*/ 	.byte	0x00, 0xf0, 0x11, 0x00


	//----- nvinfo : EIATTR_KPARAM_INFO
	.align		4
.L_822:
        /*0038*/ 	.byte	0x04, 0x17
        /*003a*/ 	.short	(.L_824 - .L_823)
.L_823:
        /*003c*/ 	.word	0x00000000
        /*0040*/ 	.short	0x0004
        /*0042*/ 	.short	0x0020
        /*0044*/ 	.byte	0x00, 0xf0, 0x11, 0x00


	//----- nvinfo : EIATTR_KPARAM_INFO
	.align		4
.L_824:
        /*0048*/ 	.byte	0x04, 0x17
        /*004a*/ 	.short	(.L_826 - .L_825)
.L_825:
        /*004c*/ 	.word	0x00000000
        /*0050*/ 	.short	0x0003
        /*0052*/ 	.short	0x0018
        /*0054*/ 	.byte	0x00, 0xf5, 0x21, 0x00


	//----- nvinfo : EIATTR_KPARAM_INFO
	.align		4
.L_826:
        /*0058*/ 	.byte	0x04, 0x17
        /*005a*/ 	.short	(.L_828 - .L_827)
.L_827:
        /*005c*/ 	.word	0x00000000
        /*0060*/ 	.short	0x0002
        /*0062*/ 	.short	0x0010
        /*0064*/ 	.byte	0x00, 0xf5, 0x21, 0x00


	//----- nvinfo : EIATTR_KPARAM_INFO
	.align		4
.L_828:
        /*0068*/ 	.byte	0x04, 0x17
        /*006a*/ 	.short	(.L_830 - .L_829)
.L_829:
        /*006c*/ 	.word	0x00000000
        /*0070*/ 	.short	0x0001
        /*0072*/ 	.short	0x0008
        /*0074*/ 	.byte	0x00, 0xf5, 0x21, 0x00


	//----- nvinfo : EIATTR_KPARAM_INFO
	.align		4
.L_830:
        /*0078*/ 	.byte	0x04, 0x17
        /*007a*/ 	.short	(.L_832 - .L_831)
.L_831:
        /*007c*/ 	.word	0x00000000
        /*0080*/ 	.short	0x0000
        /*0082*/ 	.short	0x0000
        /*0084*/ 	.byte	0x00, 0xf5, 0x21, 0x00


	//----- nvinfo : EIATTR_SPARSE_MMA_MASK
	.align		4
.L_832:
        /*0088*/ 	.byte	0x03, 0x50
        /*008a*/ 	.short	0x0000


	//----- nvinfo : EIATTR_MAXREG_COUNT
	.align		4
        /*008c*/ 	.byte	0x03, 0x1b
        /*008e*/ 	.short	0x00ff


	//----- nvinfo : EIATTR_MERCURY_ISA_VERSION
	.align		4
        /*0090*/ 	.byte	0x03, 0x5f
        /*0092*/ 	.short	0x0101


	//----- nvinfo : EIATTR_VRC_CTA_INIT_COUNT
	.align		4
        /*0094*/ 	.byte	0x02, 0x4a
	.zero		1
	.zero		1


	//----- nvinfo : EIATTR_EXIT_INSTR_OFFSETS
	.align		4
        /*0098*/ 	.byte	0x04, 0x1c
        /*009a*/ 	.short	(.L_834 - .L_833)


	//   ....[0]....
.L_833:
        /*009c*/ 	.word	0x000000d0


	//   ....[1]....
        /*00a0*/ 	.word	0x000018f0


	//----- nvinfo : EIATTR_CRS_STACK_SIZE
	.align		4
.L_834:
        /*00a4*/ 	.byte	0x04, 0x1e
        /*00a6*/ 	.short	(.L_836 - .L_835)
.L_835:
        /*00a8*/ 	.word	0x00000000


	//----- nvinfo : EIATTR_CBANK_PARAM_SIZE
	.align		4
.L_836:
        /*00ac*/ 	.byte	0x03, 0x19
        /*00ae*/ 	.short	0x0030


	//----- nvinfo : EIATTR_PARAM_CBANK
	.align		4
        /*00b0*/ 	.byte	0x04, 0x0a
        /*00b2*/ 	.short	(.L_838 - .L_837)
	.align		4
.L_837:
        /*00b4*/ 	.word	index@(.nv.constant0._Z6conv_kP6float2S0_S0_Pfiiii)
        /*00b8*/ 	.short	0x0380
        /*00ba*/ 	.short	0x0030


	//----- nvinfo : EIATTR_SW_WAR
	.align		4
.L_838:
        /*00bc*/ 	.byte	0x04, 0x36
        /*00be*/ 	.short	(.L_840 - .L_839)
.L_839:
        /*00c0*/ 	.word	0x00000008
.L_840:


//--------------------- .nv.info._Z6resizeP6float2S0_iiiiif --------------------------
	.section	.nv.info._Z6resizeP6float2S0_iiiiif,"",@"SHT_CUDA_INFO"
	.sectionflags	@""
	.align	4


	//----- nvinfo : EIATTR_CUDA_API_VERSION
	.align		4
        /*0000*/ 	.byte	0x04, 0x37
        /*0002*/ 	.short	(.L_842 - .L_841)
.L_841:
        /*0004*/ 	.word	0x00000082


	//----- nvinfo : EIATTR_KPARAM_INFO
	.align		4
.L_842:
        /*0008*/ 	.byte	0x04, 0x17
        /*000a*/ 	.short	(.L_844 - .L_843)
.L_843:
        /*000c*/ 	.word	0x00000000
        /*0010*/ 	.short	0x0007
        /*0012*/ 	.short	0x0024
        /*0014*/ 	.byte	0x00, 0xf0, 0x11, 0x00


	//----- nvinfo : EIATTR_KPARAM_INFO
	.align		4
.L_844:
        /*0018*/ 	.byte	0x04, 0x17
        /*001a*/ 	.short	(.L_846 - .L_845)
.L_845:
        /*001c*/ 	.word	0x00000000
        /*0020*/ 	.short	0x0006
        /*0022*/ 	.short	0x0020
        /*0024*/ 	.byte	0x00, 0xf0, 0x11, 0x00


	//----- nvinfo : EIATTR_KPARAM_INFO
	.align		4
.L_846:
        /*0028*/ 	.byte	0x04, 0x17
        /*002a*/ 	.short	(.L_848 - .L_847)
.L_847:
        /*002c*/ 	.word	0x00000000
        /*0030*/ 	.short	0x0005
        /*0032*/ 	.short	0x001c
        /*0034*/ 	.byte	0x00, 0xf0, 0x11, 0x00


	//----- nvinfo : EIATTR_KPARAM_INFO
	.align		4
.L_848:
        /*0038*/ 	.byte	0x04, 0x17
        /*003a*/ 	.short	(.L_850 - .L_849)
.L_849:
        /*003c*/ 	.word	0x00000000
        /*0040*/ 	.short	0x0004
        /*0042*/ 	.short	0x0018
        /*0044*/ 	.byte	0x00, 0xf0, 0x11, 0x00


	//----- nvinfo : EIATTR_KPARAM_INFO
	.align		4
.L_850:
        /*0048*/ 	.byte	0x04, 0x17
        /*004a*/ 	.short	(.L_852 - .L_851)
.L_851:
        /*004c*/ 	.word	0x00000000
        /*0050*/ 	.short	0x0003
        /*0052*/ 	.short	0x0014
        /*0054*/ 	.byte	0x00, 0xf0, 0x11, 0x00


	//----- nvinfo : EIATTR_KPARAM_INFO
	.align		4
.L_852:
        /*0058*/ 	.byte	0x04, 0x17
        /*005a*/ 	.short	(.L_854 - .L_853)
.L_853:
        /*005c*/ 	.word	0x00000000
        /*0060*/ 	.short	0x0002
        /*0062*/ 	.short	0x0010
        /*0064*/ 	.byte	0x00, 0xf0, 0x11, 0x00


	//----- nvinfo : EIATTR_KPARAM_INFO
	.align		4
.L_854:
        /*0068*/ 	.byte	0x04, 0x17
        /*006a*/ 	.short	(.L_856 - .L_855)
.L_855:
        /*006c*/ 	.word	0x00000000
        /*0070*/ 	.short	0x0001
        /*0072*/ 	.short	0x0008
        /*0074*/ 	.byte	0x00, 0xf5, 0x21, 0x00


	//----- nvinfo : EIATTR_KPARAM_INFO
	.align		4
.L_856:
        /*0078*/ 	.byte	0x04, 0x17
        /*007a*/ 	.short	(.L_858 - .L_857)
.L_857:
        /*007c*/ 	.word	0x00000000
        /*0080*/ 	.short	0x0000
        /*0082*/ 	.short	0x0000
        /*0084*/ 	.byte	0x00, 0xf5, 0x21, 0x00


	//----- nvinfo : EIATTR_SPARSE_MMA_MASK
	.align		4
.L_858:
        /*0088*/ 	.byte	0x03, 0x50
        /*008a*/ 	.short	0x0000


	//----- nvinfo : EIATTR_MAXREG_COUNT
	.align		4
        /*008c*/ 	.byte	0x03, 0x1b
        /*008e*/ 	.short	0x00ff


	//----- nvinfo : EIATTR_MERCURY_ISA_VERSION
	.align		4
        /*0090*/ 	.byte	0x03, 0x5f
        /*0092*/ 	.short	0x0101


	//----- nvinfo : EIATTR_VRC_CTA_INIT_COUNT
	.align		4
        /*0094*/ 	.byte	0x02, 0x4a
	.zero		1
	.zero		1


	//----- nvinfo : EIATTR_EXIT_INSTR_OFFSETS
	.align		4
        /*0098*/ 	.byte	0x04, 0x1c
        /*009a*/ 	.short	(.L_860 - .L_859)


	//   ....[0]....
.L_859:
        /*009c*/ 	.word	0x000000d0


	//   ....[1]....
        /*00a0*/ 	.word	0x00000660


	//   ....[2]....
        /*00a4*/ 	.word	0x00000780


	//   ....[3]....
        /*00a8*/ 	.word	0x00000a00


	//   ....[4]....
        /*00ac*/ 	.word	0x00000ab0


	//   ....[5]....
        /*00b0*/ 	.word	0x00000b60


	//   ....[6]....
        /*00b4*/ 	.word	0x00000ba0


	//   ....[7]....
        /*00b8*/ 	.word	0x00000c10


	//----- nvinfo : EIATTR_CRS_STACK_SIZE
	.align		4
.L_860:
        /*00bc*/ 	.byte	0x04, 0x1e
        /*00be*/ 	.short	(.L_862 - .L_861)
.L_861:
        /*00c0*/ 	.word	0x00000000


	//----- nvinfo : EIATTR_CBANK_PARAM_SIZE
	.align		4
.L_862:
        /*00c4*/ 	.byte	0x03, 0x19
        /*00c6*/ 	.short	0x0028


	//----- nvinfo : EIATTR_PARAM_CBANK
	.align		4
        /*00c8*/ 	.byte	0x04, 0x0a
        /*00ca*/ 	.short	(.L_864 - .L_863)
	.align		4
.L_863:
        /*00cc*/ 	.word	index@(.nv.constant0._Z6resizeP6float2S0_iiiiif)
        /*00d0*/ 	.short	0x0380
        /*00d2*/ 	.short	0x0028


	//----- nvinfo : EIATTR_SW_WAR
	.align		4
.L_864:
        /*00d4*/ 	.byte	0x04, 0x36
        /*00d6*/ 	.short	(.L_866 - .L_865)
.L_865:
        /*00d8*/ 	.word	0x00000008
.L_866:


//--------------------- .nv.info._Z4poolP6float2iiii --------------------------
	.section	.nv.info._Z4poolP6float2iiii,"",@"SHT_CUDA_INFO"
	.sectionflags	@""
	.align	4


	//----- nvinfo : EIATTR_CUDA_API_VERSION
	.align		4
        /*0000*/ 	.byte	0x04, 0x37
        /*0002*/ 	.short	(.L_868 - .L_867)
.L_867:
        /*0004*/ 	.word	0x00000082


	//----- nvinfo : EIATTR_KPARAM_INFO
	.align		4
.L_868:
        /*0008*/ 	.byte	0x04, 0x17
        /*000a*/ 	.short	(.L_870 - .L_869)
.L_869:
        /*000c*/ 	.word	0x00000000
        /*0010*/ 	.short	0x0004
        /*0012*/ 	.short	0x0014
        /*0014*/ 	.byte	0x00, 0xf0, 0x11, 0x00


	//----- nvinfo : EIATTR_KPARAM_INFO
	.align		4
.L_870:
        /*0018*/ 	.byte	0x04, 0x17
        /*001a*/ 	.short	(.L_872 - .L_871)
.L_871:
        /*001c*/ 	.word	0x00000000
        /*0020*/ 	.short	0x0003
        /*0022*/ 	.short	0x0010
        /*0024*/ 	.byte	0x00, 0xf0, 0x11, 0x00


	//----- nvinfo : EIATTR_KPARAM_INFO
	.align		4
.L_872:
        /*0028*/ 	.byte	0x04, 0x17
        /*002a*/ 	.short	(.L_874 - .L_873)
.L_873:
        /*002c*/ 	.word	0x00000000
        /*0030*/ 	.short	0x0002
        /*0032*/ 	.short	0x000c
        /*0034*/ 	.byte	0x00, 0xf0, 0x11, 0x00


	//----- nvinfo : EIATTR_KPARAM_INFO
	.align		4
.L_874:
        /*0038*/ 	.byte	0x04, 0x17
        /*003a*/ 	.short	(.L_876 - .L_875)
.L_875:
        /*003c*/ 	.word	0x00000000
        /*0040*/ 	.short	0x0001
        /*0042*/ 	.short	0x0008
        /*0044*/ 	.byte	0x00, 0xf0, 0x11, 0x00


	//----- nvinfo : EIATTR_KPARAM_INFO
	.align		4
.L_876:
        /*0048*/ 	.byte	0x04, 0x17
        /*004a*/ 	.short	(.L_878 - .L_877)
.L_877:
        /*004c*/ 	.word	0x00000000
        /*0050*/ 	.short	0x0000
        /*0052*/ 	.short	0x0000
        /*0054*/ 	.byte	0x00, 0xf5, 0x21, 0x00


	//----- nvinfo : EIATTR_SPARSE_MMA_MASK
	.align		4
.L_878:
        /*0058*/ 	.byte	0x03, 0x50
        /*005a*/ 	.short	0x0000


	//----- nvinfo : EIATTR_MAXREG_COUNT
	.align		4
        /*005c*/ 	.byte	0x03, 0x1b
        /*005e*/ 	.short	0x00ff


	//----- nvinfo : EIATTR_MERCURY_ISA_VERSION
	.align		4
        /*0060*/ 	.byte	0x03, 0x5f
        /*0062*/ 	.short	0x0101


	//----- nvinfo : EIATTR_VRC_CTA_INIT_COUNT
	.align		4
        /*0064*/ 	.byte	0x02, 0x4a
	.zero		1
	.zero		1


	//----- nvinfo : EIATTR_EXIT_INSTR_OFFSETS
	.align		4
        /*0068*/ 	.byte	0x04, 0x1c
        /*006a*/ 	.short	(.L_880 - .L_879)


	//   ....[0]....
.L_879:
        /*006c*/ 	.word	0x000001a0


	//   ....[1]....
        /*0070*/ 	.word	0x00000670


	//   ....[2]....
        /*0074*/ 	.word	0x000006e0


	//   ....[3]....
        /*0078*/ 	.word	0x00000740


	//----- nvinfo : EIATTR_CRS_STACK_SIZE
	.align		4
.L_880:
        /*007c*/ 	.byte	0x04, 0x1e
        /*007e*/ 	.short	(.L_882 - .L_881)
.L_881:
        /*0080*/ 	.word	0x00000000


	//----- nvinfo : EIATTR_CBANK_PARAM_SIZE
	.align		4
.L_882:
        /*0084*/ 	.byte	0x03, 0x19
        /*0086*/ 	.short	0x0018


	//----- nvinfo : EIATTR_PARAM_CBANK
	.align		4
        /*0088*/ 	.byte	0x04, 0x0a
        /*008a*/ 	.short	(.L_884 - .L_883)
	.align		4
.L_883:
        /*008c*/ 	.word	index@(.nv.constant0._Z4poolP6float2iiii)
        /*0090*/ 	.short	0x0380
        /*0092*/ 	.short	0x0018


	//----- nvinfo : EIATTR_SW_WAR
	.align		4
.L_884:
        /*0094*/ 	.byte	0x04, 0x36
        /*0096*/ 	.short	(.L_886 - .L_885)
.L_885:
        /*0098*/ 	.word	0x00000008
.L_886:


//--------------------- .nv.info._Z9magnitudeP6float2Pfiii --------------------------
	.section	.nv.info._Z9magnitudeP6float2Pfiii,"",@"SHT_CUDA_INFO"
	.sectionflags	@""
	.align	4


	//----- nvinfo : EIATTR_CUDA_API_VERSION
	.align		4
        /*0000*/ 	.byte	0x04, 0x37
        /*0002*/ 	.short	(.L_888 - .L_887)
.L_887:
        /*0004*/ 	.word	0x00000082


	//----- nvinfo : EIATTR_KPARAM_INFO
	.align		4
.L_888:
        /*0008*/ 	.byte	0x04, 0x17
        /*000a*/ 	.short	(.L_890 - .L_889)
.L_889:
        /*000c*/ 	.word	0x00000000
        /*0010*/ 	.short	0x0004
        /*0012*/ 	.short	0x0018
        /*0014*/ 	.byte	0x00, 0xf0, 0x11, 0x00


	//----- nvinfo : EIATTR_KPARAM_INFO
	.align		4
.L_890:
        /*0018*/ 	.byte	0x04, 0x17
        /*001a*/ 	.short	(.L_892 - .L_891)
.L_891:
        /*001c*/ 	.word	0x00000000
        /*0020*/ 	.short	0x0003
        /*0022*/ 	.short	0x0014
        /*0024*/ 	.byte	0x00, 0xf0, 0x11, 0x00


	//----- nvinfo : EIATTR_KPARAM_INFO
	.align		4
.L_892:
        /*0028*/ 	.byte	0x04, 0x17
        /*002a*/ 	.short	(.L_894 - .L_893)
.L_893:
        /*002c*/ 	.word	0x00000000
        /*0030*/ 	.short	0x0002
        /*0032*/ 	.short	0x0010
        /*0034*/ 	.byte	0x00, 0xf0, 0x11, 0x00


	//----- nvinfo : EIATTR_KPARAM_INFO
	.align		4
.L_894:
        /*0038*/ 	.byte	0x04, 0x17
        /*003a*/ 	.short	(.L_896 - .L_895)
.L_895:
        /*003c*/ 	.word	0x00000000
        /*0040*/ 	.short	0x0001
        /*0042*/ 	.short	0x0008
        /*0044*/ 	.byte	0x00, 0xf5, 0x21, 0x00


	//----- nvinfo : EIATTR_KPARAM_INFO
	.align		4
.L_896:
        /*0048*/ 	.byte	0x04, 0x17
        /*004a*/ 	.short	(.L_898 - .L_897)
.L_897:
        /*004c*/ 	.word	0x00000000
        /*0050*/ 	.short	0x0000
        /*0052*/ 	.short	0x0000
        /*0054*/ 	.byte	0x00, 0xf5, 0x21, 0x00


	//----- nvinfo : EIATTR_SPARSE_MMA_MASK
	.align		4
.L_898:
        /*0058*/ 	.byte	0x03, 0x50
        /*005a*/ 	.short	0x0000


	//----- nvinfo : EIATTR_MAXREG_COUNT
	.align		4
        /*005c*/ 	.byte	0x03, 0x1b
        /*005e*/ 	.short	0x00ff


	//----- nvinfo : EIATTR_MERCURY_ISA_VERSION
	.align		4
        /*0060*/ 	.byte	0x03, 0x5f
        /*0062*/ 	.short	0x0101


	//----- nvinfo : EIATTR_VRC_CTA_INIT_COUNT
	.align		4
        /*0064*/ 	.byte	0x02, 0x4a
	.zero		1
	.zero		1


	//----- nvinfo : EIATTR_EXIT_INSTR_OFFSETS
	.align		4
        /*0068*/ 	.byte	0x04, 0x1c
        /*006a*/ 	.short	(.L_900 - .L_899)


	//   ....[0]....
.L_899:
        /*006c*/ 	.word	0x00000460


	//   ....[1]....
        /*0070*/ 	.word	0x00000970


	//   ....[2]....
        /*0074*/ 	.word	0x00000df0


	//----- nvinfo : EIATTR_CRS_STACK_SIZE
	.align		4
.L_900:
        /*0078*/ 	.byte	0x04, 0x1e
        /*007a*/ 	.short	(.L_902 - .L_901)
.L_901:
        /*007c*/ 	.word	0x00000000


	//----- nvinfo : EIATTR_CBANK_PARAM_SIZE
	.align		4
.L_902:
        /*0080*/ 	.byte	0x03, 0x19
        /*0082*/ 	.short	0x001c


	//----- nvinfo : EIATTR_PARAM_CBANK
	.align		4
        /*0084*/ 	.byte	0x04, 0x0a
        /*0086*/ 	.short	(.L_904 - .L_903)
	.align		4
.L_903:
        /*0088*/ 	.word	index@(.nv.constant0._Z9magnitudeP6float2Pfiii)
        /*008c*/ 	.short	0x0380
        /*008e*/ 	.short	0x001c


	//----- nvinfo : EIATTR_SW_WAR
	.align		4
.L_904:
        /*0090*/ 	.byte	0x04, 0x36
        /*0092*/ 	.short	(.L_906 - .L_905)
.L_905:
        /*0094*/ 	.word	0x00000008
.L_906:


//--------------------- .nv.info._Z15shift_magnitudePfS_iii --------------------------
	.section	.nv.info._Z15shift_magnitudePfS_iii,"",@"SHT_CUDA_INFO"
	.sectionflags	@""
	.align	4


	//----- nvinfo : EIATTR_CUDA_API_VERSION
	.align		4
        /*0000*/ 	.byte	0x04, 0x37
        /*0002*/ 	.short	(.L_908 - .L_907)
.L_907:
        /*0004*/ 	.word	0x00000082


	//----- nvinfo : EIATTR_KPARAM_INFO
	.align		4
.L_908:
        /*0008*/ 	.byte	0x04, 0x17
        /*000a*/ 	.short	(.L_910 - .L_909)
.L_909:
        /*000c*/ 	.word	0x00000000
        /*0010*/ 	.short	0x0004
        /*0012*/ 	.short	0x0018
        /*0014*/ 	.byte	0x00, 0xf0, 0x11, 0x00


	//----- nvinfo : EIATTR_KPARAM_INFO
	.align		4
.L_910:
        /*0018*/ 	.byte	0x04, 0x17
        /*001a*/ 	.short	(.L_912 - .L_911)
.L_911:
        /*001c*/ 	.word	0x00000000
        /*0020*/ 	.short	0x0003
        /*0022*/ 	.short	0x0014
        /*0024*/ 	.byte	0x00, 0xf0, 0x11, 0x00


	//----- nvinfo : EIATTR_KPARAM_INFO
	.align		4
.L_912:
        /*0028*/ 	.byte	0x04, 0x17
        /*002a*/ 	.short	(.L_914 - .L_913)
.L_913:
        /*002c*/ 	.word	0x00000000
        /*0030*/ 	.short	0x0002
        /*0032*/ 	.short	0x0010
        /*0034*/ 	.byte	0x00, 0xf0, 0x11, 0x00


	//----- nvinfo : EIATTR_KPARAM_INFO
	.align		4
.L_914:
        /*0038*/ 	.byte	0x04, 0x17
        /*003a*/ 	.short	(.L_916 - .L_915)
.L_915:
        /*003c*/ 	.word	0x00000000
        /*0040*/ 	.short	0x0001
        /*0042*/ 	.short	0x0008
        /*0044*/ 	.byte	0x00, 0xf5, 0x21, 0x00


	//----- nvinfo : EIATTR_KPARAM_INFO
	.align		4
.L_916:
        /*0048*/ 	.byte	0x04, 0x17
        /*004a*/ 	.short	(.L_918 - .L_917)
.L_917:
        /*004c*/ 	.word	0x00000000
        /*0050*/ 	.short	0x0000
        /*0052*/ 	.short	0x0000
        /*0054*/ 	.byte	0x00, 0xf5, 0x21, 0x00


	//----- nvinfo : EIATTR_SPARSE_MMA_MASK
	.align		4
.L_918:
        /*0058*/ 	.byte	0x03, 0x50
        /*005a*/ 	.short	0x0000


	//----- nvinfo : EIATTR_MAXREG_COUNT
	.align		4
        /*005c*/ 	.byte	0x03, 0x1b
        /*005e*/ 	.short	0x00ff


	//----- nvinfo : EIATTR_MERCURY_ISA_VERSION
	.align		4
        /*0060*/ 	.byte	0x03, 0x5f
        /*0062*/ 	.short	0x0101


	//----- nvinfo : EIATTR_VRC_CTA_INIT_COUNT
	.align		4
        /*0064*/ 	.byte	0x02, 0x4a
	.zero		1
	.zero		1


	//----- nvinfo : EIATTR_EXIT_INSTR_OFFSETS
	.align		4
        /*0068*/ 	.byte	0x04, 0x1c
        /*006a*/ 	.short	(.L_920 - .L_919)


	//   ....[0]....
.L_919:
        /*006c*/ 	.word	0x000003b0


	//   ....[1]....
        /*0070*/ 	.word	0x00000610


	//----- nvinfo : EIATTR_CBANK_PARAM_SIZE
	.align		4
.L_920:
        /*0074*/ 	.byte	0x03, 0x19
        /*0076*/ 	.short	0x001c


	//----- nvinfo : EIATTR_PARAM_CBANK
	.align		4
        /*0078*/ 	.byte	0x04, 0x0a
        /*007a*/ 	.short	(.L_922 - .L_921)
	.align		4
.L_921:
        /*007c*/ 	.word	index@(.nv.constant0._Z15shift_magnitudePfS_iii)
        /*0080*/ 	.short	0x0380
        /*0082*/ 	.short	0x001c


	//----- nvinfo : EIATTR_SW_WAR
	.align		4
.L_922:
        /*0084*/ 	.byte	0x04, 0x36
        /*0086*/ 	.short	(.L_924 - .L_923)
.L_923:
        /*0088*/ 	.word	0x00000008
.L_924:


//--------------------- .nv.callgraph             --------------------------
	.section	.nv.callgraph,"",@"SHT_CUDA_CALLGRAPH"
	.align	4
	.sectionentsize	8
	.align		4
        /*0000*/ 	.word	0x00000000
	.align		4
        /*0004*/ 	.word	0xffffffff
	.align		4
        /*0008*/ 	.word	0x00000000
	.align		4
        /*000c*/ 	.word	0xfffffffe
	.align		4
        /*0010*/ 	.word	0x00000000
	.align		4
        /*0014*/ 	.word	0xfffffffd
	.align		4
        /*0018*/ 	.word	0x00000000
	.align		4
        /*001c*/ 	.word	0xfffffffc


//--------------------- .nv.constant4             --------------------------
	.section	.nv.constant4,"a",@progbits
	.align	8
	.align		8
.nv.constant4:
        /*0000*/ 	.dword	_ZN34_INTERNAL_551b2bc0_4_k_cu_021c7cc04cuda3std3__45__cpo5beginE
	.align		8
        /*0008*/ 	.dword	_ZN34_INTERNAL_551b2bc0_4_k_cu_021c7cc04cuda3std3__45__cpo3endE
	.align		8
        /*0010*/ 	.dword	_ZN34_INTERNAL_551b2bc0_4_k_cu_021c7cc04cuda3std3__45__cpo6cbeginE
	.align		8
        /*0018*/ 	.dword	_ZN34_INTERNAL_551b2bc0_4_k_cu_021c7cc04cuda3std3__45__cpo4cendE
	.align		8
        /*0020*/ 	.dword	_ZN34_INTERNAL_551b2bc0_4_k_cu_021c7cc04cuda3std3__45__cpo6rbeginE
	.align		8
        /*0028*/ 	.dword	_ZN34_INTERNAL_551b2bc0_4_k_cu_021c7cc04cuda3std3__45__cpo4rendE
	.align		8
        /*0030*/ 	.dword	_ZN34_INTERNAL_551b2bc0_4_k_cu_021c7cc04cuda3std3__45__cpo7crbeginE
	.align		8
        /*0038*/ 	.dword	_ZN34_INTERNAL_551b2bc0_4_k_cu_021c7cc04cuda3std3__45__cpo5crendE
	.align		8
        /*0040*/ 	.dword	_ZN34_INTERNAL_551b2bc0_4_k_cu_021c7cc04cuda3std3__436_GLOBAL__N__551b2bc0_4_k_cu_021c7cc06ignoreE
	.align		8
        /*0048*/ 	.dword	_ZN34_INTERNAL_551b2bc0_4_k_cu_021c7cc04cuda3std3__419piecewise_constructE
	.align		8
        /*0050*/ 	.dword	_ZN34_INTERNAL_551b2bc0_4_k_cu_021c7cc04cuda3std3__48in_placeE
	.align		8
        /*0058*/ 	.dword	_ZN34_INTERNAL_551b2bc0_4_k_cu_021c7cc04cuda3std3__420unreachable_sentinelE
	.align		8
        /*0060*/ 	.dword	_ZN34_INTERNAL_551b2bc0_4_k_cu_021c7cc04cuda3std3__47nulloptE
	.align		8
        /*0068*/ 	.dword	_ZN34_INTERNAL_551b2bc0_4_k_cu_021c7cc04cuda3std3__48unexpectE
	.align		8
        /*0070*/ 	.dword	_ZN34_INTERNAL_551b2bc0_4_k_cu_021c7cc04cuda3std6ranges3__45__cpo4swapE
	.align		8
        /*0078*/ 	.dword	_ZN34_INTERNAL_551b2bc0_4_k_cu_021c7cc04cuda3std6ranges3__45__cpo9iter_moveE
	.align		8
        /*0080*/ 	.dword	_ZN34_INTERNAL_551b2bc0_4_k_cu_021c7cc04cuda3std6ranges3__45__cpo5beginE
	.align		8
        /*0088*/ 	.dword	_ZN34_INTERNAL_551b2bc0_4_k_cu_021c7cc04cuda3std6ranges3__45__cpo3endE
	.align		8
        /*0090*/ 	.dword	_ZN34_INTERNAL_551b2bc0_4_k_cu_021c7cc04cuda3std6ranges3__45__cpo6cbeginE
	.align		8
        /*0098*/ 	.dword	_ZN34_INTERNAL_551b2bc0_4_k_cu_021c7cc04cuda3std6ranges3__45__cpo4cendE
	.align		8
        /*00a0*/ 	.dword	_ZN34_INTERNAL_551b2bc0_4_k_cu_021c7cc04cuda3std6ranges3__45__cpo7advanceE
	.align		8
        /*00a8*/ 	.dword	_ZN34_INTERNAL_551b2bc0_4_k_cu_021c7cc04cuda3std6ranges3__45__cpo9iter_swapE
	.align		8
        /*00b0*/ 	.dword	_ZN34_INTERNAL_551b2bc0_4_k_cu_021c7cc04cuda3std6ranges3__45__cpo4nextE
	.align		8
        /*00b8*/ 	.dword	_ZN34_INTERNAL_551b2bc0_4_k_cu_021c7cc04cuda3std6ranges3__45__cpo4prevE
	.align		8
        /*00c0*/ 	.dword	_ZN34_INTERNAL_551b2bc0_4_k_cu_021c7cc04cuda3std6ranges3__45__cpo4dataE
	.align		8
        /*00c8*/ 	.dword	_ZN34_INTERNAL_551b2bc0_4_k_cu_021c7cc04cuda3std6ranges3__45__cpo5cdataE
	.align		8
        /*00d0*/ 	.dword	_ZN34_INTERNAL_551b2bc0_4_k_cu_021c7cc04cuda3std6ranges3__45__cpo4sizeE
	.align		8
        /*00d8*/ 	.dword	_ZN34_INTERNAL_551b2bc0_4_k_cu_021c7cc04cuda3std6ranges3__45__cpo5ssizeE
	.align		8
        /*00e0*/ 	.dword	_ZN34_INTERNAL_551b2bc0_4_k_cu_021c7cc04cuda3std6ranges3__45__cpo8distanceE
	.align		8
        /*00e8*/ 	.dword	_ZN34_INTERNAL_551b2bc0_4_k_cu_021c7cc06thrust24THRUST_300001_SM_1000_NS8cuda_cub3parE
	.align		8
        /*00f0*/ 	.dword	_ZN34_INTERNAL_551b2bc0_4_k_cu_021c7cc06thrust24THRUST_300001_SM_1000_NS8cuda_cub10par_nosyncE
	.align		8
        /*00f8*/ 	.dword	_ZN34_INTERNAL_551b2bc0_4_k_cu_021c7cc06thrust24THRUST_300001_SM_1000_NS6system6detail10sequential3seqE
	.align		8
        /*0100*/ 	.dword	_ZN34_INTERNAL_551b2bc0_4_k_cu_021c7cc06thrust24THRUST_300001_SM_1000_NS12placeholders2_1E
	.align		8
        /*0108*/ 	.dword	_ZN34_INTERNAL_551b2bc0_4_k_cu_021c7cc06thrust24THRUST_300001_SM_1000_NS12placeholders2_2E
	.align		8
        /*0110*/ 	.dword	_ZN34_INTERNAL_551b2bc0_4_k_cu_021c7cc06thrust24THRUST_300001_SM_1000_NS12placeholders2_3E
	.align		8
        /*0118*/ 	.dword	_ZN34_INTERNAL_551b2bc0_4_k_cu_021c7cc06thrust24THRUST_300001_SM_1000_NS12placeholders2_4E
	.align		8
        /*0120*/ 	.dword	_ZN34_INTERNAL_551b2bc0_4_k_cu_021c7cc06thrust24THRUST_300001_SM_1000_NS12placeholders2_5E
	.align		8
        /*0128*/ 	.dword	_ZN34_INTERNAL_551b2bc0_4_k_cu_021c7cc06thrust24THRUST_300001_SM_1000_NS12placeholders2_6E
	.align		8
        /*0130*/ 	.dword	_ZN34_INTERNAL_551b2bc0_4_k_cu_021c7cc06thrust24THRUST_300001_SM_1000_NS12placeholders2_7E
	.align		8
        /*0138*/ 	.dword	_ZN34_INTERNAL_551b2bc0_4_k_cu_021c7cc06thrust24THRUST_300001_SM_1000_NS12placeholders2_8E
	.align		8
        /*0140*/ 	.dword	_ZN34_INTERNAL_551b2bc0_4_k_cu_021c7cc06thrust24THRUST_300001_SM_1000_NS12placeholders2_9E
	.align		8
        /*0148*/ 	.dword	_ZN34_INTERNAL_551b2bc0_4_k_cu_021c7cc06thrust24THRUST_300001_SM_1000_NS12placeholders3_10E
	.align		8
        /*0150*/ 	.dword	_ZN34_INTERNAL_551b2bc0_4_k_cu_021c7cc06thrust24THRUST_300001_SM_1000_NS3seqE


//--------------------- .text._ZN3cub18CUB_300001_SM_10006detail6reduce28DeviceReduceSingleTileKernelINS2_10policy_hubIfyN4cuda3std3__44plusIfEEE10Policy1000EPfSC_iS9_ffNS7_10__identityEEEvT0_T1_T2_T3_T4_T6_ --------------------------
	.section	.text._ZN3cub18CUB_300001_SM_10006detail6reduce28DeviceReduceSingleTileKernelINS2_10policy_hubIfyN4cuda3std3__44plusIfEEE10Policy1000EPfSC_iS9_ffNS7_10__identityEEEvT0_T1_T2_T3_T4_T6_,"ax",@progbits
	.align	128
        .global         _ZN3cub18CUB_300001_SM_10006detail6reduce28DeviceReduceSingleTileKernelINS2_10policy_hubIfyN4cuda3std3__44plusIfEEE10Policy1000EPfSC_iS9_ffNS7_10__identityEEEvT0_T1_T2_T3_T4_T6_
        .type           _ZN3cub18CUB_300001_SM_10006detail6reduce28DeviceReduceSingleTileKernelINS2_10policy_hubIfyN4cuda3std3__44plusIfEEE10Policy1000EPfSC_iS9_ffNS7_10__identityEEEvT0_T1_T2_T3_T4_T6_,@function
        .size           _ZN3cub18CUB_300001_SM_10006detail6reduce28DeviceReduceSingleTileKernelINS2_10policy_hubIfyN4cuda3std3__44plusIfEEE10Policy1000EPfSC_iS9_ffNS7_10__identityEEEvT0_T1_T2_T3_T4_T6_,(.L_x_791 - _ZN3cub18CUB_300001_SM_10006detail6reduce28DeviceReduceSingleTileKernelINS2_10policy_hubIfyN4cuda3std3__44plusIfEEE10Policy1000EPfSC_iS9_ffNS7_10__identityEEEvT0_T1_T2_T3_T4_T6_)
        .other          _ZN3cub18CUB_300001_SM_10006detail6reduce28DeviceReduceSingleTileKernelINS2_10policy_hubIfyN4cuda3std3__44plusIfEEE10Policy1000EPfSC_iS9_ffNS7_10__identityEEEvT0_T1_T2_T3_T4_T6_,@"STO_CUDA_ENTRY STV_DEFAULT"
_ZN3cub18CUB_300001_SM_10006detail6reduce28DeviceReduceSingleTileKernelINS2_10policy_hubIfyN4cuda3std3__44plusIfEEE10Policy1000EPfSC_iS9_ffNS7_10__identityEEEvT0_T1_T2_T3_T4_T6_:
.text._ZN3cub18CUB_300001_SM_10006detail6reduce28DeviceReduceSingleTileKernelINS2_10policy_hubIfyN4cuda3std3__44plusIfEEE10Policy1000EPfSC_iS9_ffNS7_10__identityEEEvT0_T1_T2_T3_T4_T6_:
[----:B------:R-:W-:Y:S01]  /*0000*/  LDC R1, c[0x0][0x37c] ;  /* 0x0000df00ff017b82 */ /* 0x000fe20000000800 */
[----:B------:R-:W0:Y:S01]  /*0010*/  LDCU UR4, c[0x0][0x390] ;  /* 0x00007200ff0477ac */ /* 0x000e220008000800 */
[----:B------:R-:W1:Y:S01]  /*0020*/  LDCU.64 UR6, c[0x0][0x358] ;  /* 0x00006b00ff0677ac */ /* 0x000e620008000a00 */
[----:B0-----:R-:W-:-:S04]  /*0030*/  MOV R20, UR4 ;  /* 0x0000000400147c02 */ /* 0x001fc80008000f00 */
[----:B------:R-:W-:-:S13]  /*0040*/  ISETP.NE.AND P0, PT, R20, RZ, PT ;  /* 0x000000ff1400720c */ /* 0x000fda0003f05270 */
[----:B-1----:R-:W-:Y:S05]  /*0050*/  @P0 BRA `(.L_x_0) ;  /* 0x00000000001c0947 */ /* 0x002fea0003800000 */
[----:B------:R-:W0:Y:S02]  /*0060*/  S2R R0, SR_TID.X ;  /* 0x0000000000007919 */ /* 0x000e240000002100 */
[----:B0-----:R-:W-:-:S13]  /*0070*/  ISETP.NE.AND P0, PT, R0, RZ, PT ;  /* 0x000000ff0000720c */ /* 0x001fda0003f05270 */
[----:B------:R-:W-:Y:S05]  /*0080*/  @P0 EXIT ;  /* 0x000000000000094d */ /* 0x000fea0003800000 */
[----:B------:R-:W0:Y:S08]  /*0090*/  LDC R5, c[0x0][0x398] ;  /* 0x0000e600ff057b82 */ /* 0x000e300000000800 */
[----:B------:R-:W0:Y:S02]  /*00a0*/  LDC.64 R2, c[0x0][0x388] ;  /* 0x0000e200ff027b82 */ /* 0x000e240000000a00 */
[----:B0-----:R-:W-:Y:S01]  /*00b0*/  STG.E desc[UR6][R2.64], R5 ;  /* 0x0000000502007986 */ /* 0x001fe2000c101906 */
[----:B------:R-:W-:Y:S05]  /*00c0*/  EXIT ;  /* 0x000000000000794d */ /* 0x000fea0003800000 */
.L_x_0:
[----:B------:R-:W0:Y:S01]  /*00d0*/  LDCU UR4, c[0x0][0x380] ;  /* 0x00007000ff0477ac */ /* 0x000e220008000800 */
[----:B------:R-:W-:Y:S01]  /*00e0*/  BSSY.RECONVERGENT B0, `(.L_x_1) ;  /* 0x00003ca000007945 */ /* 0x000fe20003800200 */
[----:B0-----:R-:W-:-:S09]  /*00f0*/  ULOP3.LUT UP0, URZ, UR4, 0xf, URZ, 0xc0, !UPT ;  /* 0x0000000f04ff7892 */ /* 0x001fd2000f80c0ff */
[----:B------:R-:W-:Y:S05]  /*0100*/  BRA.U UP0, `(.L_x_2) ;  /* 0x0000001d00607547 */ /* 0x000fea000b800000 */
[----:B------:R-:W-:-:S13]  /*0110*/  ISETP.GT.AND P0, PT, R20, 0xfff, PT ;  /* 0x00000fff1400780c */ /* 0x000fda0003f04270 */
[----:B------:R-:W-:Y:S05]  /*0120*/  @P0 BRA `(.L_x_3) ;  /* 0x0000000c00a80947 */ /* 0x000fea0003800000 */
[----:B------:R-:W0:Y:S01]  /*0130*/  S2R R9, SR_TID.X ;  /* 0x0000000000097919 */ /* 0x000e220000002100 */
[----:B------:R-:W-:Y:S01]  /*0140*/  BSSY.RECONVERGENT B1, `(.L_x_4) ;  /* 0x0000009000017945 */ /* 0x000fe20003800200 */
[----:B------:R-:W-:Y:S01]  /*0150*/  HFMA2 R0, -RZ, RZ, 0, 0 ;  /* 0x00000000ff007431 */ /* 0x000fe200000001ff */
[----:B0-----:R-:W-:Y:S02]  /*0160*/  ISETP.GE.AND P0, PT, R9, R20, PT ;  /* 0x000000140900720c */ /* 0x001fe40003f06270 */
[----:B------:R-:W-:-:S11]  /*0170*/  MOV R11, R9 ;  /* 0x00000009000b7202 */ /* 0x000fd60000000f00 */
[----:B------:R-:W-:Y:S05]  /*0180*/  @P0 BRA `(.L_x_5) ;  /* 0x0000000000100947 */ /* 0x000fea0003800000 */
[----:B------:R-:W0:Y:S02]  /*0190*/  LDC.64 R2, c[0x0][0x380] ;  /* 0x0000e000ff027b82 */ /* 0x000e240000000a00 */
[----:B0-----:R-:W-:-:S05]  /*01a0*/  IMAD.WIDE.U32 R2, R9, 0x4, R2 ;  /* 0x0000000409027825 */ /* 0x001fca00078e0002 */
[----:B------:R0:W5:Y:S01]  /*01b0*/  LDG.E.CONSTANT R0, desc[UR6][R2.64] ;  /* 0x0000000602007981 */ /* 0x000162000c1e9900 */
[----:B------:R-:W-:-:S07]  /*01c0*/  IADD3 R11, PT, PT, R9, 0x100, RZ ;  /* 0x00000100090b7810 */ /* 0x000fce0007ffe0ff */
.L_x_5:
[----:B------:R-:W-:Y:S05]  /*01d0*/  BSYNC.RECONVERGENT B1 ;  /* 0x0000000000017941 */ /* 0x000fea0003800200 */
.L_x_4:
[----:B------:R-:W-:Y:S01]  /*01e0*/  ISETP.GE.AND P0, PT, R11, R20, PT ;  /* 0x000000140b00720c */ /* 0x000fe20003f06270 */
[----:B------:R-:W-:-:S12]  /*01f0*/  BSSY.RECONVERGENT B1, `(.L_x_6) ;  /* 0x0000074000017945 */ /* 0x000fd80003800200 */
[----:B------:R-:W-:Y:S05]  /*0200*/  @P0 BRA `(.L_x_7) ;  /* 0x0000000400c80947 */ /* 0x000fea0003800000 */
[----:B0-----:R-:W-:Y:S01]  /*0210*/  LOP3.LUT R3, RZ, R11, RZ, 0x33, !PT ;  /* 0x0000000bff037212 */ /* 0x001fe200078e33ff */
[----:B------:R-:W-:Y:S03]  /*0220*/  BSSY.RECONVERGENT B2, `(.L_x_8) ;  /* 0x0000015000027945 */ /* 0x000fe60003800200 */
[----:B------:R-:W-:-:S04]  /*0230*/  IADD3 R4, PT, PT, R3, R20, RZ ;  /* 0x0000001403047210 */ /* 0x000fc80007ffe0ff */
[C---:B------:R-:W-:Y:S02]  /*0240*/  LOP3.LUT R2, R4.reuse, 0x300, RZ, 0xc0, !PT ;  /* 0x0000030004027812 */ /* 0x040fe400078ec0ff */
[----:B------:R-:W-:Y:S02]  /*0250*/  ISETP.GE.U32.AND P1, PT, R4, 0x300, PT ;  /* 0x000003000400780c */ /* 0x000fe40003f26070 */
[----:B------:R-:W-:-:S13]  /*0260*/  ISETP.NE.AND P0, PT, R2, 0x300, PT ;  /* 0x000003000200780c */ /* 0x000fda0003f05270 */
[----:B------:R-:W-:Y:S05]  /*0270*/  @!P0 BRA `(.L_x_9) ;  /* 0x00000000003c8947 */ /* 0x000fea0003800000 */
[----:B------:R-:W0:Y:S01]  /*0280*/  LDC.64 R2, c[0x0][0x380] ;  /* 0x0000e000ff027b82 */ /* 0x000e220000000a00 */
[----:B------:R-:W-:-:S04]  /*0290*/  LEA.HI R4, R4, 0x1, RZ, 0x18 ;  /* 0x0000000104047811 */ /* 0x000fc800078fc0ff */
[----:B------:R-:W-:-:S04]  /*02a0*/  LOP3.LUT R4, R4, 0x3, RZ, 0xc0, !PT ;  /* 0x0000000304047812 */ /* 0x000fc800078ec0ff */
[----:B------:R-:W-:Y:S01]  /*02b0*/  IADD3 R4, PT, PT, -R4, RZ, RZ ;  /* 0x000000ff04047210 */ /* 0x000fe20007ffe1ff */
[----:B0-----:R-:W-:-:S05]  /*02c0*/  IMAD.WIDE.U32 R2, R11, 0x4, R2 ;  /* 0x000000040b027825 */ /* 0x001fca00078e0002 */
[----:B------:R-:W-:-:S07]  /*02d0*/  MOV R5, R3 ;  /* 0x0000000300057202 */ /* 0x000fce0000000f00 */
.L_x_10:
[----:B------:R-:W-:-:S06]  /*02e0*/  MOV R3, R5 ;  /* 0x0000000500037202 */ /* 0x000fcc0000000f00 */
[----:B------:R0:W2:Y:S01]  /*02f0*/  LDG.E.CONSTANT R3, desc[UR6][R2.64] ;  /* 0x0000000602037981 */ /* 0x0000a2000c1e9900 */
[----:B------:R-:W-:Y:S01]  /*0300*/  IADD3 R4, PT, PT, R4, 0x1, RZ ;  /* 0x0000000104047810 */ /* 0x000fe20007ffe0ff */
[----:B------:R-:W-:-:S03]  /*0310*/  VIADD R11, R11, 0x100 ;  /* 0x000001000b0b7836 */ /* 0x000fc60000000000 */
[----:B------:R-:W-:Y:S02]  /*0320*/  ISETP.NE.AND P0, PT, R4, RZ, PT ;  /* 0x000000ff0400720c */ /* 0x000fe40003f05270 */
[----:B0-----:R-:W-:-:S04]  /*0330*/  IADD3 R2, P2, PT, R2, 0x400, RZ ;  /* 0x0000040002027810 */ /* 0x001fc80007f5e0ff */
[----:B------:R-:W-:Y:S01]  /*0340*/  IADD3.X R5, PT, PT, RZ, R5, RZ, P2, !PT ;  /* 0x00000005ff057210 */ /* 0x000fe200017fe4ff */
[----:B--2--5:R-:W-:-:S06]  /*0350*/  FADD R0, R3, R0 ;  /* 0x0000000003007221 */ /* 0x024fcc0000000000 */
[----:B------:R-:W-:Y:S05]  /*0360*/  @P0 BRA `(.L_x_10) ;  /* 0xfffffffc00dc0947 */ /* 0x000fea000383ffff */
.L_x_9:
[----:B------:R-:W-:Y:S05]  /*0370*/  BSYNC.RECONVERGENT B2 ;  /* 0x0000000000027941 */ /* 0x000fea0003800200 */
.L_x_8:
[----:B------:R-:W-:Y:S05]  /*0380*/  @!P1 BRA `(.L_x_7) ;  /* 0x0000000400689947 */ /* 0x000fea0003800000 */
[----:B------:R-:W-:Y:S01]  /*0390*/  IADD3 R2, PT, PT, -R11, R20, RZ ;  /* 0x000000140b027210 */ /* 0x000fe20007ffe1ff */
[----:B------:R-:W-:Y:S01]  /*03a0*/  BSSY.RECONVERGENT B2, `(.L_x_11) ;  /* 0x0000031000027945 */ /* 0x000fe20003800200 */
[----:B------:R-:W-:Y:S02]  /*03b0*/  PLOP3.LUT P0, PT, PT, PT, PT, 0x80, 0x8 ;  /* 0x000000000008781c */ /* 0x000fe40003f0f070 */
[----:B------:R-:W-:-:S13]  /*03c0*/  ISETP.GT.AND P1, PT, R2, 0xc00, PT ;  /* 0x00000c000200780c */ /* 0x000fda0003f24270 */
[----:B------:R-:W-:Y:S05]  /*03d0*/  @!P1 BRA `(.L_x_12) ;  /* 0x0000000000b49947 */ /* 0x000fea0003800000 */
[----:B------:R-:W-:Y:S02]  /*03e0*/  PLOP3.LUT P0, PT, PT, PT, PT, 0x8, 0x80 ;  /* 0x000000000080781c */ /* 0x000fe40003f0e170 */
[----:B------:R-:W-:-:S11]  /*03f0*/  IADD3 R8, PT, PT, R20, -0xc00, RZ ;  /* 0xfffff40014087810 */ /* 0x000fd60007ffe0ff */
.L_x_13:
[----:B------:R-:W0:Y:S01]  /*0400*/  LDC.64 R6, c[0x0][0x380] ;  /* 0x0000e000ff067b82 */ /* 0x000e220000000a00 */
[C---:B------:R-:W-:Y:S01]  /*0410*/  IADD3 R5, PT, PT, R11.reuse, 0x400, RZ ;  /* 0x000004000b057810 */ /* 0x040fe20007ffe0ff */
[----:B0-----:R-:W-:-:S05]  /*0420*/  IMAD.WIDE R24, R11, 0x4, R6 ;  /* 0x000000040b187825 */ /* 0x001fca00078e0206 */
[----:B------:R-:W2:Y:S04]  /*0430*/  LDG.E.CONSTANT R13, desc[UR6][R24.64] ;  /* 0x00000006180d7981 */ /* 0x000ea8000c1e9900 */
[----:B------:R-:W3:Y:S01]  /*0440*/  LDG.E.CONSTANT R10, desc[UR6][R24.64+0x400] ;  /* 0x00040006180a7981 */ /* 0x000ee2000c1e9900 */
[----:B------:R-:W-:-:S03]  /*0450*/  IMAD.WIDE R4, R5, 0x4, R6 ;  /* 0x0000000405047825 */ /* 0x000fc600078e0206 */
[----:B------:R-:W4:Y:S04]  /*0460*/  LDG.E.CONSTANT R12, desc[UR6][R24.64+0x800] ;  /* 0x00080006180c7981 */ /* 0x000f28000c1e9900 */
[----:B------:R-:W4:Y:S04]  /*0470*/  LDG.E.CONSTANT R17, desc[UR6][R24.64+0xc00] ;  /* 0x000c000618117981 */ /* 0x000f28000c1e9900 */
[----:B------:R-:W4:Y:S01]  /*0480*/  LDG.E.CONSTANT R16, desc[UR6][R4.64] ;  /* 0x0000000604107981 */ /* 0x000f22000c1e9900 */
[----:B------:R-:W-:-:S03]  /*0490*/  IADD3 R3, PT, PT, R11, 0x800, RZ ;  /* 0x000008000b037810 */ /* 0x000fc60007ffe0ff */
[----:B------:R-:W4:Y:S04]  /*04a0*/  LDG.E.CONSTANT R15, desc[UR6][R4.64+0x400] ;  /* 0x00040006040f7981 */ /* 0x000f28000c1e9900 */
[----:B------:R-:W4:Y:S01]  /*04b0*/  LDG.E.CONSTANT R14, desc[UR6][R4.64+0x800] ;  /* 0x00080006040e7981 */ /* 0x000f22000c1e9900 */
[----:B------:R-:W-:-:S03]  /*04c0*/  IMAD.WIDE R2, R3, 0x4, R6 ;  /* 0x0000000403027825 */ /* 0x000fc600078e0206 */
[----:B------:R-:W4:Y:S04]  /*04d0*/  LDG.E.CONSTANT R22, desc[UR6][R4.64+0xc00] ;  /* 0x000c000604167981 */ /* 0x000f28000c1e9900 */
[----:B------:R-:W4:Y:S01]  /*04e0*/  LDG.E.CONSTANT R21, desc[UR6][R2.64] ;  /* 0x0000000602157981 */ /* 0x000f22000c1e9900 */
[----:B------:R-:W-:-:S03]  /*04f0*/  IADD3 R23, PT, PT, R11, 0xc00, RZ ;  /* 0x00000c000b177810 */ /* 0x000fc60007ffe0ff */
[----:B------:R-:W4:Y:S04]  /*0500*/  LDG.E.CONSTANT R19, desc[UR6][R2.64+0x400] ;  /* 0x0004000602137981 */ /* 0x000f28000c1e9900 */
[----:B------:R-:W4:Y:S01]  /*0510*/  LDG.E.CONSTANT R18, desc[UR6][R2.64+0x800] ;  /* 0x0008000602127981 */ /* 0x000f22000c1e9900 */
[----:B------:R-:W-:-:S03]  /*0520*/  IMAD.WIDE R6, R23, 0x4, R6 ;  /* 0x0000000417067825 */ /* 0x000fc600078e0206 */
[----:B------:R-:W4:Y:S04]  /*0530*/  LDG.E.CONSTANT R26, desc[UR6][R2.64+0xc00] ;  /* 0x000c0006021a7981 */ /* 0x000f28000c1e9900 */
[----:B------:R-:W4:Y:S04]  /*0540*/  LDG.E.CONSTANT R25, desc[UR6][R6.64] ;  /* 0x0000000606197981 */ /* 0x000f28000c1e9900 */
[----:B------:R-:W4:Y:S04]  /*0550*/  LDG.E.CONSTANT R23, desc[UR6][R6.64+0x400] ;  /* 0x0004000606177981 */ /* 0x000f28000c1e9900 */
[----:B------:R-:W4:Y:S04]  /*0560*/  LDG.E.CONSTANT R24, desc[UR6][R6.64+0x800] ;  /* 0x0008000606187981 */ /* 0x000f28000c1e9900 */
[----:B------:R-:W4:Y:S01]  /*0570*/  LDG.E.CONSTANT R27, desc[UR6][R6.64+0xc00] ;  /* 0x000c0006061b7981 */ /* 0x000f22000c1e9900 */
[----:B------:R-:W-:-:S04]  /*0580*/  IADD3 R11, PT, PT, R11, 0x1000, RZ ;  /* 0x000010000b0b7810 */ /* 0x000fc80007ffe0ff */
[----:B------:R-:W-:Y:S01]  /*0590*/  ISETP.GE.AND P1, PT, R11, R8, PT ;  /* 0x000000080b00720c */ /* 0x000fe20003f26270 */
[----:B--2--5:R-:W-:-:S04]  /*05a0*/  FADD R13, R13, R0 ;  /* 0x000000000d0d7221 */ /* 0x024fc80000000000 */
[----:B---3--:R-:W-:-:S04]  /*05b0*/  FADD R13, R13, R10 ;  /* 0x0000000a0d0d7221 */ /* 0x008fc80000000000 */
[----:B----4-:R-:W-:-:S04]  /*05c0*/  FADD R12, R13, R12 ;  /* 0x0000000c0d0c7221 */ /* 0x010fc80000000000 */
[----:B------:R-:W-:-:S04]  /*05d0*/  FADD R17, R12, R17 ;  /* 0x000000110c117221 */ /* 0x000fc80000000000 */
        /* <DEDUP_REMOVED lines=11> */
[----:B------:R-:W-:Y:S01]  /*0690*/  FADD R0, R24, R27 ;  /* 0x0000001b18007221 */ /* 0x000fe20000000000 */
[----:B------:R-:W-:Y:S06]  /*06a0*/  @!P1 BRA `(.L_x_13) ;  /* 0xfffffffc00549947 */ /* 0x000fec000383ffff */
.L_x_12:
[----:B------:R-:W-:Y:S05]  /*06b0*/  BSYNC.RECONVERGENT B2 ;  /* 0x0000000000027941 */ /* 0x000fea0003800200 */
.L_x_11:
[----:B------:R-:W-:Y:S01]  /*06c0*/  IADD3 R2, PT, PT, -R11, R20, RZ ;  /* 0x000000140b027210 */ /* 0x000fe20007ffe1ff */
[----:B------:R-:W-:Y:S03]  /*06d0*/  BSSY.RECONVERGENT B2, `(.L_x_14) ;  /* 0x0000019000027945 */ /* 0x000fe60003800200 */
[----:B------:R-:W-:-:S13]  /*06e0*/  ISETP.GT.AND P1, PT, R2, 0x400, PT ;  /* 0x000004000200780c */ /* 0x000fda0003f24270 */
[----:B------:R-:W-:Y:S05]  /*06f0*/  @!P1 BRA `(.L_x_15) ;  /* 0x0000000000589947 */ /* 0x000fea0003800000 */
[----:B------:R-:W0:Y:S01]  /*0700*/  LDC.64 R4, c[0x0][0x380] ;  /* 0x0000e000ff047b82 */ /* 0x000e220000000a00 */
[C---:B------:R-:W-:Y:S02]  /*0710*/  VIADD R15, R11.reuse, 0x400 ;  /* 0x000004000b0f7836 */ /* 0x040fe40000000000 */
[----:B0-----:R-:W-:-:S05]  /*0720*/  IMAD.WIDE R2, R11, 0x4, R4 ;  /* 0x000000040b027825 */ /* 0x001fca00078e0204 */
[----:B------:R-:W2:Y:S04]  /*0730*/  LDG.E.CONSTANT R7, desc[UR6][R2.64] ;  /* 0x0000000602077981 */ /* 0x000ea8000c1e9900 */
[----:B------:R-:W3:Y:S01]  /*0740*/  LDG.E.CONSTANT R6, desc[UR6][R2.64+0x400] ;  /* 0x0004000602067981 */ /* 0x000ee2000c1e9900 */
[----:B------:R-:W-:-:S03]  /*0750*/  IMAD.WIDE R4, R15, 0x4, R4 ;  /* 0x000000040f047825 */ /* 0x000fc600078e0204 */
[----:B------:R-:W4:Y:S04]  /*0760*/  LDG.E.CONSTANT R13, desc[UR6][R2.64+0x800] ;  /* 0x00080006020d7981 */ /* 0x000f28000c1e9900 */
[----:B------:R-:W4:Y:S04]  /*0770*/  LDG.E.CONSTANT R15, desc[UR6][R2.64+0xc00] ;  /* 0x000c0006020f7981 */ /* 0x000f28000c1e9900 */
[----:B------:R-:W4:Y:S04]  /*0780*/  LDG.E.CONSTANT R17, desc[UR6][R4.64] ;  /* 0x0000000604117981 */ /* 0x000f28000c1e9900 */
[----:B------:R-:W4:Y:S04]  /*0790*/  LDG.E.CONSTANT R19, desc[UR6][R4.64+0x400] ;  /* 0x0004000604137981 */ /* 0x000f28000c1e9900 */
[----:B------:R-:W4:Y:S04]  /*07a0*/  LDG.E.CONSTANT R21, desc[UR6][R4.64+0x800] ;  /* 0x0008000604157981 */ /* 0x000f28000c1e9900 */
[----:B------:R-:W4:Y:S01]  /*07b0*/  LDG.E.CONSTANT R23, desc[UR6][R4.64+0xc00] ;  /* 0x000c000604177981 */ /* 0x000f22000c1e9900 */
[----:B------:R-:W-:-:S02]  /*07c0*/  PLOP3.LUT P0, PT, PT, PT, PT, 0x8, 0x80 ;  /* 0x000000000080781c */ /* 0x000fc40003f0e170 */
[----:B------:R-:W-:Y:S01]  /*07d0*/  IADD3 R11, PT, PT, R11, 0x800, RZ ;  /* 0x000008000b0b7810 */ /* 0x000fe20007ffe0ff */
[----:B--2--5:R-:W-:-:S04]  /*07e0*/  FADD R7, R0, R7 ;  /* 0x0000000700077221 */ /* 0x024fc80000000000 */
[----:B---3--:R-:W-:-:S04]  /*07f0*/  FADD R6, R7, R6 ;  /* 0x0000000607067221 */ /* 0x008fc80000000000 */
[----:B----4-:R-:W-:-:S04]  /*0800*/  FADD R6, R6, R13 ;  /* 0x0000000d06067221 */ /* 0x010fc80000000000 */
[----:B------:R-:W-:-:S04]  /*0810*/  FADD R6, R6, R15 ;  /* 0x0000000f06067221 */ /* 0x000fc80000000000 */
[----:B------:R-:W-:-:S04]  /*0820*/  FADD R6, R6, R17 ;  /* 0x0000001106067221 */ /* 0x000fc80000000000 */
[----:B------:R-:W-:-:S04]  /*0830*/  FADD R6, R6, R19 ;  /* 0x0000001306067221 */ /* 0x000fc80000000000 */
[----:B------:R-:W-:-:S04]  /*0840*/  FADD R6, R6, R21 ;  /* 0x0000001506067221 */ /* 0x000fc80000000000 */
[----:B------:R-:W-:-:S07]  /*0850*/  FADD R0, R6, R23 ;  /* 0x0000001706007221 */ /* 0x000fce0000000000 */
.L_x_15:
[----:B------:R-:W-:Y:S05]  /*0860*/  BSYNC.RECONVERGENT B2 ;  /* 0x0000000000027941 */ /* 0x000fea0003800200 */
.L_x_14:
[----:B------:R-:W-:-:S13]  /*0870*/  ISETP.LT.OR P0, PT, R11, R20, P0 ;  /* 0x000000140b00720c */ /* 0x000fda0000701670 */
[----:B------:R-:W-:Y:S05]  /*0880*/  @!P0 BRA `(.L_x_7) ;  /* 0x0000000000288947 */ /* 0x000fea0003800000 */
[----:B------:R-:W0:Y:S02]  /*0890*/  LDC.64 R2, c[0x0][0x380] ;  /* 0x0000e000ff027b82 */ /* 0x000e240000000a00 */
[----:B0-----:R-:W-:-:S05]  /*08a0*/  IMAD.WIDE R2, R11, 0x4, R2 ;  /* 0x000000040b027825 */ /* 0x001fca00078e0202 */
[----:B------:R-:W2:Y:S04]  /*08b0*/  LDG.E.CONSTANT R5, desc[UR6][R2.64] ;  /* 0x0000000602057981 */ /* 0x000ea8000c1e9900 */
[----:B------:R-:W3:Y:S04]  /*08c0*/  LDG.E.CONSTANT R4, desc[UR6][R2.64+0x400] ;  /* 0x0004000602047981 */ /* 0x000ee8000c1e9900 */
[----:B------:R-:W4:Y:S04]  /*08d0*/  LDG.E.CONSTANT R7, desc[UR6][R2.64+0x800] ;  /* 0x0008000602077981 */ /* 0x000f28000c1e9900 */
[----:B------:R-:W4:Y:S01]  /*08e0*/  LDG.E.CONSTANT R11, desc[UR6][R2.64+0xc00] ;  /* 0x000c0006020b7981 */ /* 0x000f22000c1e9900 */
[----:B--2--5:R-:W-:-:S04]  /*08f0*/  FADD R5, R0, R5 ;  /* 0x0000000500057221 */ /* 0x024fc80000000000 */
[----:B---3--:R-:W-:-:S04]  /*0900*/  FADD R4, R5, R4 ;  /* 0x0000000405047221 */ /* 0x008fc80000000000 */
[----:B----4-:R-:W-:-:S04]  /*0910*/  FADD R4, R4, R7 ;  /* 0x0000000704047221 */ /* 0x010fc80000000000 */
[----:B------:R-:W-:-:S07]  /*0920*/  FADD R0, R4, R11 ;  /* 0x0000000b04007221 */ /* 0x000fce0000000000 */
.L_x_7:
[----:B------:R-:W-:Y:S05]  /*0930*/  BSYNC.RECONVERGENT B1 ;  /* 0x0000000000017941 */ /* 0x000fea0003800200 */
.L_x_6:
[----:B------:R-:W-:Y:S02]  /*0940*/  ISETP.GE.AND P0, PT, R20, 0x100, PT ;  /* 0x000001001400780c */ /* 0x000fe40003f06270 */
[----:B-----5:R-:W-:-:S11]  /*0950*/  MOV R7, R0 ;  /* 0x0000000000077202 */ /* 0x020fd60000000f00 */
[----:B------:R-:W-:Y:S05]  /*0960*/  @!P0 BRA `(.L_x_16) ;  /* 0x0000000000ac8947 */ /* 0x000fea0003800000 */
[----:B------:R-:W1:Y:S01]  /*0970*/  S2R R6, SR_LANEID ;  /* 0x0000000000067919 */ /* 0x000e620000000000 */
[----:B------:R-:W2:Y:S02]  /*0980*/  SHFL.DOWN PT, R0, R7, 0x1, 0x1f ;  /* 0x08201f0007007f89 */ /* 0x000ea400000e0000 */
[----:B--2---:R-:W-:Y:S01]  /*0990*/  FADD R0, R0, R7 ;  /* 0x0000000700007221 */ /* 0x004fe20000000000 */
[C---:B-1----:R-:W-:Y:S02]  /*09a0*/  ISETP.GT.AND P0, PT, R6.reuse, 0x1e, PT ;  /* 0x0000001e0600780c */ /* 0x042fe40003f04270 */
[C---:B------:R-:W-:Y:S02]  /*09b0*/  ISETP.NE.AND P1, PT, R6.reuse, RZ, PT ;  /* 0x000000ff0600720c */ /* 0x040fe40003f25270 */
[----:B------:R-:W-:Y:S02]  /*09c0*/  FSEL R0, R7, R0, P0 ;  /* 0x0000000007007208 */ /* 0x000fe40000000000 */
[----:B------:R-:W-:-:S03]  /*09d0*/  ISETP.GT.AND P0, PT, R6, 0x1d, PT ;  /* 0x0000001d0600780c */ /* 0x000fc60003f04270 */
[----:B0-----:R-:W0:Y:S06]  /*09e0*/  SHFL.DOWN PT, R3, R0, 0x2, 0x1f ;  /* 0x08401f0000037f89 */ /* 0x001e2c00000e0000 */
[----:B------:R-:W1:Y:S01]  /*09f0*/  @!P1 S2R R5, SR_CgaCtaId ;  /* 0x0000000000059919 */ /* 0x000e620000008800 */
[----:B------:R-:W-:Y:S02]  /*0a00*/  @!P1 MOV R4, 0x400 ;  /* 0x0000040000049802 */ /* 0x000fe40000000f00 */
[----:B------:R-:W-:-:S04]  /*0a10*/  @!P1 SHF.R.U32.HI R2, RZ, 0x3, R9 ;  /* 0x00000003ff029819 */ /* 0x000fc80000011609 */
[----:B------:R-:W-:Y:S01]  /*0a20*/  @!P1 LOP3.LUT R2, R2, 0x7c, RZ, 0xc0, !PT ;  /* 0x0000007c02029812 */ /* 0x000fe200078ec0ff */
[----:B0-----:R-:W-:Y:S01]  /*0a30*/  @!P0 FADD R0, R0, R3 ;  /* 0x0000000300008221 */ /* 0x001fe20000000000 */
[----:B------:R-:W-:-:S04]  /*0a40*/  ISETP.GT.AND P0, PT, R6, 0x1b, PT ;  /* 0x0000001b0600780c */ /* 0x000fc80003f04270 */
[----:B------:R-:W0:Y:S01]  /*0a50*/  SHFL.DOWN PT, R3, R0, 0x4, 0x1f ;  /* 0x08801f0000037f89 */ /* 0x000e2200000e0000 */
[----:B-1----:R-:W-:-:S04]  /*0a60*/  @!P1 LEA R5, R5, R4, 0x18 ;  /* 0x0000000405059211 */ /* 0x002fc800078ec0ff */
[----:B------:R-:W-:-:S04]  /*0a70*/  @!P1 IADD3 R2, PT, PT, R2, R5, RZ ;  /* 0x0000000502029210 */ /* 0x000fc80007ffe0ff */
[----:B0-----:R-:W-:Y:S01]  /*0a80*/  @!P0 FADD R0, R0, R3 ;  /* 0x0000000300008221 */ /* 0x001fe20000000000 */
[----:B------:R-:W-:-:S04]  /*0a90*/  ISETP.GT.AND P0, PT, R6, 0x17, PT ;  /* 0x000000170600780c */ /* 0x000fc80003f04270 */
[----:B------:R-:W0:Y:S09]  /*0aa0*/  SHFL.DOWN PT, R3, R0, 0x8, 0x1f ;  /* 0x09001f0000037f89 */ /* 0x000e3200000e0000 */
[----:B0-----:R-:W-:Y:S01]  /*0ab0*/  @!P0 FADD R0, R0, R3 ;  /* 0x0000000300008221 */ /* 0x001fe20000000000 */
[----:B------:R-:W-:-:S04]  /*0ac0*/  ISETP.NE.AND P0, PT, R9, RZ, PT ;  /* 0x000000ff0900720c */ /* 0x000fc80003f05270 */
[----:B------:R-:W0:Y:S02]  /*0ad0*/  SHFL.DOWN PT, R3, R0, 0x10, 0x1f ;  /* 0x0a001f0000037f89 */ /* 0x000e2400000e0000 */
[----:B0-----:R-:W-:-:S05]  /*0ae0*/  FADD R3, R0, R3 ;  /* 0x0000000300037221 */ /* 0x001fca0000000000 */
[----:B------:R0:W-:Y:S01]  /*0af0*/  @!P1 STS [R2+0x8], R3 ;  /* 0x0000080302009388 */ /* 0x0001e20000000800 */
[----:B------:R-:W-:Y:S01]  /*0b00*/  BAR.SYNC.DEFER_BLOCKING 0x0 ;  /* 0x0000000000007b1d */ /* 0x000fe20000010000 */
[----:B------:R-:W-:-:S04]  /*0b10*/  ISETP.GT.AND P1, PT, R6, 0xf, PT ;  /* 0x0000000f0600780c */ /* 0x000fc80003f24270 */
[----:B------:R-:W-:Y:S01]  /*0b20*/  FSEL R0, R0, R3, P1 ;  /* 0x0000000300007208 */ /* 0x000fe20000800000 */
[----:B------:R-:W-:Y:S08]  /*0b30*/  @P0 BRA `(.L_x_17) ;  /* 0x0000003000900947 */ /* 0x000ff00003800000 */
[----:B------:R-:W1:Y:S01]  /*0b40*/  S2UR UR5, SR_CgaCtaId ;  /* 0x00000000000579c3 */ /* 0x000e620000008800 */
[----:B------:R-:W-:Y:S02]  /*0b50*/  UMOV UR4, 0x400 ;  /* 0x0000040000047882 */ /* 0x000fe40000000000 */
[----:B-1----:R-:W-:-:S09]  /*0b60*/  ULEA UR4, UR5, UR4, 0x18 ;  /* 0x0000000405047291 */ /* 0x002fd2000f8ec0ff */
[----:B0-----:R-:W0:Y:S04]  /*0b70*/  LDS R3, [UR4+0xc] ;  /* 0x00000c04ff037984 */ /* 0x001e280008000800 */
[----:B------:R-:W1:Y:S04]  /*0b80*/  LDS.128 R4, [UR4+0x10] ;  /* 0x00001004ff047984 */ /* 0x000e680008000c00 */
[----:B------:R-:W2:Y:S01]  /*0b90*/  LDS.64 R8, [UR4+0x20] ;  /* 0x00002004ff087984 */ /* 0x000ea20008000a00 */
[----:B0-----:R-:W-:-:S04]  /*0ba0*/  FADD R3, R0, R3 ;  /* 0x0000000300037221 */ /* 0x001fc80000000000 */
[----:B-1----:R-:W-:-:S04]  /*0bb0*/  FADD R4, R3, R4 ;  /* 0x0000000403047221 */ /* 0x002fc80000000000 */
[----:B------:R-:W-:-:S04]  /*0bc0*/  FADD R5, R4, R5 ;  /* 0x0000000504057221 */ /* 0x000fc80000000000 */
[----:B------:R-:W-:-:S04]  /*0bd0*/  FADD R6, R5, R6 ;  /* 0x0000000605067221 */ /* 0x000fc80000000000 */
[----:B------:R-:W-:-:S04]  /*0be0*/  FADD R7, R6, R7 ;  /* 0x0000000706077221 */ /* 0x000fc80000000000 */
[----:B--2---:R-:W-:-:S04]  /*0bf0*/  FADD R8, R7, R8 ;  /* 0x0000000807087221 */ /* 0x004fc80000000000 */
[----:B------:R-:W-:Y:S01]  /*0c00*/  FADD R0, R8, R9 ;  /* 0x0000000908007221 */ /* 0x000fe20000000000 */
[----:B------:R-:W-:Y:S06]  /*0c10*/  BRA `(.L_x_17) ;  /* 0x0000003000587947 */ /* 0x000fec0003800000 */
.L_x_16:
[----:B------:R-:W1:Y:S01]  /*0c20*/  S2R R4, SR_LANEID ;  /* 0x0000000000047919 */ /* 0x000e620000000000 */
[----:B------:R-:W-:-:S04]  /*0c30*/  LOP3.LUT R0, R9, 0x3e0, RZ, 0xc0, !PT ;  /* 0x000003e009007812 */ /* 0x000fc800078ec0ff */
[----:B0-----:R-:W-:Y:S02]  /*0c40*/  IADD3 R3, PT, PT, R0, 0x20, RZ ;  /* 0x0000002000037810 */ /* 0x001fe40007ffe0ff */
[----:B------:R-:W-:Y:S02]  /*0c50*/  LOP3.LUT R5, RZ, R0, RZ, 0x33, !PT ;  /* 0x00000000ff057212 */ /* 0x000fe400078e33ff */
[-C--:B------:R-:W-:Y:S02]  /*0c60*/  ISETP.GT.AND P0, PT, R3, R20.reuse, PT ;  /* 0x000000140300720c */ /* 0x080fe40003f04270 */
[----:B------:R-:W-:-:S04]  /*0c70*/  IADD3 R5, PT, PT, R5, R20, RZ ;  /* 0x0000001405057210 */ /* 0x000fc80007ffe0ff */
[----:B------:R-:W-:-:S05]  /*0c80*/  SEL R5, R5, 0x1f, P0 ;  /* 0x0000001f05057807 */ /* 0x000fca0000000000 */
[----:B------:R-:W0:Y:S01]  /*0c90*/  SHFL.DOWN PT, R0, R7, 0x1, R5 ;  /* 0x0820000007007989 */ /* 0x000e2200000e0005 */
[C---:B-1----:R-:W-:Y:S02]  /*0ca0*/  ISETP.GE.AND P0, PT, R4.reuse, R5, PT ;  /* 0x000000050400720c */ /* 0x042fe40003f06270 */
[C---:B------:R-:W-:Y:S02]  /*0cb0*/  IADD3 R2, PT, PT, R4.reuse, 0x2, RZ ;  /* 0x0000000204027810 */ /* 0x040fe40007ffe0ff */
[----:B------:R-:W-:-:S09]  /*0cc0*/  ISETP.NE.AND P1, PT, R4, RZ, PT ;  /* 0x000000ff0400720c */ /* 0x000fd20003f25270 */
[----:B0-----:R-:W-:Y:S01]  /*0cd0*/  @!P0 FADD R7, R0, R7 ;  /* 0x0000000700078221 */ /* 0x001fe20000000000 */
[-C--:B------:R-:W-:Y:S02]  /*0ce0*/  ISETP.GT.AND P0, PT, R2, R5.reuse, PT ;  /* 0x000000050200720c */ /* 0x080fe40003f04270 */
[----:B------:R-:W-:Y:S01]  /*0cf0*/  IADD3 R2, PT, PT, R4, 0x4, RZ ;  /* 0x0000000404027810 */ /* 0x000fe20007ffe0ff */
[----:B------:R-:W0:Y:S01]  /*0d00*/  @!P1 S2R R6, SR_CgaCtaId ;  /* 0x0000000000069919 */ /* 0x000e220000008800 */
[----:B------:R-:W-:Y:S01]  /*0d10*/  @!P1 MOV R3, 0x400 ;  /* 0x0000040000039802 */ /* 0x000fe20000000f00 */
[----:B------:R-:W1:Y:S08]  /*0d20*/  SHFL.DOWN PT, R0, R7, 0x2, R5 ;  /* 0x0840000007007989 */ /* 0x000e7000000e0005 */
[----:B-1----:R-:W-:Y:S01]  /*0d30*/  @!P0 FADD R7, R7, R0 ;  /* 0x0000000007078221 */ /* 0x002fe20000000000 */
[----:B------:R-:W-:-:S02]  /*0d40*/  ISETP.GT.AND P0, PT, R2, R5, PT ;  /* 0x000000050200720c */ /* 0x000fc40003f04270 */
[----:B------:R-:W-:Y:S02]  /*0d50*/  IADD3 R2, PT, PT, R4, 0x8, RZ ;  /* 0x0000000804027810 */ /* 0x000fe40007ffe0ff */
[----:B------:R-:W1:Y:S01]  /*0d60*/  SHFL.DOWN PT, R0, R7, 0x4, R5 ;  /* 0x0880000007007989 */ /* 0x000e6200000e0005 */
[----:B0-----:R-:W-:-:S08]  /*0d70*/  @!P1 LEA R3, R6, R3, 0x18 ;  /* 0x0000000306039211 */ /* 0x001fd000078ec0ff */
[----:B-1----:R-:W-:Y:S01]  /*0d80*/  @!P0 FADD R7, R7, R0 ;  /* 0x0000000007078221 */ /* 0x002fe20000000000 */
[----:B------:R-:W-:Y:S01]  /*0d90*/  ISETP.GT.AND P0, PT, R2, R5, PT ;  /* 0x000000050200720c */ /* 0x000fe20003f04270 */
[----:B------:R-:W-:-:S03]  /*0da0*/  VIADD R2, R4, 0x10 ;  /* 0x0000001004027836 */ /* 0x000fc60000000000 */
[----:B------:R-:W0:Y:S09]  /*0db0*/  SHFL.DOWN PT, R0, R7, 0x8, R5 ;  /* 0x0900000007007989 */ /* 0x000e3200000e0005 */
[----:B0-----:R-:W-:Y:S01]  /*0dc0*/  @!P0 FADD R7, R7, R0 ;  /* 0x0000000007078221 */ /* 0x001fe20000000000 */
[----:B------:R-:W-:-:S02]  /*0dd0*/  ISETP.GT.AND P0, PT, R2, R5, PT ;  /* 0x000000050200720c */ /* 0x000fc40003f04270 */
[----:B------:R-:W-:Y:S02]  /*0de0*/  @!P1 SHF.R.U32.HI R2, RZ, 0x3, R9 ;  /* 0x00000003ff029819 */ /* 0x000fe40000011609 */
[----:B------:R-:W0:Y:S02]  /*0df0*/  SHFL.DOWN PT, R0, R7, 0x10, R5 ;  /* 0x0a00000007007989 */ /* 0x000e2400000e0005 */
[----:B------:R-:W-:-:S04]  /*0e00*/  @!P1 LOP3.LUT R2, R2, 0x7c, RZ, 0xc0, !PT ;  /* 0x0000007c02029812 */ /* 0x000fc800078ec0ff */
[----:B------:R-:W-:-:S03]  /*0e10*/  @!P1 IADD3 R3, PT, PT, R2, R3, RZ ;  /* 0x0000000302039210 */ /* 0x000fc60007ffe0ff */
[----:B0-----:R-:W-:Y:S01]  /*0e20*/  @!P0 FADD R7, R7, R0 ;  /* 0x0000000007078221 */ /* 0x001fe20000000000 */
[----:B------:R-:W-:-:S04]  /*0e30*/  ISETP.NE.AND P0, PT, R9, RZ, PT ;  /* 0x000000ff0900720c */ /* 0x000fc80003f05270 */
[----:B------:R-:W-:-:S05]  /*0e40*/  MOV R0, R7 ;  /* 0x0000000700007202 */ /* 0x000fca0000000f00 */
[----:B------:R4:W-:Y:S01]  /*0e50*/  @!P1 STS [R3+0x8], R0 ;  /* 0x0000080003009388 */ /* 0x0009e20000000800 */
[----:B------:R-:W-:Y:S06]  /*0e60*/  BAR.SYNC.DEFER_BLOCKING 0x0 ;  /* 0x0000000000007b1d */ /* 0x000fec0000010000 */
[----:B------:R-:W-:Y:S05]  /*0e70*/  @P0 BRA `(.L_x_17) ;  /* 0x0000002c00c00947 */ /* 0x000fea0003800000 */
[----:B------:R-:W0:Y:S01]  /*0e80*/  S2UR UR5, SR_CgaCtaId ;  /* 0x00000000000579c3 */ /* 0x000e220000008800 */
[----:B------:R-:W-:Y:S01]  /*0e90*/  UMOV UR4, 0x400 ;  /* 0x0000040000047882 */ /* 0x000fe20000000000 */
[C---:B------:R-:W-:Y:S02]  /*0ea0*/  ISETP.GT.AND P2, PT, R20.reuse, 0x20, PT ;  /* 0x000000201400780c */ /* 0x040fe40003f44270 */
[C---:B------:R-:W-:Y:S02]  /*0eb0*/  ISETP.GT.AND P4, PT, R20.reuse, 0x40, PT ;  /* 0x000000401400780c */ /* 0x040fe40003f84270 */
[C---:B------:R-:W-:Y:S02]  /*0ec0*/  ISETP.GT.AND P3, PT, R20.reuse, 0x60, PT ;  /* 0x000000601400780c */ /* 0x040fe40003f64270 */
[----:B------:R-:W-:Y:S01]  /*0ed0*/  ISETP.GT.AND P1, PT, R20, 0x80, PT ;  /* 0x000000801400780c */ /* 0x000fe20003f24270 */
[----:B0-----:R-:W-:-:S09]  /*0ee0*/  ULEA UR4, UR5, UR4, 0x18 ;  /* 0x0000000405047291 */ /* 0x001fd2000f8ec0ff */
[----:B----4-:R-:W0:Y:S04]  /*0ef0*/  LDS R3, [UR4+0xc] ;  /* 0x00000c04ff037984 */ /* 0x010e280008000800 */
[----:B------:R-:W1:Y:S04]  /*0f00*/  LDS.128 R4, [UR4+0x10] ;  /* 0x00001004ff047984 */ /* 0x000e680008000c00 */
[----:B------:R-:W2:Y:S01]  /*0f10*/  LDS.64 R8, [UR4+0x20] ;  /* 0x00002004ff087984 */ /* 0x000ea20008000a00 */
[----:B0-----:R-:W-:Y:S01]  /*0f20*/  @P2 FADD R0, R0, R3 ;  /* 0x0000000300002221 */ /* 0x001fe20000000000 */
[----:B------:R-:W-:-:S03]  /*0f30*/  ISETP.GT.AND P2, PT, R20, 0xa0, PT ;  /* 0x000000a01400780c */ /* 0x000fc60003f44270 */
[----:B-1----:R-:W-:Y:S01]  /*0f40*/  @P4 FADD R0, R0, R4 ;  /* 0x0000000400004221 */ /* 0x002fe20000000000 */
[----:B------:R-:W-:-:S03]  /*0f50*/  ISETP.GT.AND P4, PT, R20, 0xc0, PT ;  /* 0x000000c01400780c */ /* 0x000fc60003f84270 */
[----:B------:R-:W-:Y:S01]  /*0f60*/  @P3 FADD R0, R0, R5 ;  /* 0x0000000500003221 */ /* 0x000fe20000000000 */
[----:B------:R-:W-:-:S03]  /*0f70*/  ISETP.GT.AND P3, PT, R20, 0xe0, PT ;  /* 0x000000e01400780c */ /* 0x000fc60003f64270 */
[----:B------:R-:W-:-:S04]  /*0f80*/  @P1 FADD R0, R0, R6 ;  /* 0x0000000600001221 */ /* 0x000fc80000000000 */
[----:B------:R-:W-:-:S04]  /*0f90*/  @P2 FADD R0, R0, R7 ;  /* 0x0000000700002221 */ /* 0x000fc80000000000 */
[----:B--2---:R-:W-:-:S04]  /*0fa0*/  @P4 FADD R0, R0, R8 ;  /* 0x0000000800004221 */ /* 0x004fc80000000000 */
[----:B------:R-:W-:Y:S01]  /*0fb0*/  @P3 FADD R0, R0, R9 ;  /* 0x0000000900003221 */ /* 0x000fe20000000000 */
[----:B------:R-:W-:Y:S06]  /*0fc0*/  BRA `(.L_x_17) ;  /* 0x0000002c006c7947 */ /* 0x000fec0003800000 */
.L_x_3:
[----:B------:R-:W0:Y:S01]  /*0fd0*/  S2R R0, SR_TID.X ;  /* 0x0000000000007919 */ /* 0x000e220000002100 */
[----:B------:R-:W1:Y:S01]  /*0fe0*/  LDC.64 R2, c[0x0][0x380] ;  /* 0x0000e000ff027b82 */ /* 0x000e620000000a00 */
[----:B0-----:R-:W-:-:S05]  /*0ff0*/  SHF.L.U32 R5, R0, 0x2, RZ ;  /* 0x0000000200057819 */ /* 0x001fca00000006ff */
[----:B-1----:R-:W-:-:S05]  /*1000*/  IMAD.WIDE.U32 R2, R5, 0x4, R2 ;  /* 0x0000000405027825 */ /* 0x002fca00078e0002 */
[----:B------:R-:W2:Y:S04]  /*1010*/  LDG.E.128.CONSTANT R4, desc[UR6][R2.64] ;  /* 0x0000000602047981 */ /* 0x000ea8000c1e9d00 */
[----:B------:R-:W3:Y:S04]  /*1020*/  LDG.E.128.CONSTANT R8, desc[UR6][R2.64+0x1000] ;  /* 0x0010000602087981 */ /* 0x000ee8000c1e9d00 */
[----:B------:R-:W4:Y:S04]  /*1030*/  LDG.E.128.CONSTANT R12, desc[UR6][R2.64+0x2000] ;  /* 0x00200006020c7981 */ /* 0x000f28000c1e9d00 */
[----:B------:R-:W5:Y:S01]  /*1040*/  LDG.E.128.CONSTANT R16, desc[UR6][R2.64+0x3000] ;  /* 0x0030000602107981 */ /* 0x000f62000c1e9d00 */
[----:B------:R-:W-:Y:S01]  /*1050*/  ISETP.GE.U32.AND P0, PT, R20, 0x2000, PT ;  /* 0x000020001400780c */ /* 0x000fe20003f06070 */
[----:B------:R-:W-:-:S02]  /*1060*/  HFMA2 R23, -RZ, RZ, 0, 0.00048828125 ;  /* 0x00001000ff177431 */ /* 0x000fc400000001ff */
[----:B--2---:R-:W-:Y:S01]  /*1070*/  FADD R4, R4, R5 ;  /* 0x0000000504047221 */ /* 0x004fe20000000000 */
[----:B------:R-:W-:Y:S01]  /*1080*/  FADD R7, R6, R7 ;  /* 0x0000000706077221 */ /* 0x000fe20000000000 */
[----:B---3--:R-:W-:Y:S01]  /*1090*/  FADD R8, R8, R9 ;  /* 0x0000000908087221 */ /* 0x008fe20000000000 */
[----:B------:R-:W-:Y:S02]  /*10a0*/  FADD R11, R10, R11 ;  /* 0x0000000b0a0b7221 */ /* 0x000fe40000000000 */
[----:B------:R-:W-:Y:S01]  /*10b0*/  FADD R4, R4, R7 ;  /* 0x0000000704047221 */ /* 0x000fe20000000000 */
[----:B----4-:R-:W-:Y:S01]  /*10c0*/  FADD R12, R12, R13 ;  /* 0x0000000d0c0c7221 */ /* 0x010fe20000000000 */
[----:B------:R-:W-:Y:S01]  /*10d0*/  FADD R15, R14, R15 ;  /* 0x0000000f0e0f7221 */ /* 0x000fe20000000000 */
[----:B------:R-:W-:Y:S01]  /*10e0*/  FADD R11, R8, R11 ;  /* 0x0000000b080b7221 */ /* 0x000fe20000000000 */
[----:B-----5:R-:W-:Y:S01]  /*10f0*/  FADD R16, R16, R17 ;  /* 0x0000001110107221 */ /* 0x020fe20000000000 */
[----:B------:R-:W-:Y:S01]  /*1100*/  FADD R19, R18, R19 ;  /* 0x0000001312137221 */ /* 0x000fe20000000000 */
[----:B------:R-:W-:Y:S01]  /*1110*/  FADD R12, R12, R15 ;  /* 0x0000000f0c0c7221 */ /* 0x000fe20000000000 */
[----:B------:R-:W-:-:S02]  /*1120*/  FADD R4, R4, R11 ;  /* 0x0000000b04047221 */ /* 0x000fc40000000000 */
[----:B------:R-:W-:-:S04]  /*1130*/  FADD R19, R16, R19 ;  /* 0x0000001310137221 */ /* 0x000fc80000000000 */
[----:B------:R-:W-:-:S04]  /*1140*/  FADD R19, R12, R19 ;  /* 0x000000130c137221 */ /* 0x000fc80000000000 */
[----:B------:R-:W-:Y:S01]  /*1150*/  FADD R21, R4, R19 ;  /* 0x0000001304157221 */ /* 0x000fe20000000000 */
[----:B------:R-:W-:Y:S06]  /*1160*/  @!P0 BRA `(.L_x_18) ;  /* 0x00000000007c8947 */ /* 0x000fec0003800000 */
[----:B------:R-:W0:Y:S01]  /*1170*/  LDC R24, c[0x0][0x390] ;  /* 0x0000e400ff187b82 */ /* 0x000e220000000800 */
[----:B------:R-:W-:Y:S02]  /*1180*/  IADD3 R22, PT, PT, R20, -0x1000, RZ ;  /* 0xfffff00014167810 */ /* 0x000fe40007ffe0ff */
[----:B------:R-:W-:-:S07]  /*1190*/  MOV R23, 0x1000 ;  /* 0x0000100000177802 */ /* 0x000fce0000000f00 */
.L_x_20:
[----:B------:R-:W-:-:S05]  /*11a0*/  IMAD.WIDE R26, R23, 0x4, R2 ;  /* 0x00000004171a7825 */ /* 0x000fca00078e0202 */
[----:B------:R-:W2:Y:S04]  /*11b0*/  LDG.E.128.CONSTANT R16, desc[UR6][R26.64+0x2000] ;  /* 0x002000061a107981 */ /* 0x000ea8000c1e9d00 */
[----:B------:R-:W3:Y:S04]  /*11c0*/  LDG.E.128.CONSTANT R4, desc[UR6][R26.64+0x3000] ;  /* 0x003000061a047981 */ /* 0x000ee8000c1e9d00 */
[----:B------:R-:W4:Y:S04]  /*11d0*/  LDG.E.128.CONSTANT R8, desc[UR6][R26.64] ;  /* 0x000000061a087981 */ /* 0x000f28000c1e9d00 */
[----:B------:R-:W5:Y:S01]  /*11e0*/  LDG.E.128.CONSTANT R12, desc[UR6][R26.64+0x1000] ;  /* 0x001000061a0c7981 */ /* 0x000f62000c1e9d00 */
[----:B0-----:R-:W-:Y:S01]  /*11f0*/  MOV R20, R24 ;  /* 0x0000001800147202 */ /* 0x001fe20000000f00 */
[----:B--2---:R-:W-:Y:S01]  /*1200*/  FADD R17, R17, R18 ;  /* 0x0000001211117221 */ /* 0x004fe20000000000 */
[----:B---3--:R-:W-:-:S02]  /*1210*/  FADD R18, R19, R4 ;  /* 0x0000000413127221 */ /* 0x008fc40000000000 */
[----:B------:R-:W-:Y:S01]  /*1220*/  IADD3 R4, PT, PT, -R23, R20, RZ ;  /* 0x0000001417047210 */ /* 0x000fe20007ffe1ff */
[----:B------:R-:W-:Y:S01]  /*1230*/  FADD R5, R5, R6 ;  /* 0x0000000605057221 */ /* 0x000fe20000000000 */
[----:B----4-:R-:W-:Y:S01]  /*1240*/  FADD R9, R9, R10 ;  /* 0x0000000a09097221 */ /* 0x010fe20000000000 */
[----:B------:R-:W-:Y:S01]  /*1250*/  FADD R8, R8, R21 ;  /* 0x0000001508087221 */ /* 0x000fe20000000000 */
[----:B------:R-:W-:Y:S01]  /*1260*/  ISETP.GE.AND P0, PT, R4, 0x1000, PT ;  /* 0x000010000400780c */ /* 0x000fe20003f06270 */
[----:B-----5:R-:W-:Y:S01]  /*1270*/  FADD R13, R13, R14 ;  /* 0x0000000e0d0d7221 */ /* 0x020fe20000000000 */
[----:B------:R-:W-:Y:S01]  /*1280*/  FADD R10, R11, R12 ;  /* 0x0000000c0b0a7221 */ /* 0x000fe20000000000 */
[----:B------:R-:W-:Y:S01]  /*1290*/  FADD R14, R15, R16 ;  /* 0x000000100f0e7221 */ /* 0x000fe20000000000 */
[----:B------:R-:W-:Y:S01]  /*12a0*/  FADD R8, R8, R9 ;  /* 0x0000000908087221 */ /* 0x000fe20000000000 */
[----:B------:R-:W-:Y:S01]  /*12b0*/  FADD R5, R18, R5 ;  /* 0x0000000512057221 */ /* 0x000fe20000000000 */
[----:B------:R-:W-:Y:S01]  /*12c0*/  FADD R13, R10, R13 ;  /* 0x0000000d0a0d7221 */ /* 0x000fe20000000000 */
[----:B------:R-:W-:-:S03]  /*12d0*/  FADD R14, R14, R17 ;  /* 0x000000110e0e7221 */ /* 0x000fc60000000000 */
[----:B------:R-:W-:Y:S01]  /*12e0*/  FADD R8, R8, R13 ;  /* 0x0000000d08087221 */ /* 0x000fe20000000000 */
[----:B------:R-:W-:-:S04]  /*12f0*/  FADD R5, R14, R5 ;  /* 0x000000050e057221 */ /* 0x000fc80000000000 */
[----:B------:R-:W-:-:S04]  /*1300*/  FADD R5, R8, R5 ;  /* 0x0000000508057221 */ /* 0x000fc80000000000 */
[----:B------:R-:W-:Y:S01]  /*1310*/  FADD R21, R7, R5 ;  /* 0x0000000507157221 */ /* 0x000fe20000000000 */
[----:B------:R-:W-:Y:S06]  /*1320*/  @!P0 BRA `(.L_x_19) ;  /* 0x0000000800308947 */ /* 0x000fec0003800000 */
[----:B------:R-:W-:-:S04]  /*1330*/  IADD3 R23, PT, PT, R23, 0x1000, RZ ;  /* 0x0000100017177810 */ /* 0x000fc80007ffe0ff */
[----:B------:R-:W-:-:S13]  /*1340*/  ISETP.GT.AND P0, PT, R23, R22, PT ;  /* 0x000000161700720c */ /* 0x000fda0003f04270 */
[----:B------:R-:W-:Y:S05]  /*1350*/  @!P0 BRA `(.L_x_20) ;  /* 0xfffffffc00908947 */ /* 0x000fea000383ffff */
.L_x_18:
[----:B------:R-:W-:-:S13]  /*1360*/  ISETP.GE.AND P0, PT, R23, R20, PT ;  /* 0x000000141700720c */ /* 0x000fda0003f06270 */
[----:B------:R-:W-:Y:S05]  /*1370*/  @P0 BRA `(.L_x_19) ;  /* 0x00000008001c0947 */ /* 0x000fea0003800000 */
[----:B------:R-:W-:Y:S01]  /*1380*/  IMAD.IADD R9, R20, 0x1, -R23 ;  /* 0x0000000114097824 */ /* 0x000fe200078e0a17 */
[----:B------:R-:W-:Y:S04]  /*1390*/  BSSY.RECONVERGENT B1, `(.L_x_19) ;  /* 0x0000085000017945 */ /* 0x000fe80003800200 */
[----:B------:R-:W-:-:S13]  /*13a0*/  ISETP.GE.AND P0, PT, R0, R9, PT ;  /* 0x000000090000720c */ /* 0x000fda0003f06270 */
[----:B------:R-:W-:Y:S05]  /*13b0*/  @P0 BRA `(.L_x_21) ;  /* 0x0000000800080947 */ /* 0x000fea0003800000 */
[-C--:B------:R-:W-:Y:S01]  /*13c0*/  LOP3.LUT R2, RZ, R0.reuse, RZ, 0x33, !PT ;  /* 0x00000000ff027212 */ /* 0x080fe200078e33ff */
[----:B------:R-:W-:Y:S01]  /*13d0*/  BSSY.RECONVERGENT B2, `(.L_x_22) ;  /* 0x0000015000027945 */ /* 0x000fe20003800200 */
[----:B------:R-:W-:Y:S02]  /*13e0*/  MOV R8, R0 ;  /* 0x0000000000087202 */ /* 0x000fe40000000f00 */
[----:B------:R-:W-:-:S04]  /*13f0*/  IADD3 R2, PT, PT, -R23, R20, R2 ;  /* 0x0000001417027210 */ /* 0x000fc80007ffe102 */
[C---:B------:R-:W-:Y:S02]  /*1400*/  LOP3.LUT R3, R2.reuse, 0x300, RZ, 0xc0, !PT ;  /* 0x0000030002037812 */ /* 0x040fe400078ec0ff */
[----:B------:R-:W-:Y:S02]  /*1410*/  ISETP.GE.U32.AND P1, PT, R2, 0x300, PT ;  /* 0x000003000200780c */ /* 0x000fe40003f26070 */
[----:B------:R-:W-:-:S13]  /*1420*/  ISETP.NE.AND P0, PT, R3, 0x300, PT ;  /* 0x000003000300780c */ /* 0x000fda0003f05270 */
[----:B------:R-:W-:Y:S05]  /*1430*/  @!P0 BRA `(.L_x_23) ;  /* 0x0000000000388947 */ /* 0x000fea0003800000 */
[----:B------:R-:W0:Y:S01]  /*1440*/  LDC.64 R4, c[0x0][0x380] ;  /* 0x0000e000ff047b82 */ /* 0x000e220000000a00 */
[----:B------:R-:W-:Y:S02]  /*1450*/  LEA.HI R2, R2, 0x1, RZ, 0x18 ;  /* 0x0000000102027811 */ /* 0x000fe400078fc0ff */
[----:B------:R-:W-:Y:S02]  /*1460*/  IADD3 R7, PT, PT, R0, R23, RZ ;  /* 0x0000001700077210 */ /* 0x000fe40007ffe0ff */
[----:B------:R-:W-:Y:S02]  /*1470*/  LOP3.LUT R2, R2, 0x3, RZ, 0xc0, !PT ;  /* 0x0000000302027812 */ /* 0x000fe400078ec0ff */
[----:B------:R-:W-:Y:S02]  /*1480*/  MOV R8, R0 ;  /* 0x0000000000087202 */ /* 0x000fe40000000f00 */
[----:B------:R-:W-:-:S07]  /*1490*/  IADD3 R6, PT, PT, -R2, RZ, RZ ;  /* 0x000000ff02067210 */ /* 0x000fce0007ffe1ff */
.L_x_24:
[----:B0-----:R-:W-:-:S06]  /*14a0*/  IMAD.WIDE.U32 R2, R7, 0x4, R4 ;  /* 0x0000000407027825 */ /* 0x001fcc00078e0004 */
[----:B------:R-:W2:Y:S01]  /*14b0*/  LDG.E.CONSTANT R2, desc[UR6][R2.64] ;  /* 0x0000000602027981 */ /* 0x000ea2000c1e9900 */
[----:B------:R-:W-:Y:S02]  /*14c0*/  IADD3 R6, PT, PT, R6, 0x1, RZ ;  /* 0x0000000106067810 */ /* 0x000fe40007ffe0ff */
[----:B------:R-:W-:Y:S02]  /*14d0*/  IADD3 R8, PT, PT, R8, 0x100, RZ ;  /* 0x0000010008087810 */ /* 0x000fe40007ffe0ff */
[----:B------:R-:W-:Y:S02]  /*14e0*/  ISETP.NE.AND P0, PT, R6, RZ, PT ;  /* 0x000000ff0600720c */ /* 0x000fe40003f05270 */
[----:B------:R-:W-:Y:S01]  /*14f0*/  IADD3 R7, PT, PT, R7, 0x100, RZ ;  /* 0x0000010007077810 */ /* 0x000fe20007ffe0ff */
[----:B--2---:R-:W-:-:S10]  /*1500*/  FADD R21, R2, R21 ;  /* 0x0000001502157221 */ /* 0x004fd40000000000 */
[----:B------:R-:W-:Y:S05]  /*1510*/  @P0 BRA `(.L_x_24) ;  /* 0xfffffffc00e00947 */ /* 0x000fea000383ffff */
.L_x_23:
[----:B------:R-:W-:Y:S05]  /*1520*/  BSYNC.RECONVERGENT B2 ;  /* 0x0000000000027941 */ /* 0x000fea0003800200 */
.L_x_22:
[----:B------:R-:W-:Y:S05]  /*1530*/  @!P1 BRA `(.L_x_21) ;  /* 0x0000000400a89947 */ /* 0x000fea0003800000 */
[----:B------:R-:W0:Y:S01]  /*1540*/  LDCU.64 UR4, c[0x0][0x380] ;  /* 0x00007000ff0477ac */ /* 0x000e220008000a00 */
[----:B------:R-:W-:Y:S01]  /*1550*/  IADD3 R5, PT, PT, R9, -R8, RZ ;  /* 0x8000000809057210 */ /* 0x000fe20007ffe0ff */
[----:B------:R-:W-:Y:S01]  /*1560*/  BSSY.RECONVERGENT B2, `(.L_x_25) ;  /* 0x000003b000027945 */ /* 0x000fe20003800200 */
[CC--:B------:R-:W-:Y:S02]  /*1570*/  IADD3 R3, P0, PT, R8.reuse, R23.reuse, RZ ;  /* 0x0000001708037210 */ /* 0x0c0fe40007f1e0ff */
[----:B------:R-:W-:Y:S02]  /*1580*/  ISETP.GT.AND P1, PT, R5, 0xc00, PT ;  /* 0x00000c000500780c */ /* 0x000fe40003f24270 */
[----:B------:R-:W-:Y:S02]  /*1590*/  IADD3.X R4, PT, PT, RZ, RZ, RZ, P0, !PT ;  /* 0x000000ffff047210 */ /* 0x000fe400007fe4ff */
[----:B------:R-:W-:Y:S02]  /*15a0*/  IADD3 R11, PT, PT, R8, R23, RZ ;  /* 0x00000017080b7210 */ /* 0x000fe40007ffe0ff */
[----:B0-----:R-:W-:-:S04]  /*15b0*/  LEA R2, P0, R3, UR4, 0x2 ;  /* 0x0000000403027c11 */ /* 0x001fc8000f8010ff */
[----:B------:R-:W-:Y:S02]  /*15c0*/  LEA.HI.X R3, R3, UR5, R4, 0x2, P0 ;  /* 0x0000000503037c11 */ /* 0x000fe400080f1404 */
[----:B------:R-:W-:-:S05]  /*15d0*/  IADD3 R2, P0, PT, R2, 0x800, RZ ;  /* 0x0000080002027810 */ /* 0x000fca0007f1e0ff */
[----:B------:R-:W-:Y:S01]  /*15e0*/  IMAD.X R3, RZ, RZ, R3, P0 ;  /* 0x000000ffff037224 */ /* 0x000fe200000e0603 */
[----:B------:R-:W-:Y:S01]  /*15f0*/  PLOP3.LUT P0, PT, PT, PT, PT, 0x80, 0x8 ;  /* 0x000000000008781c */ /* 0x000fe20003f0f070 */
[----:B------:R-:W-:-:S12]  /*1600*/  @!P1 BRA `(.L_x_26) ;  /* 0x0000000000c09947 */ /* 0x000fd80003800000 */
[----:B------:R-:W-:Y:S02]  /*1610*/  PLOP3.LUT P0, PT, PT, PT, PT, 0x8, 0x80 ;  /* 0x000000000080781c */ /* 0x000fe40003f0e170 */
[----:B------:R-:W-:-:S11]  /*1620*/  IADD3 R13, PT, PT, R9, -0xc00, RZ ;  /* 0xfffff400090d7810 */ /* 0x000fd60007ffe0ff */
.L_x_27:
[----:B------:R-:W0:Y:S01]  /*1630*/  LDC.64 R4, c[0x0][0x380] ;  /* 0x0000e000ff047b82 */ /* 0x000e220000000a00 */
[----:B------:R-:W2:Y:S01]  /*1640*/  LDG.E.CONSTANT R10, desc[UR6][R2.64+-0x400] ;  /* 0xfffc0006020a7981 */ /* 0x000ea2000c1e9900 */
[----:B------:R-:W-:-:S03]  /*1650*/  IADD3 R25, PT, PT, R11, 0x400, RZ ;  /* 0x000004000b197810 */ /* 0x000fc60007ffe0ff */
[----:B------:R-:W3:Y:S04]  /*1660*/  LDG.E.CONSTANT R19, desc[UR6][R2.64] ;  /* 0x0000000602137981 */ /* 0x000ee8000c1e9900 */
[----:B------:R-:W4:Y:S01]  /*1670*/  LDG.E.CONSTANT R18, desc[UR6][R2.64+0x400] ;  /* 0x0004000602127981 */ /* 0x000f22000c1e9900 */
[----:B------:R-:W-:-:S03]  /*1680*/  IADD3 R7, PT, PT, R11, 0x800, RZ ;  /* 0x000008000b077810 */ /* 0x000fc60007ffe0ff */
[----:B------:R-:W5:Y:S04]  /*1690*/  LDG.E.CONSTANT R16, desc[UR6][R2.64+0xc00] ;  /* 0x000c000602107981 */ /* 0x000f68000c1e9900 */
[----:B------:R-:W5:Y:S04]  /*16a0*/  LDG.E.CONSTANT R15, desc[UR6][R2.64+0x1000] ;  /* 0x00100006020f7981 */ /* 0x000f68000c1e9900 */
[----:B------:R-:W5:Y:S01]  /*16b0*/  LDG.E.CONSTANT R14, desc[UR6][R2.64+0x1400] ;  /* 0x00140006020e7981 */ /* 0x000f62000c1e9900 */
[----:B0-----:R-:W-:-:S03]  /*16c0*/  IMAD.WIDE.U32 R22, R11, 0x4, R4 ;  /* 0x000000040b167825 */ /* 0x001fc600078e0004 */
[----:B------:R-:W5:Y:S04]  /*16d0*/  LDG.E.CONSTANT R20, desc[UR6][R2.64+0x2000] ;  /* 0x0020000602147981 */ /* 0x000f68000c1e9900 */
[----:B------:R0:W2:Y:S01]  /*16e0*/  LDG.E.CONSTANT R12, desc[UR6][R22.64] ;  /* 0x00000006160c7981 */ /* 0x0000a2000c1e9900 */
[----:B------:R-:W-:-:S03]  /*16f0*/  IMAD.WIDE.U32 R24, R25, 0x4, R4 ;  /* 0x0000000419187825 */ /* 0x000fc600078e0004 */
[----:B------:R-:W5:Y:S04]  /*1700*/  LDG.E.CONSTANT R26, desc[UR6][R2.64+0x3000] ;  /* 0x00300006021a7981 */ /* 0x000f68000c1e9900 */
[----:B------:R-:W5:Y:S01]  /*1710*/  LDG.E.CONSTANT R17, desc[UR6][R24.64] ;  /* 0x0000000618117981 */ /* 0x000f62000c1e9900 */
[--C-:B------:R-:W-:Y:S01]  /*1720*/  IMAD.WIDE.U32 R6, R7, 0x4, R4.reuse ;  /* 0x0000000407067825 */ /* 0x100fe200078e0004 */
[----:B0-----:R-:W-:Y:S02]  /*1730*/  IADD3 R23, PT, PT, R11, 0xc00, RZ ;  /* 0x00000c000b177810 */ /* 0x001fe40007ffe0ff */
[----:B------:R-:W5:Y:S04]  /*1740*/  LDG.E.CONSTANT R22, desc[UR6][R2.64+0x1c00] ;  /* 0x001c000602167981 */ /* 0x000f68000c1e9900 */
[----:B------:R-:W5:Y:S01]  /*1750*/  LDG.E.CONSTANT R6, desc[UR6][R6.64] ;  /* 0x0000000606067981 */ /* 0x000f62000c1e9900 */
[----:B------:R-:W-:-:S03]  /*1760*/  IMAD.WIDE.U32 R4, R23, 0x4, R4 ;  /* 0x0000000417047825 */ /* 0x000fc600078e0004 */
[----:B------:R-:W5:Y:S04]  /*1770*/  LDG.E.CONSTANT R23, desc[UR6][R2.64+0x2400] ;  /* 0x0024000602177981 */ /* 0x000f68000c1e9900 */
[----:B------:R-:W5:Y:S04]  /*1780*/  LDG.E.CONSTANT R4, desc[UR6][R4.64] ;  /* 0x0000000604047981 */ /* 0x000f68000c1e9900 */
[----:B------:R-:W5:Y:S04]  /*1790*/  LDG.E.CONSTANT R24, desc[UR6][R2.64+0x2c00] ;  /* 0x002c000602187981 */ /* 0x000f68000c1e9900 */
[----:B------:R0:W5:Y:S01]  /*17a0*/  LDG.E.CONSTANT R25, desc[UR6][R2.64+0x3400] ;  /* 0x0034000602197981 */ /* 0x000162000c1e9900 */
[----:B------:R-:W-:-:S04]  /*17b0*/  IADD3 R8, PT, PT, R8, 0x1000, RZ ;  /* 0x0000100008087810 */ /* 0x000fc80007ffe0ff */
[----:B------:R-:W-:Y:S02]  /*17c0*/  ISETP.GE.AND P1, PT, R8, R13, PT ;  /* 0x0000000d0800720c */ /* 0x000fe40003f26270 */
[----:B0-----:R-:W-:Y:S02]  /*17d0*/  IADD3 R2, P2, PT, R2, 0x4000, RZ ;  /* 0x0000400002027810 */ /* 0x001fe40007f5e0ff */
[----:B------:R-:W-:Y:S02]  /*17e0*/  IADD3 R11, PT, PT, R11, 0x1000, RZ ;  /* 0x000010000b0b7810 */ /* 0x000fe40007ffe0ff */
[----:B------:R-:W-:Y:S01]  /*17f0*/  IADD3.X R3, PT, PT, RZ, R3, RZ, P2, !PT ;  /* 0x00000003ff037210 */ /* 0x000fe200017fe4ff */
[----:B--2---:R-:W-:-:S04]  /*1800*/  FADD R21, R12, R21 ;  /* 0x000000150c157221 */ /* 0x004fc80000000000 */
[----:B------:R-:W-:-:S04]  /*1810*/  FADD R10, R21, R10 ;  /* 0x0000000a150a7221 */ /* 0x000fc80000000000 */
[----:B---3--:R-:W-:-:S04]  /*1820*/  FADD R19, R10, R19 ;  /* 0x000000130a137221 */ /* 0x008fc80000000000 */
[----:B----4-:R-:W-:-:S04]  /*1830*/  FADD R18, R19, R18 ;  /* 0x0000001213127221 */ /* 0x010fc80000000000 */
[----:B-----5:R-:W-:-:S04]  /*1840*/  FADD R17, R18, R17 ;  /* 0x0000001112117221 */ /* 0x020fc80000000000 */
        /* <DEDUP_REMOVED lines=12> */
.L_x_26:
[----:B------:R-:W-:Y:S05]  /*1910*/  BSYNC.RECONVERGENT B2 ;  /* 0x0000000000027941 */ /* 0x000fea0003800200 */
.L_x_25:
[----:B------:R-:W-:Y:S01]  /*1920*/  IADD3 R4, PT, PT, R9, -R8, RZ ;  /* 0x8000000809047210 */ /* 0x000fe20007ffe0ff */
[----:B------:R-:W-:Y:S03]  /*1930*/  BSSY.RECONVERGENT B2, `(.L_x_28) ;  /* 0x000001e000027945 */ /* 0x000fe60003800200 */
[----:B------:R-:W-:-:S13]  /*1940*/  ISETP.GT.AND P1, PT, R4, 0x400, PT ;  /* 0x000004000400780c */ /* 0x000fda0003f24270 */
[----:B------:R-:W-:Y:S05]  /*1950*/  @!P1 BRA `(.L_x_29) ;  /* 0x00000000006c9947 */ /* 0x000fea0003800000 */
[----:B------:R-:W0:Y:S01]  /*1960*/  LDC.64 R6, c[0x0][0x380] ;  /* 0x0000e000ff067b82 */ /* 0x000e220000000a00 */
[----:B------:R-:W2:Y:S01]  /*1970*/  LDG.E.CONSTANT R10, desc[UR6][R2.64+-0x400] ;  /* 0xfffc0006020a7981 */ /* 0x000ea2000c1e9900 */
[----:B------:R-:W-:-:S03]  /*1980*/  VIADD R15, R11, 0x400 ;  /* 0x000004000b0f7836 */ /* 0x000fc60000000000 */
[----:B------:R-:W3:Y:S04]  /*1990*/  LDG.E.CONSTANT R13, desc[UR6][R2.64] ;  /* 0x00000006020d7981 */ /* 0x000ee8000c1e9900 */
[----:B------:R-:W4:Y:S04]  /*19a0*/  LDG.E.CONSTANT R17, desc[UR6][R2.64+0xc00] ;  /* 0x000c000602117981 */ /* 0x000f28000c1e9900 */
[----:B------:R-:W5:Y:S04]  /*19b0*/  LDG.E.CONSTANT R19, desc[UR6][R2.64+0x1000] ;  /* 0x0010000602137981 */ /* 0x000f68000c1e9900 */
[----:B------:R1:W5:Y:S01]  /*19c0*/  LDG.E.CONSTANT R23, desc[UR6][R2.64+0x1400] ;  /* 0x0014000602177981 */ /* 0x000362000c1e9900 */
[----:B0-----:R-:W-:-:S06]  /*19d0*/  IMAD.WIDE.U32 R4, R11, 0x4, R6 ;  /* 0x000000040b047825 */ /* 0x001fcc00078e0006 */
[----:B------:R-:W2:Y:S01]  /*19e0*/  LDG.E.CONSTANT R4, desc[UR6][R4.64] ;  /* 0x0000000604047981 */ /* 0x000ea2000c1e9900 */
[----:B------:R-:W-:-:S03]  /*19f0*/  IMAD.WIDE.U32 R6, R15, 0x4, R6 ;  /* 0x000000040f067825 */ /* 0x000fc600078e0006 */
[----:B------:R-:W4:Y:S04]  /*1a00*/  LDG.E.CONSTANT R15, desc[UR6][R2.64+0x400] ;  /* 0x00040006020f7981 */ /* 0x000f28000c1e9900 */
[----:B------:R-:W5:Y:S01]  /*1a10*/  LDG.E.CONSTANT R7, desc[UR6][R6.64] ;  /* 0x0000000606077981 */ /* 0x000f62000c1e9900 */
[----:B------:R-:W-:Y:S02]  /*1a20*/  PLOP3.LUT P0, PT, PT, PT, PT, 0x8, 0x80 ;  /* 0x000000000080781c */ /* 0x000fe40003f0e170 */
[----:B------:R-:W-:Y:S02]  /*1a30*/  IADD3 R8, PT, PT, R8, 0x800, RZ ;  /* 0x0000080008087810 */ /* 0x000fe40007ffe0ff */
[----:B------:R-:W-:Y:S01]  /*1a40*/  IADD3 R11, PT, PT, R11, 0x800, RZ ;  /* 0x000008000b0b7810 */ /* 0x000fe20007ffe0ff */
[----:B--2---:R-:W-:-:S04]  /*1a50*/  FADD R21, R21, R4 ;  /* 0x0000000415157221 */ /* 0x004fc80000000000 */
[----:B------:R-:W-:-:S04]  /*1a60*/  FADD R10, R21, R10 ;  /* 0x0000000a150a7221 */ /* 0x000fc80000000000 */
[----:B---3--:R-:W-:-:S04]  /*1a70*/  FADD R10, R10, R13 ;  /* 0x0000000d0a0a7221 */ /* 0x008fc80000000000 */
[----:B----4-:R-:W-:-:S04]  /*1a80*/  FADD R10, R10, R15 ;  /* 0x0000000f0a0a7221 */ /* 0x010fc80000000000 */
[----:B-----5:R-:W-:Y:S01]  /*1a90*/  FADD R10, R10, R7 ;  /* 0x000000070a0a7221 */ /* 0x020fe20000000000 */
[----:B------:R-:W-:-:S03]  /*1aa0*/  IADD3 R4, P1, PT, R2, 0x2000, RZ ;  /* 0x0000200002047810 */ /* 0x000fc60007f3e0ff */
[----:B------:R-:W-:Y:S01]  /*1ab0*/  FADD R10, R10, R17 ;  /* 0x000000110a0a7221 */ /* 0x000fe20000000000 */
[----:B------:R-:W-:-:S03]  /*1ac0*/  IADD3.X R5, PT, PT, RZ, R3, RZ, P1, !PT ;  /* 0x00000003ff057210 */ /* 0x000fc60000ffe4ff */
[----:B------:R-:W-:Y:S01]  /*1ad0*/  FADD R10, R10, R19 ;  /* 0x000000130a0a7221 */ /* 0x000fe20000000000 */
[----:B-1----:R-:W-:Y:S02]  /*1ae0*/  MOV R2, R4 ;  /* 0x0000000400027202 */ /* 0x002fe40000000f00 */
[----:B------:R-:W-:Y:S01]  /*1af0*/  MOV R3, R5 ;  /* 0x0000000500037202 */ /* 0x000fe20000000f00 */
[----:B------:R-:W-:-:S07]  /*1b00*/  FADD R21, R10, R23 ;  /* 0x000000170a157221 */ /* 0x000fce0000000000 */
.L_x_29:
[----:B------:R-:W-:Y:S05]  /*1b10*/  BSYNC.RECONVERGENT B2 ;  /* 0x0000000000027941 */ /* 0x000fea0003800200 */
.L_x_28:
[----:B------:R-:W-:-:S13]  /*1b20*/  ISETP.LT.OR P0, PT, R8, R9, P0 ;  /* 0x000000090800720c */ /* 0x000fda0000701670 */
[----:B------:R-:W-:Y:S05]  /*1b30*/  @!P0 BRA `(.L_x_21) ;  /* 0x0000000000288947 */ /* 0x000fea0003800000 */
[----:B------:R-:W0:Y:S01]  /*1b40*/  LDC.64 R4, c[0x0][0x380] ;  /* 0x0000e000ff047b82 */ /* 0x000e220000000a00 */
[----:B------:R-:W2:Y:S04]  /*1b50*/  LDG.E.CONSTANT R6, desc[UR6][R2.64+-0x400] ;  /* 0xfffc000602067981 */ /* 0x000ea8000c1e9900 */
[----:B------:R-:W3:Y:S04]  /*1b60*/  LDG.E.CONSTANT R7, desc[UR6][R2.64] ;  /* 0x0000000602077981 */ /* 0x000ee8000c1e9900 */
[----:B------:R-:W4:Y:S01]  /*1b70*/  LDG.E.CONSTANT R9, desc[UR6][R2.64+0x400] ;  /* 0x0004000602097981 */ /* 0x000f22000c1e9900 */
[----:B0-----:R-:W-:-:S06]  /*1b80*/  IMAD.WIDE.U32 R4, R11, 0x4, R4 ;  /* 0x000000040b047825 */ /* 0x001fcc00078e0004 */
[----:B------:R-:W5:Y:S02]  /*1b90*/  LDG.E.CONSTANT R4, desc[UR6][R4.64] ;  /* 0x0000000604047981 */ /* 0x000f64000c1e9900 */
[----:B-----5:R-:W-:-:S04]  /*1ba0*/  FADD R21, R21, R4 ;  /* 0x0000000415157221 */ /* 0x020fc80000000000 */
[----:B--2---:R-:W-:-:S04]  /*1bb0*/  FADD R6, R21, R6 ;  /* 0x0000000615067221 */ /* 0x004fc80000000000 */
[----:B---3--:R-:W-:-:S04]  /*1bc0*/  FADD R6, R6, R7 ;  /* 0x0000000706067221 */ /* 0x008fc80000000000 */
[----:B----4-:R-:W-:-:S07]  /*1bd0*/  FADD R21, R6, R9 ;  /* 0x0000000906157221 */ /* 0x010fce0000000000 */
.L_x_21:
[----:B------:R-:W-:Y:S05]  /*1be0*/  BSYNC.RECONVERGENT B1 ;  /* 0x0000000000017941 */ /* 0x000fea0003800200 */
.L_x_19:
[----:B------:R-:W0:Y:S01]  /*1bf0*/  S2R R6, SR_LANEID ;  /* 0x0000000000067919 */ /* 0x000e220000000000 */
[----:B------:R-:W1:Y:S01]  /*1c00*/  SHFL.DOWN PT, R2, R21, 0x1, 0x1f ;  /* 0x08201f0015027f89 */ /* 0x000e6200000e0000 */
[C---:B0-----:R-:W-:Y:S02]  /*1c10*/  ISETP.GT.AND P0, PT, R6.reuse, 0x1e, PT ;  /* 0x0000001e0600780c */ /* 0x041fe40003f04270 */
[----:B------:R-:W-:-:S11]  /*1c20*/  ISETP.NE.AND P1, PT, R6, RZ, PT ;  /* 0x000000ff0600720c */ /* 0x000fd60003f25270 */
[----:B-1----:R-:W-:Y:S01]  /*1c30*/  @!P0 FADD R21, R2, R21 ;  /* 0x0000001502158221 */ /* 0x002fe20000000000 */
[----:B------:R-:W-:Y:S01]  /*1c40*/  ISETP.GT.AND P0, PT, R6, 0x1d, PT ;  /* 0x0000001d0600780c */ /* 0x000fe20003f04270 */
[----:B------:R-:W0:Y:S01]  /*1c50*/  @!P1 S2R R5, SR_CgaCtaId ;  /* 0x0000000000059919 */ /* 0x000e220000008800 */
[----:B------:R-:W-:Y:S02]  /*1c60*/  @!P1 MOV R4, 0x400 ;  /* 0x0000040000049802 */ /* 0x000fe40000000f00 */
[----:B------:R-:W-:Y:S01]  /*1c70*/  @!P1 SHF.R.U32.HI R3, RZ, 0x3, R0 ;  /* 0x00000003ff039819 */ /* 0x000fe20000011600 */
[----:B------:R-:W1:Y:S03]  /*1c80*/  SHFL.DOWN PT, R2, R21, 0x2, 0x1f ;  /* 0x08401f0015027f89 */ /* 0x000e6600000e0000 */
[----:B------:R-:W-:-:S05]  /*1c90*/  @!P1 LOP3.LUT R3, R3, 0x7c, RZ, 0xc0, !PT ;  /* 0x0000007c03039812 */ /* 0x000fca00078ec0ff */
[----:B-1----:R-:W-:Y:S01]  /*1ca0*/  @!P0 FADD R21, R21, R2 ;  /* 0x0000000215158221 */ /* 0x002fe20000000000 */
[----:B------:R-:W-:Y:S02]  /*1cb0*/  ISETP.GT.AND P0, PT, R6, 0x1b, PT ;  /* 0x0000001b0600780c */ /* 0x000fe40003f04270 */
[----:B0-----:R-:W-:Y:S02]  /*1cc0*/  @!P1 LEA R4, R5, R4, 0x18 ;  /* 0x0000000405049211 */ /* 0x001fe400078ec0ff */
[----:B------:R-:W0:Y:S02]  /*1cd0*/  SHFL.DOWN PT, R2, R21, 0x4, 0x1f ;  /* 0x08801f0015027f89 */ /* 0x000e2400000e0000 */
[----:B------:R-:W-:-:S07]  /*1ce0*/  @!P1 IADD3 R3, PT, PT, R3, R4, RZ ;  /* 0x0000000403039210 */ /* 0x000fce0007ffe0ff */
        /* <DEDUP_REMOVED lines=12> */
[----:B------:R-:W0:Y:S01]  /*1db0*/  S2UR UR5, SR_CgaCtaId ;  /* 0x00000000000579c3 */ /* 0x000e220000008800 */
[----:B------:R-:W-:Y:S02]  /*1dc0*/  UMOV UR4, 0x400 ;  /* 0x0000040000047882 */ /* 0x000fe40000000000 */
[----:B0-----:R-:W-:-:S09]  /*1dd0*/  ULEA UR4, UR5, UR4, 0x18 ;  /* 0x0000000405047291 */ /* 0x001fd2000f8ec0ff */
[----:B---3--:R-:W0:Y:S04]  /*1de0*/  LDS R3, [UR4+0xc] ;  /* 0x00000c04ff037984 */ /* 0x008e280008000800 */
        /* <DEDUP_REMOVED lines=10> */
.L_x_2:
        /* <DEDUP_REMOVED lines=12> */
.L_x_32:
[----:B------:R-:W-:Y:S05]  /*1f50*/  BSYNC.RECONVERGENT B1 ;  /* 0x0000000000017941 */ /* 0x000fea0003800200 */
.L_x_31:
[----:B------:R-:W-:Y:S01]  /*1f60*/  ISETP.GE.AND P0, PT, R11, R20, PT ;  /* 0x000000140b00720c */ /* 0x000fe20003f06270 */
[----:B------:R-:W-:-:S12]  /*1f70*/  BSSY.RECONVERGENT B1, `(.L_x_33) ;  /* 0x0000074000017945 */ /* 0x000fd80003800200 */
[----:B------:R-:W-:Y:S05]  /*1f80*/  @P0 BRA `(.L_x_34) ;  /* 0x0000000400c80947 */ /* 0x000fea0003800000 */
[----:B0-----:R-:W-:Y:S01]  /*1f90*/  LOP3.LUT R3, RZ, R11, RZ, 0x33, !PT ;  /* 0x0000000bff037212 */ /* 0x001fe200078e33ff */
[----:B------:R-:W-:Y:S04]  /*1fa0*/  BSSY.RECONVERGENT B2, `(.L_x_35) ;  /* 0x0000015000027945 */ /* 0x000fe80003800200 */
[----:B------:R-:W-:-:S05]  /*1fb0*/  IMAD.IADD R4, R3, 0x1, R20 ;  /* 0x0000000103047824 */ /* 0x000fca00078e0214 */
        /* <DEDUP_REMOVED lines=10> */
.L_x_37:
[----:B------:R-:W-:-:S06]  /*2060*/  MOV R3, R5 ;  /* 0x0000000500037202 */ /* 0x000fcc0000000f00 */
[----:B------:R0:W2:Y:S01]  /*2070*/  LDG.E.CONSTANT R3, desc[UR6][R2.64] ;  /* 0x0000000602037981 */ /* 0x0000a2000c1e9900 */
[----:B------:R-:W-:Y:S02]  /*2080*/  IADD3 R4, PT, PT, R4, 0x1, RZ ;  /* 0x0000000104047810 */ /* 0x000fe40007ffe0ff */
[----:B------:R-:W-:Y:S02]  /*2090*/  IADD3 R11, PT, PT, R11, 0x100, RZ ;  /* 0x000001000b0b7810 */ /* 0x000fe40007ffe0ff */
[----:B------:R-:W-:Y:S02]  /*20a0*/  ISETP.NE.AND P0, PT, R4, RZ, PT ;  /* 0x000000ff0400720c */ /* 0x000fe40003f05270 */
[----:B0-----:R-:W-:-:S04]  /*20b0*/  IADD3 R2, P2, PT, R2, 0x400, RZ ;  /* 0x0000040002027810 */ /* 0x001fc80007f5e0ff */
[----:B------:R-:W-:Y:S01]  /*20c0*/  IADD3.X R5, PT, PT, RZ, R5, RZ, P2, !PT ;  /* 0x00000005ff057210 */ /* 0x000fe200017fe4ff */
[----:B--2--5:R-:W-:-:S06]  /*20d0*/  FADD R0, R3, R0 ;  /* 0x0000000003007221 */ /* 0x024fcc0000000000 */
[----:B------:R-:W-:Y:S05]  /*20e0*/  @P0 BRA `(.L_x_37) ;  /* 0xfffffffc00dc0947 */ /* 0x000fea000383ffff */
.L_x_36:
[----:B------:R-:W-:Y:S05]  /*20f0*/  BSYNC.RECONVERGENT B2 ;  /* 0x0000000000027941 */ /* 0x000fea0003800200 */
.L_x_35:
        /* <DEDUP_REMOVED lines=8> */
.L_x_40:
        /* <DEDUP_REMOVED lines=9> */
[----:B------:R-:W-:-:S03]  /*2210*/  VIADD R3, R11, 0x800 ;  /* 0x000008000b037836 */ /* 0x000fc60000000000 */
[----:B------:R-:W4:Y:S01]  /*2220*/  LDG.E.CONSTANT R15, desc[UR6][R4.64+0x400] ;  /* 0x00040006040f7981 */ /* 0x000f22000c1e9900 */
        /* <DEDUP_REMOVED lines=32> */
.L_x_39:
[----:B------:R-:W-:Y:S05]  /*2430*/  BSYNC.RECONVERGENT B2 ;  /* 0x0000000000027941 */ /* 0x000fea0003800200 */
.L_x_38:
[----:B------:R-:W-:Y:S01]  /*2440*/  IADD3 R2, PT, PT, -R11, R20, RZ ;  /* 0x000000140b027210 */ /* 0x000fe20007ffe1ff */
[----:B------:R-:W-:Y:S03]  /*2450*/  BSSY.RECONVERGENT B2, `(.L_x_41) ;  /* 0x0000019000027945 */ /* 0x000fe60003800200 */
[----:B------:R-:W-:-:S13]  /*2460*/  ISETP.GT.AND P1, PT, R2, 0x400, PT ;  /* 0x000004000200780c */ /* 0x000fda0003f24270 */
[----:B------:R-:W-:Y:S05]  /*2470*/  @!P1 BRA `(.L_x_42) ;  /* 0x0000000000589947 */ /* 0x000fea0003800000 */
        /* <DEDUP_REMOVED lines=22> */
.L_x_42:
[----:B------:R-:W-:Y:S05]  /*25e0*/  BSYNC.RECONVERGENT B2 ;  /* 0x0000000000027941 */ /* 0x000fea0003800200 */
.L_x_41:
        /* <DEDUP_REMOVED lines=12> */
.L_x_34:
[----:B------:R-:W-:Y:S05]  /*26b0*/  BSYNC.RECONVERGENT B1 ;  /* 0x0000000000017941 */ /* 0x000fea0003800200 */
.L_x_33:
        /* <DEDUP_REMOVED lines=35> */
[----:B--2---:R-:W0:Y:S04]  /*28f0*/  LDS R3, [UR4+0xc] ;  /* 0x00000c04ff037984 */ /* 0x004e280008000800 */
        /* <DEDUP_REMOVED lines=10> */
.L_x_43:
[----:B0-----:R-:W0:Y:S01]  /*29a0*/  S2R R2, SR_LANEID ;  /* 0x0000000000027919 */ /* 0x001e220000000000 */
[----:B------:R-:W-:-:S04]  /*29b0*/  LOP3.LUT R0, R9, 0x3e0, RZ, 0xc0, !PT ;  /* 0x000003e009007812 */ /* 0x000fc800078ec0ff */
[----:B------:R-:W-:Y:S02]  /*29c0*/  IADD3 R3, PT, PT, R0, 0x20, RZ ;  /* 0x0000002000037810 */ /* 0x000fe40007ffe0ff */
[----:B------:R-:W-:Y:S02]  /*29d0*/  LOP3.LUT R7, RZ, R0, RZ, 0x33, !PT ;  /* 0x00000000ff077212 */ /* 0x000fe400078e33ff */
[-C--:B------:R-:W-:Y:S02]  /*29e0*/  ISETP.GT.AND P0, PT, R3, R20.reuse, PT ;  /* 0x000000140300720c */ /* 0x080fe40003f04270 */
[----:B------:R-:W-:-:S04]  /*29f0*/  IADD3 R7, PT, PT, R7, R20, RZ ;  /* 0x0000001407077210 */ /* 0x000fc80007ffe0ff */
[----:B------:R-:W-:-:S05]  /*2a00*/  SEL R4, R7, 0x1f, P0 ;  /* 0x0000001f07047807 */ /* 0x000fca0000000000 */
[----:B------:R-:W1:Y:S01]  /*2a10*/  SHFL.DOWN PT, R0, R5, 0x1, R4 ;  /* 0x0820000005007989 */ /* 0x000e6200000e0004 */
[C---:B0-----:R-:W-:Y:S01]  /*2a20*/  ISETP.GE.AND P0, PT, R2.reuse, R4, PT ;  /* 0x000000040200720c */ /* 0x041fe20003f06270 */
[C---:B------:R-:W-:Y:S01]  /*2a30*/  VIADD R3, R2.reuse, 0x2 ;  /* 0x0000000202037836 */ /* 0x040fe20000000000 */
[----:B------:R-:W-:-:S11]  /*2a40*/  ISETP.NE.AND P1, PT, R2, RZ, PT ;  /* 0x000000ff0200720c */ /* 0x000fd60003f25270 */
[----:B-1----:R-:W-:Y:S01]  /*2a50*/  @!P0 FADD R5, R0, R5 ;  /* 0x0000000500058221 */ /* 0x002fe20000000000 */
[-C--:B------:R-:W-:Y:S01]  /*2a60*/  ISETP.GT.AND P0, PT, R3, R4.reuse, PT ;  /* 0x000000040300720c */ /* 0x080fe20003f04270 */
[----:B------:R-:W0:Y:S01]  /*2a70*/  @!P1 S2R R6, SR_CgaCtaId ;  /* 0x0000000000069919 */ /* 0x000e220000008800 */
[----:B------:R-:W-:Y:S02]  /*2a80*/  IADD3 R3, PT, PT, R2, 0x4, RZ ;  /* 0x0000000402037810 */ /* 0x000fe40007ffe0ff */
[----:B------:R-:W1:Y:S09]  /*2a90*/  SHFL.DOWN PT, R0, R5, 0x2, R4 ;  /* 0x0840000005007989 */ /* 0x000e7200000e0004 */
[----:B-1----:R-:W-:Y:S01]  /*2aa0*/  @!P0 FADD R5, R5, R0 ;  /* 0x0000000005058221 */ /* 0x002fe20000000000 */
[----:B------:R-:W-:-:S02]  /*2ab0*/  ISETP.GT.AND P0, PT, R3, R4, PT ;  /* 0x000000040300720c */ /* 0x000fc40003f04270 */
[----:B------:R-:W-:Y:S02]  /*2ac0*/  IADD3 R3, PT, PT, R2, 0x8, RZ ;  /* 0x0000000802037810 */ /* 0x000fe40007ffe0ff */
[----:B------:R-:W1:Y:S09]  /*2ad0*/  SHFL.DOWN PT, R0, R5, 0x4, R4 ;  /* 0x0880000005007989 */ /* 0x000e7200000e0004 */
[----:B-1----:R-:W-:Y:S01]  /*2ae0*/  @!P0 FADD R5, R5, R0 ;  /* 0x0000000005058221 */ /* 0x002fe20000000000 */
[----:B------:R-:W-:-:S02]  /*2af0*/  ISETP.GT.AND P0, PT, R3, R4, PT ;  /* 0x000000040300720c */ /* 0x000fc40003f04270 */
[----:B------:R-:W-:Y:S02]  /*2b00*/  IADD3 R3, PT, PT, R2, 0x10, RZ ;  /* 0x0000001002037810 */ /* 0x000fe40007ffe0ff */
[----:B------:R-:W1:Y:S01]  /*2b10*/  SHFL.DOWN PT, R0, R5, 0x8, R4 ;  /* 0x0900000005007989 */ /* 0x000e6200000e0004 */
[----:B------:R-:W-:-:S04]  /*2b20*/  @!P1 SHF.R.U32.HI R2, RZ, 0x3, R9 ;  /* 0x00000003ff029819 */ /* 0x000fc80000011609 */
[----:B------:R-:W-:-:S04]  /*2b30*/  @!P1 LOP3.LUT R2, R2, 0x7c, RZ, 0xc0, !PT ;  /* 0x0000007c02029812 */ /* 0x000fc800078ec0ff */
[----:B-1----:R-:W-:Y:S01]  /*2b40*/  @!P0 FADD R5, R5, R0 ;  /* 0x0000000005058221 */ /* 0x002fe20000000000 */
[----:B------:R-:W-:Y:S02]  /*2b50*/  ISETP.GT.AND P0, PT, R3, R4, PT ;  /* 0x000000040300720c */ /* 0x000fe40003f04270 */
[----:B------:R-:W-:Y:S02]  /*2b60*/  @!P1 MOV R3, 0x400 ;  /* 0x0000040000039802 */ /* 0x000fe40000000f00 */
[----:B------:R-:W1:Y:S02]  /*2b70*/  SHFL.DOWN PT, R0, R5, 0x10, R4 ;  /* 0x0a00000005007989 */ /* 0x000e6400000e0004 */
[----:B0-----:R-:W-:-:S04]  /*2b80*/  @!P1 LEA R3, R6, R3, 0x18 ;  /* 0x0000000306039211 */ /* 0x001fc800078ec0ff */
[----:B------:R-:W-:-:S03]  /*2b90*/  @!P1 IADD3 R3, PT, PT, R2, R3, RZ ;  /* 0x0000000302039210 */ /* 0x000fc60007ffe0ff */
[----:B-1----:R-:W-:Y:S01]  /*2ba0*/  @!P0 FADD R5, R5, R0 ;  /* 0x0000000005058221 */ /* 0x002fe20000000000 */
        /* <DEDUP_REMOVED lines=12> */
[----:B-1----:R-:W0:Y:S04]  /*2c70*/  LDS R3, [UR4+0xc] ;  /* 0x00000c04ff037984 */ /* 0x002e280008000800 */
        /* <DEDUP_REMOVED lines=13> */
.L_x_30:
[----:B------:R-:W0:Y:S01]  /*2d50*/  S2R R8, SR_TID.X ;  /* 0x0000000000087919 */ /* 0x000e220000002100 */
[----:B------:R-:W0:Y:S02]  /*2d60*/  LDC.64 R2, c[0x0][0x380] ;  /* 0x0000e000ff027b82 */ /* 0x000e240000000a00 */
[----:B0-----:R-:W-:-:S05]  /*2d70*/  IMAD.WIDE.U32 R2, R8, 0x4, R2 ;  /* 0x0000000408027825 */ /* 0x001fca00078e0002 */
[----:B------:R-:W2:Y:S04]  /*2d80*/  LDG.E.CONSTANT R19, desc[UR6][R2.64] ;  /* 0x0000000602137981 */ /* 0x000ea8000c1e9900 */
[----:B------:R-:W2:Y:S04]  /*2d90*/  LDG.E.CONSTANT R0, desc[UR6][R2.64+0x400] ;  /* 0x0004000602007981 */ /* 0x000ea8000c1e9900 */
[----:B------:R-:W3:Y:S04]  /*2da0*/  LDG.E.CONSTANT R4, desc[UR6][R2.64+0x800] ;  /* 0x0008000602047981 */ /* 0x000ee8000c1e9900 */
[----:B------:R-:W3:Y:S04]  /*2db0*/  LDG.E.CONSTANT R5, desc[UR6][R2.64+0xc00] ;  /* 0x000c000602057981 */ /* 0x000ee8000c1e9900 */
[----:B------:R-:W4:Y:S04]  /*2dc0*/  LDG.E.CONSTANT R6, desc[UR6][R2.64+0x1000] ;  /* 0x0010000602067981 */ /* 0x000f28000c1e9900 */
[----:B------:R-:W4:Y:S04]  /*2dd0*/  LDG.E.CONSTANT R7, desc[UR6][R2.64+0x1400] ;  /* 0x0014000602077981 */ /* 0x000f28000c1e9900 */
[----:B------:R-:W5:Y:S04]  /*2de0*/  LDG.E.CONSTANT R9, desc[UR6][R2.64+0x1800] ;  /* 0x0018000602097981 */ /* 0x000f68000c1e9900 */
        /* <DEDUP_REMOVED lines=8> */
[----:B------:R-:W5:Y:S01]  /*2e70*/  LDG.E.CONSTANT R18, desc[UR6][R2.64+0x3c00] ;  /* 0x003c000602127981 */ /* 0x000f62000c1e9900 */
[----:B------:R-:W-:Y:S01]  /*2e80*/  ISETP.GE.U32.AND P0, PT, R20, 0x2000, PT ;  /* 0x000020001400780c */ /* 0x000fe20003f06070 */
[----:B--2---:R-:W-:Y:S01]  /*2e90*/  FADD R0, R19, R0 ;  /* 0x0000000013007221 */ /* 0x004fe20000000000 */
[----:B---3--:R-:W-:-:S04]  /*2ea0*/  FADD R5, R4, R5 ;  /* 0x0000000504057221 */ /* 0x008fc80000000000 */
[----:B------:R-:W-:Y:S01]  /*2eb0*/  FADD R0, R0, R5 ;  /* 0x0000000500007221 */ /* 0x000fe20000000000 */
[----:B----4-:R-:W-:Y:S01]  /*2ec0*/  FADD R6, R6, R7 ;  /* 0x0000000706067221 */ /* 0x010fe20000000000 */
[----:B-----5:R-:W-:-:S04]  /*2ed0*/  FADD R9, R9, R10 ;  /* 0x0000000a09097221 */ /* 0x020fc80000000000 */
[----:B------:R-:W-:Y:S01]  /*2ee0*/  FADD R9, R6, R9 ;  /* 0x0000000906097221 */ /* 0x000fe20000000000 */
[----:B------:R-:W-:-:S03]  /*2ef0*/  FADD R11, R11, R12 ;  /* 0x0000000c0b0b7221 */ /* 0x000fc60000000000 */
[----:B------:R-:W-:Y:S01]  /*2f00*/  FADD R0, R0, R9 ;  /* 0x0000000900007221 */ /* 0x000fe20000000000 */
[----:B------:R-:W-:-:S04]  /*2f10*/  FADD R14, R13, R14 ;  /* 0x0000000e0d0e7221 */ /* 0x000fc80000000000 */
[----:B------:R-:W-:Y:S01]  /*2f20*/  FADD R11, R11, R14 ;  /* 0x0000000e0b0b7221 */ /* 0x000fe20000000000 */
[----:B------:R-:W-:Y:S01]  /*2f30*/  FADD R15, R15, R16 ;  /* 0x000000100f0f7221 */ /* 0x000fe20000000000 */
[----:B------:R-:W-:-:S04]  /*2f40*/  FADD R18, R17, R18 ;  /* 0x0000001211127221 */ /* 0x000fc80000000000 */
[----:B------:R-:W-:-:S04]  /*2f50*/  FADD R18, R15, R18 ;  /* 0x000000120f127221 */ /* 0x000fc80000000000 */
[----:B------:R-:W-:Y:S01]  /*2f60*/  FADD R5, R11, R18 ;  /* 0x000000120b057221 */ /* 0x000fe20000000000 */
[----:B------:R-:W-:-:S03]  /*2f70*/  HFMA2 R11, -RZ, RZ, 0, 0.00048828125 ;  /* 0x00001000ff0b7431 */ /* 0x000fc600000001ff */
[----:B------:R-:W-:Y:S01]  /*2f80*/  FADD R0, R0, R5 ;  /* 0x0000000500007221 */ /* 0x000fe20000000000 */
[----:B------:R-:W-:Y:S06]  /*2f90*/  @!P0 BRA `(.L_x_44) ;  /* 0x0000000000ac8947 */ /* 0x000fec0003800000 */
[----:B------:R-:W0:Y:S01]  /*2fa0*/  LDC R7, c[0x0][0x390] ;  /* 0x0000e400ff077b82 */ /* 0x000e220000000800 */
[----:B------:R-:W-:Y:S02]  /*2fb0*/  IADD3 R6, PT, PT, R20, -0x1000, RZ ;  /* 0xfffff00014067810 */ /* 0x000fe40007ffe0ff */
[----:B------:R-:W-:-:S07]  /*2fc0*/  MOV R11, 0x1000 ;  /* 0x00001000000b7802 */ /* 0x000fce0000000f00 */
.L_x_46:
[----:B------:R-:W-:-:S05]  /*2fd0*/  IMAD.WIDE R4, R11, 0x4, R2 ;  /* 0x000000040b047825 */ /* 0x000fca00078e0202 */
[----:B------:R-:W2:Y:S04]  /*2fe0*/  LDG.E.CONSTANT R20, desc[UR6][R4.64+0x400] ;  /* 0x0004000604147981 */ /* 0x000ea8000c1e9900 */
[----:B------:R-:W2:Y:S04]  /*2ff0*/  LDG.E.CONSTANT R21, desc[UR6][R4.64+0x800] ;  /* 0x0008000604157981 */ /* 0x000ea8000c1e9900 */
        /* <DEDUP_REMOVED lines=13> */
[----:B------:R1:W5:Y:S01]  /*30d0*/  LDG.E.CONSTANT R18, desc[UR6][R4.64+0x3c00] ;  /* 0x003c000604127981 */ /* 0x000362000c1e9900 */
[----:B--2---:R-:W-:Y:S01]  /*30e0*/  FADD R21, R20, R21 ;  /* 0x0000001514157221 */ /* 0x004fe20000000000 */
[----:B0-----:R-:W-:-:S05]  /*30f0*/  MOV R20, R7 ;  /* 0x0000000700147202 */ /* 0x001fca0000000f00 */
[----:B-1----:R-:W-:Y:S02]  /*3100*/  IMAD.IADD R4, R20, 0x1, -R11 ;  /* 0x0000000114047824 */ /* 0x002fe400078e0a0b */
[----:B---3--:R-:W-:-:S03]  /*3110*/  FADD R0, R19, R0 ;  /* 0x0000000013007221 */ /* 0x008fc60000000000 */
[----:B------:R-:W-:Y:S01]  /*3120*/  ISETP.GE.AND P0, PT, R4, 0x1000, PT ;  /* 0x000010000400780c */ /* 0x000fe20003f06270 */
[----:B----4-:R-:W-:Y:S01]  /*3130*/  FADD R22, R22, R23 ;  /* 0x0000001716167221 */ /* 0x010fe20000000000 */
[----:B------:R-:W-:Y:S01]  /*3140*/  FADD R0, R0, R21 ;  /* 0x0000001500007221 */ /* 0x000fe20000000000 */
[----:B-----5:R-:W-:-:S04]  /*3150*/  FADD R25, R24, R25 ;  /* 0x0000001918197221 */ /* 0x020fc80000000000 */
[----:B------:R-:W-:Y:S01]  /*3160*/  FADD R25, R22, R25 ;  /* 0x0000001916197221 */ /* 0x000fe20000000000 */
[----:B------:R-:W-:Y:S01]  /*3170*/  FADD R16, R16, R17 ;  /* 0x0000001110107221 */ /* 0x000fe20000000000 */
[----:B------:R-:W-:-:S04]  /*3180*/  FADD R15, R15, R10 ;  /* 0x0000000a0f0f7221 */ /* 0x000fc80000000000 */
[----:B------:R-:W-:Y:S01]  /*3190*/  FADD R15, R16, R15 ;  /* 0x0000000f100f7221 */ /* 0x000fe20000000000 */
[----:B------:R-:W-:Y:S01]  /*31a0*/  FADD R9, R14, R9 ;  /* 0x000000090e097221 */ /* 0x000fe20000000000 */
[----:B------:R-:W-:-:S04]  /*31b0*/  FADD R12, R13, R12 ;  /* 0x0000000c0d0c7221 */ /* 0x000fc80000000000 */
[----:B------:R-:W-:Y:S01]  /*31c0*/  FADD R12, R9, R12 ;  /* 0x0000000c090c7221 */ /* 0x000fe20000000000 */
[----:B------:R-:W-:-:S03]  /*31d0*/  FADD R0, R0, R25 ;  /* 0x0000001900007221 */ /* 0x000fc60000000000 */
[----:B------:R-:W-:-:S04]  /*31e0*/  FADD R15, R15, R12 ;  /* 0x0000000c0f0f7221 */ /* 0x000fc80000000000 */
[----:B------:R-:W-:-:S04]  /*31f0*/  FADD R15, R0, R15 ;  /* 0x0000000f000f7221 */ /* 0x000fc80000000000 */
[----:B------:R-:W-:Y:S01]  /*3200*/  FADD R0, R18, R15 ;  /* 0x0000000f12007221 */ /* 0x000fe20000000000 */
[----:B------:R-:W-:Y:S06]  /*3210*/  @!P0 BRA `(.L_x_45) ;  /* 0x0000000800308947 */ /* 0x000fec0003800000 */
[----:B------:R-:W-:-:S04]  /*3220*/  IADD3 R11, PT, PT, R11, 0x1000, RZ ;  /* 0x000010000b0b7810 */ /* 0x000fc80007ffe0ff */
[----:B------:R-:W-:-:S13]  /*3230*/  ISETP.GT.AND P0, PT, R11, R6, PT ;  /* 0x000000060b00720c */ /* 0x000fda0003f04270 */
[----:B------:R-:W-:Y:S05]  /*3240*/  @!P0 BRA `(.L_x_46) ;  /* 0xfffffffc00608947 */ /* 0x000fea000383ffff */
.L_x_44:
[----:B------:R-:W-:-:S13]  /*3250*/  ISETP.GE.AND P0, PT, R11, R20, PT ;  /* 0x000000140b00720c */ /* 0x000fda0003f06270 */
[----:B------:R-:W-:Y:S05]  /*3260*/  @P0 BRA `(.L_x_45) ;  /* 0x00000008001c0947 */ /* 0x000fea0003800000 */
[----:B------:R-:W-:Y:S01]  /*3270*/  IADD3 R9, PT, PT, -R11, R20, RZ ;  /* 0x000000140b097210 */ /* 0x000fe20007ffe1ff */
[----:B------:R-:W-:Y:S03]  /*3280*/  BSSY.RECONVERGENT B1, `(.L_x_45) ;  /* 0x0000085000017945 */ /* 0x000fe60003800200 */
        /* <DEDUP_REMOVED lines=16> */
.L_x_50:
        /* <DEDUP_REMOVED lines=8> */
.L_x_49:
[----:B------:R-:W-:Y:S05]  /*3410*/  BSYNC.RECONVERGENT B2 ;  /* 0x0000000000027941 */ /* 0x000fea0003800200 */
.L_x_48:
[----:B------:R-:W-:Y:S05]  /*3420*/  @!P1 BRA `(.L_x_47) ;  /* 0x0000000400a89947 */ /* 0x000fea0003800000 */
[----:B------:R-:W0:Y:S01]  /*3430*/  LDCU.64 UR4, c[0x0][0x380] ;  /* 0x00007000ff0477ac */ /* 0x000e220008000a00 */
[----:B------:R-:W-:Y:S01]  /*3440*/  IADD3 R5, PT, PT, R9, -R10, RZ ;  /* 0x8000000a09057210 */ /* 0x000fe20007ffe0ff */
[----:B------:R-:W-:Y:S01]  /*3450*/  BSSY.RECONVERGENT B2, `(.L_x_51) ;  /* 0x000003b000027945 */ /* 0x000fe20003800200 */
[CC--:B------:R-:W-:Y:S02]  /*3460*/  IADD3 R3, P0, PT, R10.reuse, R11.reuse, RZ ;  /* 0x0000000b0a037210 */ /* 0x0c0fe40007f1e0ff */
[----:B------:R-:W-:Y:S02]  /*3470*/  ISETP.GT.AND P1, PT, R5, 0xc00, PT ;  /* 0x00000c000500780c */ /* 0x000fe40003f24270 */
[----:B------:R-:W-:Y:S01]  /*3480*/  IADD3 R11, PT, PT, R10, R11, RZ ;  /* 0x0000000b0a0b7210 */ /* 0x000fe20007ffe0ff */
[----:B------:R-:W-:Y:S01]  /*3490*/  IMAD.X R4, RZ, RZ, RZ, P0 ;  /* 0x000000ffff047224 */ /* 0x000fe200000e06ff */
[----:B0-----:R-:W-:-:S04]  /*34a0*/  LEA R2, P0, R3, UR4, 0x2 ;  /* 0x0000000403027c11 */ /* 0x001fc8000f8010ff */
[----:B------:R-:W-:Y:S02]  /*34b0*/  LEA.HI.X R3, R3, UR5, R4, 0x2, P0 ;  /* 0x0000000503037c11 */ /* 0x000fe400080f1404 */
[----:B------:R-:W-:-:S04]  /*34c0*/  IADD3 R2, P0, PT, R2, 0x800, RZ ;  /* 0x0000080002027810 */ /* 0x000fc80007f1e0ff */
[----:B------:R-:W-:Y:S02]  /*34d0*/  IADD3.X R3, PT, PT, RZ, R3, RZ, P0, !PT ;  /* 0x00000003ff037210 */ /* 0x000fe400007fe4ff */
[----:B------:R-:W-:Y:S01]  /*34e0*/  PLOP3.LUT P0, PT, PT, PT, PT, 0x80, 0x8 ;  /* 0x000000000008781c */ /* 0x000fe20003f0f070 */
[----:B------:R-:W-:-:S12]  /*34f0*/  @!P1 BRA `(.L_x_52) ;  /* 0x0000000000c09947 */ /* 0x000fd80003800000 */
[----:B------:R-:W-:Y:S02]  /*3500*/  PLOP3.LUT P0, PT, PT, PT, PT, 0x8, 0x80 ;  /* 0x000000000080781c */ /* 0x000fe40003f0e170 */
[----:B------:R-:W-:-:S11]  /*3510*/  IADD3 R13, PT, PT, R9, -0xc00, RZ ;  /* 0xfffff400090d7810 */ /* 0x000fd60007ffe0ff */
.L_x_53:
[----:B------:R-:W0:Y:S01]  /*3520*/  LDC.64 R4, c[0x0][0x380] ;  /* 0x0000e000ff047b82 */ /* 0x000e220000000a00 */
[----:B------:R-:W2:Y:S01]  /*3530*/  LDG.E.CONSTANT R12, desc[UR6][R2.64+-0x400] ;  /* 0xfffc0006020c7981 */ /* 0x000ea2000c1e9900 */
[----:B------:R-:W-:-:S03]  /*3540*/  IADD3 R25, PT, PT, R11, 0x400, RZ ;  /* 0x000004000b197810 */ /* 0x000fc60007ffe0ff */
[----:B------:R-:W3:Y:S04]  /*3550*/  LDG.E.CONSTANT R20, desc[UR6][R2.64] ;  /* 0x0000000602147981 */ /* 0x000ee8000c1e9900 */
[----:B------:R-:W4:Y:S01]  /*3560*/  LDG.E.CONSTANT R19, desc[UR6][R2.64+0x400] ;  /* 0x0004000602137981 */ /* 0x000f22000c1e9900 */
[----:B------:R-:W-:-:S03]  /*3570*/  IADD3 R7, PT, PT, R11, 0x800, RZ ;  /* 0x000008000b077810 */ /* 0x000fc60007ffe0ff */
[----:B------:R-:W5:Y:S04]  /*3580*/  LDG.E.CONSTANT R17, desc[UR6][R2.64+0xc00] ;  /* 0x000c000602117981 */ /* 0x000f68000c1e9900 */
[----:B------:R-:W5:Y:S01]  /*3590*/  LDG.E.CONSTANT R16, desc[UR6][R2.64+0x1000] ;  /* 0x0010000602107981 */ /* 0x000f62000c1e9900 */
[----:B------:R-:W-:-:S03]  /*35a0*/  IADD3 R23, PT, PT, R11, 0xc00, RZ ;  /* 0x00000c000b177810 */ /* 0x000fc60007ffe0ff */
[----:B------:R-:W5:Y:S01]  /*35b0*/  LDG.E.CONSTANT R22, desc[UR6][R2.64+0x1c00] ;  /* 0x001c000602167981 */ /* 0x000f62000c1e9900 */
[----:B0-----:R-:W-:-:S03]  /*35c0*/  IMAD.WIDE.U32 R14, R11, 0x4, R4 ;  /* 0x000000040b0e7825 */ /* 0x001fc600078e0004 */
[----:B------:R-:W5:Y:S04]  /*35d0*/  LDG.E.CONSTANT R21, desc[UR6][R2.64+0x2000] ;  /* 0x0020000602157981 */ /* 0x000f68000c1e9900 */
[----:B------:R-:W5:Y:S04]  /*35e0*/  LDG.E.CONSTANT R26, desc[UR6][R2.64+0x3000] ;  /* 0x00300006021a7981 */ /* 0x000f68000c1e9900 */
[----:B------:R-:W2:Y:S01]  /*35f0*/  LDG.E.CONSTANT R15, desc[UR6][R14.64] ;  /* 0x000000060e0f7981 */ /* 0x000ea2000c1e9900 */
[----:B------:R-:W-:-:S05]  /*3600*/  IMAD.WIDE.U32 R24, R25, 0x4, R4 ;  /* 0x0000000419187825 */ /* 0x000fca00078e0004 */
[----:B------:R-:W5:Y:S01]  /*3610*/  LDG.E.CONSTANT R18, desc[UR6][R24.64] ;  /* 0x0000000618127981 */ /* 0x000f62000c1e9900 */
[----:B------:R-:W-:-:S03]  /*3620*/  IMAD.WIDE.U32 R6, R7, 0x4, R4 ;  /* 0x0000000407067825 */ /* 0x000fc600078e0004 */
        /* <DEDUP_REMOVED lines=8> */
[----:B------:R-:W-:Y:S01]  /*36b0*/  ISETP.GE.AND P1, PT, R10, R13, PT ;  /* 0x0000000d0a00720c */ /* 0x000fe20003f26270 */
[----:B------:R-:W-:Y:S01]  /*36c0*/  VIADD R11, R11, 0x1000 ;  /* 0x000010000b0b7836 */ /* 0x000fe20000000000 */
[----:B0-----:R-:W-:-:S04]  /*36d0*/  IADD3 R2, P2, PT, R2, 0x4000, RZ ;  /* 0x0000400002027810 */ /* 0x001fc80007f5e0ff */
        /* <DEDUP_REMOVED lines=18> */
.L_x_52:
[----:B------:R-:W-:Y:S05]  /*3800*/  BSYNC.RECONVERGENT B2 ;  /* 0x0000000000027941 */ /* 0x000fea0003800200 */
.L_x_51:
[----:B------:R-:W-:Y:S01]  /*3810*/  IADD3 R4, PT, PT, R9, -R10, RZ ;  /* 0x8000000a09047210 */ /* 0x000fe20007ffe0ff */
[----:B------:R-:W-:Y:S03]  /*3820*/  BSSY.RECONVERGENT B2, `(.L_x_54) ;  /* 0x000001e000027945 */ /* 0x000fe60003800200 */
[----:B------:R-:W-:-:S13]  /*3830*/  ISETP.GT.AND P1, PT, R4, 0x400, PT ;  /* 0x000004000400780c */ /* 0x000fda0003f24270 */
[----:B------:R-:W-:Y:S05]  /*3840*/  @!P1 BRA `(.L_x_55) ;  /* 0x00000000006c9947 */ /* 0x000fea0003800000 */
[----:B------:R-:W0:Y:S01]  /*3850*/  LDC.64 R6, c[0x0][0x380] ;  /* 0x0000e000ff067b82 */ /* 0x000e220000000a00 */
[----:B------:R-:W2:Y:S01]  /*3860*/  LDG.E.CONSTANT R13, desc[UR6][R2.64+-0x400] ;  /* 0xfffc0006020d7981 */ /* 0x000ea2000c1e9900 */
[----:B------:R-:W-:-:S03]  /*3870*/  IADD3 R17, PT, PT, R11, 0x400, RZ ;  /* 0x000004000b117810 */ /* 0x000fc60007ffe0ff */
[----:B------:R-:W3:Y:S04]  /*3880*/  LDG.E.CONSTANT R15, desc[UR6][R2.64] ;  /* 0x00000006020f7981 */ /* 0x000ee8000c1e9900 */
[----:B------:R-:W4:Y:S04]  /*3890*/  LDG.E.CONSTANT R19, desc[UR6][R2.64+0xc00] ;  /* 0x000c000602137981 */ /* 0x000f28000c1e9900 */
[----:B------:R-:W5:Y:S04]  /*38a0*/  LDG.E.CONSTANT R21, desc[UR6][R2.64+0x1000] ;  /* 0x0010000602157981 */ /* 0x000f68000c1e9900 */
[----:B------:R-:W5:Y:S01]  /*38b0*/  LDG.E.CONSTANT R23, desc[UR6][R2.64+0x1400] ;  /* 0x0014000602177981 */ /* 0x000f62000c1e9900 */
[----:B0-----:R-:W-:-:S06]  /*38c0*/  IMAD.WIDE.U32 R4, R11, 0x4, R6 ;  /* 0x000000040b047825 */ /* 0x001fcc00078e0006 */
[----:B------:R0:W2:Y:S01]  /*38d0*/  LDG.E.CONSTANT R5, desc[UR6][R4.64] ;  /* 0x0000000604057981 */ /* 0x0000a2000c1e9900 */
[----:B------:R-:W-:-:S03]  /*38e0*/  IMAD.WIDE.U32 R6, R17, 0x4, R6 ;  /* 0x0000000411067825 */ /* 0x000fc600078e0006 */
[----:B------:R1:W4:Y:S04]  /*38f0*/  LDG.E.CONSTANT R17, desc[UR6][R2.64+0x400] ;  /* 0x0004000602117981 */ /* 0x000328000c1e9900 */
[----:B------:R-:W5:Y:S01]  /*3900*/  LDG.E.CONSTANT R7, desc[UR6][R6.64] ;  /* 0x0000000606077981 */ /* 0x000f62000c1e9900 */
[----:B0-----:R-:W-:Y:S02]  /*3910*/  IADD3 R4, P1, PT, R2, 0x2000, RZ ;  /* 0x0000200002047810 */ /* 0x001fe40007f3e0ff */
[----:B------:R-:W-:Y:S02]  /*3920*/  PLOP3.LUT P0, PT, PT, PT, PT, 0x8, 0x80 ;  /* 0x000000000080781c */ /* 0x000fe40003f0e170 */
[----:B------:R-:W-:Y:S02]  /*3930*/  IADD3 R10, PT, PT, R10, 0x800, RZ ;  /* 0x000008000a0a7810 */ /* 0x000fe40007ffe0ff */
[----:B------:R-:W-:-:S02]  /*3940*/  IADD3 R11, PT, PT, R11, 0x800, RZ ;  /* 0x000008000b0b7810 */ /* 0x000fc40007ffe0ff */
[----:B-1----:R-:W-:Y:S01]  /*3950*/  MOV R2, R4 ;  /* 0x0000000400027202 */ /* 0x002fe20000000f00 */
[----:B--2---:R-:W-:-:S04]  /*3960*/  FADD R0, R0, R5 ;  /* 0x0000000500007221 */ /* 0x004fc80000000000 */
[----:B------:R-:W-:-:S04]  /*3970*/  FADD R0, R0, R13 ;  /* 0x0000000d00007221 */ /* 0x000fc80000000000 */
[----:B---3--:R-:W-:-:S04]  /*3980*/  FADD R0, R0, R15 ;  /* 0x0000000f00007221 */ /* 0x008fc80000000000 */
[----:B----4-:R-:W-:-:S04]  /*3990*/  FADD R0, R0, R17 ;  /* 0x0000001100007221 */ /* 0x010fc80000000000 */
[----:B-----5:R-:W-:-:S04]  /*39a0*/  FADD R0, R0, R7 ;  /* 0x0000000700007221 */ /* 0x020fc80000000000 */
[----:B------:R-:W-:Y:S01]  /*39b0*/  FADD R0, R0, R19 ;  /* 0x0000001300007221 */ /* 0x000fe20000000000 */
[----:B------:R-:W-:-:S03]  /*39c0*/  IADD3.X R5, PT, PT, RZ, R3, RZ, P1, !PT ;  /* 0x00000003ff057210 */ /* 0x000fc60000ffe4ff */
[----:B------:R-:W-:Y:S01]  /*39d0*/  FADD R0, R0, R21 ;  /* 0x0000001500007221 */ /* 0x000fe20000000000 */
[----:B------:R-:W-:-:S03]  /*39e0*/  MOV R3, R5 ;  /* 0x0000000500037202 */ /* 0x000fc60000000f00 */
[----:B------:R-:W-:-:S07]  /*39f0*/  FADD R0, R0, R23 ;  /* 0x0000001700007221 */ /* 0x000fce0000000000 */
.L_x_55:
[----:B------:R-:W-:Y:S05]  /*3a00*/  BSYNC.RECONVERGENT B2 ;  /* 0x0000000000027941 */ /* 0x000fea0003800200 */
.L_x_54:
[----:B------:R-:W-:-:S13]  /*3a10*/  ISETP.LT.OR P0, PT, R10, R9, P0 ;  /* 0x000000090a00720c */ /* 0x000fda0000701670 */
[----:B------:R-:W-:Y:S05]  /*3a20*/  @!P0 BRA `(.L_x_47) ;  /* 0x0000000000288947 */ /* 0x000fea0003800000 */
[----:B------:R-:W0:Y:S01]  /*3a30*/  LDC.64 R4, c[0x0][0x380] ;  /* 0x0000e000ff047b82 */ /* 0x000e220000000a00 */
[----:B------:R-:W2:Y:S04]  /*3a40*/  LDG.E.CONSTANT R7, desc[UR6][R2.64+-0x400] ;  /* 0xfffc000602077981 */ /* 0x000ea8000c1e9900 */
[----:B------:R-:W3:Y:S01]  /*3a50*/  LDG.E.CONSTANT R9, desc[UR6][R2.64] ;  /* 0x0000000602097981 */ /* 0x000ee2000c1e9900 */
[----:B0-----:R-:W-:-:S03]  /*3a60*/  IMAD.WIDE.U32 R4, R11, 0x4, R4 ;  /* 0x000000040b047825 */ /* 0x001fc600078e0004 */
[----:B------:R-:W4:Y:S04]  /*3a70*/  LDG.E.CONSTANT R11, desc[UR6][R2.64+0x400] ;  /* 0x00040006020b7981 */ /* 0x000f28000c1e9900 */
[----:B------:R-:W5:Y:S02]  /*3a80*/  LDG.E.CONSTANT R5, desc[UR6][R4.64] ;  /* 0x0000000604057981 */ /* 0x000f64000c1e9900 */
[----:B-----5:R-:W-:-:S04]  /*3a90*/  FADD R0, R0, R5 ;  /* 0x0000000500007221 */ /* 0x020fc80000000000 */
[----:B--2---:R-:W-:-:S04]  /*3aa0*/  FADD R0, R0, R7 ;  /* 0x0000000700007221 */ /* 0x004fc80000000000 */
[----:B---3--:R-:W-:-:S04]  /*3ab0*/  FADD R0, R0, R9 ;  /* 0x0000000900007221 */ /* 0x008fc80000000000 */
[----:B----4-:R-:W-:-:S07]  /*3ac0*/  FADD R0, R0, R11 ;  /* 0x0000000b00007221 */ /* 0x010fce0000000000 */
.L_x_47:
[----:B------:R-:W-:Y:S05]  /*3ad0*/  BSYNC.RECONVERGENT B1 ;  /* 0x0000000000017941 */ /* 0x000fea0003800200 */
.L_x_45:
[----:B------:R-:W0:Y:S01]  /*3ae0*/  S2R R6, SR_LANEID ;  /* 0x0000000000067919 */ /* 0x000e220000000000 */
[----:B------:R-:W-:-:S05]  /*3af0*/  MOV R3, R0 ;  /* 0x0000000000037202 */ /* 0x000fca0000000f00 */
        /* <DEDUP_REMOVED lines=30> */
[----:B------:R-:W1:Y:S04]  /*3ce0*/  LDS R3, [UR4+0xc] ;  /* 0x00000c04ff037984 */ /* 0x000e680008000800 */
[----:B0-----:R-:W0:Y:S04]  /*3cf0*/  LDS.128 R4, [UR4+0x10] ;  /* 0x00001004ff047984 */ /* 0x001e280008000c00 */
[----:B------:R-:W2:Y:S01]  /*3d00*/  LDS.64 R8, [UR4+0x20] ;  /* 0x00002004ff087984 */ /* 0x000ea20008000a00 */
[----:B-1----:R-:W-:-:S04]  /*3d10*/  FADD R3, R0, R3 ;  /* 0x0000000300037221 */ /* 0x002fc80000000000 */
[----:B0-----:R-:W-:-:S04]  /*3d20*/  FADD R4, R3, R4 ;  /* 0x0000000403047221 */ /* 0x001fc80000000000 */
[----:B------:R-:W-:-:S04]  /*3d30*/  FADD R5, R4, R5 ;  /* 0x0000000504057221 */ /* 0x000fc80000000000 */
[----:B------:R-:W-:-:S04]  /*3d40*/  FADD R6, R5, R6 ;  /* 0x0000000605067221 */ /* 0x000fc80000000000 */
[----:B------:R-:W-:-:S04]  /*3d50*/  FADD R7, R6, R7 ;  /* 0x0000000706077221 */ /* 0x000fc80000000000 */
[----:B--2---:R-:W-:-:S04]  /*3d60*/  FADD R8, R7, R8 ;  /* 0x0000000807087221 */ /* 0x004fc80000000000 */
[----:B------:R-:W-:-:S07]  /*3d70*/  FADD R0, R8, R9 ;  /* 0x0000000908007221 */ /* 0x000fce0000000000 */
.L_x_17:
[----:B------:R-:W-:Y:S05]  /*3d80*/  BSYNC.RECONVERGENT B0 ;  /* 0x0000000000007941 */ /* 0x000fea0003800200 */
.L_x_1:
[----:B------:R-:W-:Y:S05]  /*3d90*/  @P0 EXIT ;  /* 0x000000000000094d */ /* 0x000fea0003800000 */
[----:B01234-:R-:W0:Y:S01]  /*3da0*/  LDC.64 R2, c[0x0][0x388] ;  /* 0x0000e200ff027b82 */ /* 0x01fe220000000a00 */
[----:B------:R-:W1:Y:S02]  /*3db0*/  LDCU UR4, c[0x0][0x398] ;  /* 0x00007300ff0477ac */ /* 0x000e640008000800 */
[----:B-1----:R-:W-:-:S05]  /*3dc0*/  FADD R5, R0, UR4 ;  /* 0x0000000400057e21 */ /* 0x002fca0008000000 */
[----:B0-----:R-:W-:Y:S01]  /*3dd0*/  STG.E desc[UR6][R2.64], R5 ;  /* 0x0000000502007986 */ /* 0x001fe2000c101906 */
[----:B------:R-:W-:Y:S05]  /*3de0*/  EXIT ;  /* 0x000000000000794d */ /* 0x000fea0003800000 */
.L_x_56:
[----:B------:R-:W-:-:S00]  /*3df0*/  BRA `(.L_x_56) ;  /* 0xfffffffc00fc7947 */ /* 0x000fc0000383ffff */
[----:B------:R-:W-:-:S00]  /*3e00*/  NOP ;  /* 0x0000000000007918 */ /* 0x000fc00000000000 */
[----:B------:R-:W-:-:S00]  /*3e10*/  NOP ;  /* 0x0000000000007918 */ /* 0x000fc00000000000 */
[----:B------:R-:W-:-:S00]  /*3e20*/  NOP ;  /* 0x0000000000007918 */ /* 0x000fc00000000000 */
[----:B------:R-:W-:-:S00]  /*3e30*/  NOP ;  /* 0x0000000000007918 */ /* 0x000fc00000000000 */
[----:B------:R-:W-:-:S00]  /*3e40*/  NOP ;  /* 0x0000000000007918 */ /* 0x000fc00000000000 */
[----:B------:R-:W-:-:S00]  /*3e50*/  NOP ;  /* 0x0000000000007918 */ /* 0x000fc00000000000 */
[----:B------:R-:W-:-:S00]  /*3e60*/  NOP ;  /* 0x0000000000007918 */ /* 0x000fc00000000000 */
[----:B------:R-:W-:-:S00]  /*3e70*/  NOP ;  /* 0x0000000000007918 */ /* 0x000fc00000000000 */
.L_x_791:


//--------------------- .text._ZN3cub18CUB_300001_SM_10006detail6reduce18DeviceReduceKernelINS2_10policy_hubIfyN4cuda3std3__44plusIfEEE10Policy1000EN6thrust24THRUST_300001_SM_1000_NS6detail15normal_iteratorINSD_10device_ptrIfEEEEyS9_fNS7_10__identityEEEvT0_PT3_T1_NS0_13GridEvenShareISN_EET2_T4_ --------------------------
	.section	.text._ZN3cub18CUB_300001_SM_10006detail6reduce18DeviceReduceKernelINS2_10policy_hubIfyN4cuda3std3__44plusIfEEE10Policy1000EN6thrust24THRUST_300001_SM_1000_NS6detail15normal_iteratorINSD_10device_ptrIfEEEEyS9_fNS7_10__identityEEEvT0_PT3_T1_NS0_13GridEvenShareISN_EET2_T4_,"ax",@progbits
	.align	128
        .global         _ZN3cub18CUB_300001_SM_10006detail6reduce18DeviceReduceKernelINS2_10policy_hubIfyN4cuda3std3__44plusIfEEE10Policy1000EN6thrust24THRUST_300001_SM_1000_NS6detail15normal_iteratorINSD_10device_ptrIfEEEEyS9_fNS7_10__identityEEEvT0_PT3_T1_NS0_13GridEvenShareISN_EET2_T4_
        .type           _ZN3cub18CUB_300001_SM_10006detail6reduce18DeviceReduceKernelINS2_10policy_hubIfyN4cuda3std3__44plusIfEEE10Policy1000EN6thrust24THRUST_300001_SM_1000_NS6detail15normal_iteratorINSD_10device_ptrIfEEEEyS9_fNS7_10__identityEEEvT0_PT3_T1_NS0_13GridEvenShareISN_EET2_T4_,@function
        .size           _ZN3cub18CUB_300001_SM_10006detail6reduce18DeviceReduceKernelINS2_10policy_hubIfyN4cuda3std3__44plusIfEEE10Policy1000EN6thrust24THRUST_300001_SM_1000_NS6detail15normal_iteratorINSD_10device_ptrIfEEEEyS9_fNS7_10__identityEEEvT0_PT3_T1_NS0_13GridEvenShareISN_EET2_T4_,(.L_x_792 - _ZN3cub18CUB_300001_SM_10006detail6reduce18DeviceReduceKernelINS2_10policy_hubIfyN4cuda3std3__44plusIfEEE10Policy1000EN6thrust24THRUST_300001_SM_1000_NS6detail15normal_iteratorINSD_10device_ptrIfEEEEyS9_fNS7_10__identityEEEvT0_PT3_T1_NS0_13GridEvenShareISN_EET2_T4_)
        .other          _ZN3cub18CUB_300001_SM_10006detail6reduce18DeviceReduceKernelINS2_10policy_hubIfyN4cuda3std3__44plusIfEEE10Policy1000EN6thrust24THRUST_300001_SM_1000_NS6detail15normal_iteratorINSD_10device_ptrIfEEEEyS9_fNS7_10__identityEEEvT0_PT3_T1_NS0_13GridEvenShareISN_EET2_T4_,@"STO_CUDA_ENTRY STV_DEFAULT"
_ZN3cub18CUB_300001_SM_10006detail6reduce18DeviceReduceKernelINS2_10policy_hubIfyN4cuda3std3__44plusIfEEE10Policy1000EN6thrust24THRUST_300001_SM_1000_NS6detail15normal_iteratorINSD_10device_ptrIfEEEEyS9_fNS7_10__identityEEEvT0_PT3_T1_NS0_13GridEvenShareISN_EET2_T4_:
.text._ZN3cub18CUB_300001_SM_10006detail6reduce18DeviceReduceKernelINS2_10policy_hubIfyN4cuda3std3__44plusIfEEE10Policy1000EN6thrust24THRUST_300001_SM_1000_NS6detail15normal_iteratorINSD_10device_ptrIfEEEEyS9_fNS7_10__identityEEEvT0_PT3_T1_NS0_13GridEvenShareISN_EET2_T4_:
[----:B------:R-:W-:Y:S08]  /*0000*/  LDC R1, c[0x0][0x37c] ;  /* 0x0000df00ff017b82 */ /* 0x000ff00000000800 */
[----:B------:R-:W0:Y:S01]  /*0010*/  S2UR UR16, SR_CTAID.X ;  /* 0x00000000001079c3 */ /* 0x000e220000002500 */
[----:B------:R-:W1:Y:S01]  /*0020*/  LDCU.64 UR8, c[0x0][0x3b8] ;  /* 0x00007700ff0877ac */ /* 0x000e620008000a00 */
[----:B------:R-:W-:Y:S01]  /*0030*/  BSSY.RECONVERGENT B0, `(.L_x_57) ;  /* 0x0000229000007945 */ /* 0x000fe20003800200 */
[----:B------:R-:W2:Y:S01]  /*0040*/  LDCU UR5, c[0x0][0x3c0] ;  /* 0x00007800ff0577ac */ /* 0x000ea20008000800 */
[----:B------:R-:W3:Y:S01]  /*0050*/  LDCU.64 UR14, c[0x0][0x358] ;  /* 0x00006b00ff0e77ac */ /* 0x000ee20008000a00 */
[----:B-1----:R-:W-:-:S02]  /*0060*/  IMAD.U32 R2, RZ, RZ, UR8 ;  /* 0x00000008ff027e24 */ /* 0x002fc4000f8e00ff */
[----:B------:R-:W-:Y:S01]  /*0070*/  IMAD.U32 R3, RZ, RZ, UR9 ;  /* 0x00000009ff037e24 */ /* 0x000fe2000f8e00ff */
[----:B--2---:R-:W-:Y:S02]  /*0080*/  USHF.L.U32 UR5, UR5, 0xc, URZ ;  /* 0x0000000c05057899 */ /* 0x004fe400080006ff */
[----:B0-----:R-:W-:Y:S02]  /*0090*/  USHF.L.U32 UR7, UR16, 0xc, URZ ;  /* 0x0000000c10077899 */ /* 0x001fe400080006ff */
[----:B------:R-:W-:-:S04]  /*00a0*/  USHF.R.S32.HI UR4, URZ, 0x1f, UR5 ;  /* 0x0000001fff047899 */ /* 0x000fc80008011405 */
[----:B------:R-:W-:-:S04]  /*00b0*/  IADD3 R23, P1, PT, R2, -UR7, RZ ;  /* 0x8000000702177c10 */ /* 0x000fc8000ff3e0ff */
[----:B------:R-:W-:Y:S02]  /*00c0*/  ISETP.GT.U32.AND P0, PT, R23, 0xfff, PT ;  /* 0x00000fff1700780c */ /* 0x000fe40003f04070 */
[----:B------:R-:W-:-:S04]  /*00d0*/  IADD3.X R22, PT, PT, R3, -0x1, RZ, P1, !PT ;  /* 0xffffffff03167810 */ /* 0x000fc80000ffe4ff */
[----:B------:R-:W-:-:S13]  /*00e0*/  ISETP.GT.U32.AND.EX P0, PT, R22, RZ, PT, P0 ;  /* 0x000000ff1600720c */ /* 0x000fda0003f04100 */
[----:B---3--:R-:W-:Y:S05]  /*00f0*/  @P0 BRA `(.L_x_58) ;  /* 0x0000000c00c40947 */ /* 0x008fea0003800000 */
[----:B------:R-:W0:Y:S01]  /*0100*/  S2R R0, SR_TID.X ;  /* 0x0000000000007919 */ /* 0x000e220000002100 */
[----:B------:R-:W-:Y:S01]  /*0110*/  IADD3 R5, PT, PT, R2, -UR7, RZ ;  /* 0x8000000702057c10 */ /* 0x000fe2000fffe0ff */
[----:B------:R-:W-:Y:S01]  /*0120*/  BSSY.RECONVERGENT B1, `(.L_x_59) ;  /* 0x000000a000017945 */ /* 0x000fe20003800200 */
[----:B------:R-:W-:Y:S02]  /*0130*/  IMAD.MOV.U32 R4, RZ, RZ, RZ ;  /* 0x000000ffff047224 */ /* 0x000fe400078e00ff */
[----:B0-----:R-:W-:Y:S02]  /*0140*/  ISETP.GE.AND P0, PT, R0, R5, PT ;  /* 0x000000050000720c */ /* 0x001fe40003f06270 */
[----:B------:R-:W-:-:S11]  /*0150*/  MOV R6, R0 ;  /* 0x0000000000067202 */ /* 0x000fd60000000f00 */
[----:B------:R-:W-:Y:S05]  /*0160*/  @P0 BRA `(.L_x_60) ;  /* 0x0000000000140947 */ /* 0x000fea0003800000 */
[----:B------:R-:W0:Y:S01]  /*0170*/  LDC.64 R8, c[0x0][0x380] ;  /* 0x0000e000ff087b82 */ /* 0x000e220000000a00 */
[----:B------:R-:W-:-:S04]  /*0180*/  VIADD R3, R0, UR7 ;  /* 0x0000000700037c36 */ /* 0x000fc80008000000 */
[----:B0-----:R-:W-:-:S05]  /*0190*/  IMAD.WIDE.U32 R8, R3, 0x4, R8 ;  /* 0x0000000403087825 */ /* 0x001fca00078e0008 */
[----:B------:R0:W5:Y:S01]  /*01a0*/  LDG.E R4, desc[UR14][R8.64] ;  /* 0x0000000e08047981 */ /* 0x000162000c1e1900 */
[----:B------:R-:W-:-:S07]  /*01b0*/  IADD3 R6, PT, PT, R0, 0x100, RZ ;  /* 0x0000010000067810 */ /* 0x000fce0007ffe0ff */
.L_x_60:
[----:B------:R-:W-:Y:S05]  /*01c0*/  BSYNC.RECONVERGENT B1 ;  /* 0x0000000000017941 */ /* 0x000fea0003800200 */
.L_x_59:
[----:B------:R-:W-:Y:S01]  /*01d0*/  ISETP.GE.AND P0, PT, R6, R5, PT ;  /* 0x000000050600720c */ /* 0x000fe20003f06270 */
[----:B------:R-:W-:-:S12]  /*01e0*/  BSSY.RECONVERGENT B1, `(.L_x_61) ;  /* 0x0000079000017945 */ /* 0x000fd80003800200 */
[----:B------:R-:W-:Y:S05]  /*01f0*/  @P0 BRA `(.L_x_62) ;  /* 0x0000000400dc0947 */ /* 0x000fea0003800000 */
[----:B------:R-:W-:Y:S01]  /*0200*/  LOP3.LUT R3, RZ, R6, RZ, 0x33, !PT ;  /* 0x00000006ff037212 */ /* 0x000fe200078e33ff */
[----:B------:R-:W-:Y:S03]  /*0210*/  BSSY.RECONVERGENT B2, `(.L_x_63) ;  /* 0x0000037000027945 */ /* 0x000fe60003800200 */
[----:B------:R-:W-:-:S04]  /*0220*/  IADD3 R3, PT, PT, R2, -UR7, R3 ;  /* 0x8000000702037c10 */ /* 0x000fc8000fffe003 */
[C---:B------:R-:W-:Y:S02]  /*0230*/  ISETP.GE.U32.AND P1, PT, R3.reuse, 0xf00, PT ;  /* 0x00000f000300780c */ /* 0x040fe40003f26070 */
[----:B------:R-:W-:-:S04]  /*0240*/  LEA.HI R7, R3, 0x1, RZ, 0x18 ;  /* 0x0000000103077811 */ /* 0x000fc800078fc0ff */
[----:B------:R-:W-:-:S04]  /*0250*/  LOP3.LUT R22, R7, 0xf, RZ, 0xc0, !PT ;  /* 0x0000000f07167812 */ /* 0x000fc800078ec0ff */
[----:B------:R-:W-:-:S03]  /*0260*/  ISETP.NE.AND P0, PT, R22, RZ, PT ;  /* 0x000000ff1600720c */ /* 0x000fc60003f05270 */
[----:B------:R-:W-:Y:S10]  /*0270*/  @!P1 BRA `(.L_x_64) ;  /* 0x0000000000c09947 */ /* 0x000ff40003800000 */
[----:B------:R-:W1:Y:S01]  /*0280*/  LDCU.64 UR8, c[0x0][0x380] ;  /* 0x00007000ff0877ac */ /* 0x000e620008000a00 */
[----:B------:R-:W-:Y:S01]  /*0290*/  IMAD.WIDE.U32 R2, R6, 0x4, RZ ;  /* 0x0000000406027825 */ /* 0x000fe200078e00ff */
[----:B------:R-:W-:Y:S01]  /*02a0*/  LOP3.LUT R11, R7, 0x1fffff0, RZ, 0xc0, !PT ;  /* 0x01fffff0070b7812 */ /* 0x000fe200078ec0ff */
[----:B------:R-:W-:-:S04]  /*02b0*/  UIMAD.WIDE.U32 UR4, UR16, 0x4000, URZ ;  /* 0x00004000100478a5 */ /* 0x000fc8000f8e00ff */
[----:B------:R-:W-:Y:S02]  /*02c0*/  IMAD.MOV R11, RZ, RZ, -R11 ;  /* 0x000000ffff0b7224 */ /* 0x000fe400078e0a0b */
[----:B------:R-:W-:Y:S02]  /*02d0*/  LOP3.LUT R2, R2, UR4, RZ, 0xfc, !PT ;  /* 0x0000000402027c12 */ /* 0x000fe4000f8efcff */
[----:B------:R-:W-:Y:S02]  /*02e0*/  LOP3.LUT R3, R3, UR5, RZ, 0xfc, !PT ;  /* 0x0000000503037c12 */ /* 0x000fe4000f8efcff */
[----:B-1----:R-:W-:-:S04]  /*02f0*/  IADD3 R2, P1, PT, R2, UR8, RZ ;  /* 0x0000000802027c10 */ /* 0x002fc8000ff3e0ff */
[----:B------:R-:W-:-:S04]  /*0300*/  IADD3 R2, P2, PT, R2, 0x2000, RZ ;  /* 0x0000200002027810 */ /* 0x000fc80007f5e0ff */
[----:B------:R-:W-:-:S09]  /*0310*/  IADD3.X R3, PT, PT, RZ, UR9, R3, P2, P1 ;  /* 0x00000009ff037c10 */ /* 0x000fd200097e2403 */
.L_x_65:
[----:B------:R-:W2:Y:S04]  /*0320*/  LDG.E R21, desc[UR14][R2.64+-0x2000] ;  /* 0xffe0000e02157981 */ /* 0x000ea8000c1e1900 */
[----:B------:R-:W3:Y:S04]  /*0330*/  LDG.E R20, desc[UR14][R2.64+-0x1c00] ;  /* 0xffe4000e02147981 */ /* 0x000ee8000c1e1900 */
[----:B------:R-:W4:Y:S04]  /*0340*/  LDG.E R23, desc[UR14][R2.64+-0x1800] ;  /* 0xffe8000e02177981 */ /* 0x000f28000c1e1900 */
        /* <DEDUP_REMOVED lines=11> */
[----:B0-----:R-:W4:Y:S04]  /*0400*/  LDG.E R9, desc[UR14][R2.64+0x1800] ;  /* 0x0018000e02097981 */ /* 0x001f28000c1e1900 */
[----:B------:R0:W4:Y:S01]  /*0410*/  LDG.E R8, desc[UR14][R2.64+0x1c00] ;  /* 0x001c000e02087981 */ /* 0x000122000c1e1900 */
[----:B------:R-:W-:-:S02]  /*0420*/  IADD3 R11, PT, PT, R11, 0x10, RZ ;  /* 0x000000100b0b7810 */ /* 0x000fc40007ffe0ff */
[----:B------:R-:W-:Y:S02]  /*0430*/  IADD3 R6, PT, PT, R6, 0x1000, RZ ;  /* 0x0000100006067810 */ /* 0x000fe40007ffe0ff */
[----:B------:R-:W-:Y:S02]  /*0440*/  ISETP.NE.AND P1, PT, R11, RZ, PT ;  /* 0x000000ff0b00720c */ /* 0x000fe40003f25270 */
[----:B0-----:R-:W-:-:S05]  /*0450*/  IADD3 R2, P2, PT, R2, 0x4000, RZ ;  /* 0x0000400002027810 */ /* 0x001fca0007f5e0ff */
[----:B------:R-:W-:Y:S02]  /*0460*/  IMAD.X R3, RZ, RZ, R3, P2 ;  /* 0x000000ffff037224 */ /* 0x000fe400010e0603 */
        /* <DEDUP_REMOVED lines=16> */
[----:B------:R-:W-:Y:S06]  /*0570*/  @P1 BRA `(.L_x_65) ;  /* 0xfffffffc00681947 */ /* 0x000fec000383ffff */
.L_x_64:
[----:B------:R-:W-:Y:S05]  /*0580*/  BSYNC.RECONVERGENT B2 ;  /* 0x0000000000027941 */ /* 0x000fea0003800200 */
.L_x_63:
[----:B------:R-:W-:Y:S05]  /*0590*/  @!P0 BRA `(.L_x_62) ;  /* 0x0000000000f48947 */ /* 0x000fea0003800000 */
[----:B------:R-:W-:Y:S01]  /*05a0*/  ISETP.GE.U32.AND P0, PT, R22, 0x8, PT ;  /* 0x000000081600780c */ /* 0x000fe20003f06070 */
[----:B------:R-:W-:Y:S01]  /*05b0*/  BSSY.RECONVERGENT B2, `(.L_x_66) ;  /* 0x000001a000027945 */ /* 0x000fe20003800200 */
[----:B------:R-:W-:-:S04]  /*05c0*/  LOP3.LUT R10, R7, 0x7, RZ, 0xc0, !PT ;  /* 0x00000007070a7812 */ /* 0x000fc800078ec0ff */
[----:B------:R-:W-:-:S07]  /*05d0*/  ISETP.NE.AND P1, PT, R10, RZ, PT ;  /* 0x000000ff0a00720c */ /* 0x000fce0003f25270 */
[----:B------:R-:W-:Y:S06]  /*05e0*/  @!P0 BRA `(.L_x_67) ;  /* 0x0000000000588947 */ /* 0x000fec0003800000 */
[----:B------:R-:W1:Y:S01]  /*05f0*/  LDCU.64 UR4, c[0x0][0x380] ;  /* 0x00007000ff0477ac */ /* 0x000e620008000a00 */
[----:B------:R-:W-:-:S04]  /*0600*/  IADD3 R3, P0, PT, R6, UR7, RZ ;  /* 0x0000000706037c10 */ /* 0x000fc8000ff1e0ff */
[----:B0-----:R-:W-:Y:S02]  /*0610*/  LEA.HI.X.SX32 R8, R6, RZ, 0x1, P0 ;  /* 0x000000ff06087211 */ /* 0x001fe400000f0eff */
[----:B-1----:R-:W-:-:S04]  /*0620*/  LEA R2, P0, R3, UR4, 0x2 ;  /* 0x0000000403027c11 */ /* 0x002fc8000f8010ff */
[----:B------:R-:W-:-:S05]  /*0630*/  LEA.HI.X R3, R3, UR5, R8, 0x2, P0 ;  /* 0x0000000503037c11 */ /* 0x000fca00080f1408 */
[----:B------:R-:W2:Y:S04]  /*0640*/  LDG.E R9, desc[UR14][R2.64] ;  /* 0x0000000e02097981 */ /* 0x000ea8000c1e1900 */
[----:B------:R-:W3:Y:S04]  /*0650*/  LDG.E R8, desc[UR14][R2.64+0x400] ;  /* 0x0004000e02087981 */ /* 0x000ee8000c1e1900 */
[----:B------:R-:W4:Y:S04]  /*0660*/  LDG.E R11, desc[UR14][R2.64+0x800] ;  /* 0x0008000e020b7981 */ /* 0x000f28000c1e1900 */
[----:B------:R-:W4:Y:S04]  /*0670*/  LDG.E R13, desc[UR14][R2.64+0xc00] ;  /* 0x000c000e020d7981 */ /* 0x000f28000c1e1900 */
[----:B------:R-:W4:Y:S04]  /*0680*/  LDG.E R15, desc[UR14][R2.64+0x1000] ;  /* 0x0010000e020f7981 */ /* 0x000f28000c1e1900 */
[----:B------:R-:W4:Y:S04]  /*0690*/  LDG.E R17, desc[UR14][R2.64+0x1400] ;  /* 0x0014000e02117981 */ /* 0x000f28000c1e1900 */
[----:B------:R-:W4:Y:S04]  /*06a0*/  LDG.E R19, desc[UR14][R2.64+0x1800] ;  /* 0x0018000e02137981 */ /* 0x000f28000c1e1900 */
[----:B------:R-:W4:Y:S01]  /*06b0*/  LDG.E R21, desc[UR14][R2.64+0x1c00] ;  /* 0x001c000e02157981 */ /* 0x000f22000c1e1900 */
[----:B------:R-:W-:-:S02]  /*06c0*/  VIADD R6, R6, 0x800 ;  /* 0x0000080006067836 */ /* 0x000fc40000000000 */
        /* <DEDUP_REMOVED lines=8> */
.L_x_67:
[----:B------:R-:W-:Y:S05]  /*0750*/  BSYNC.RECONVERGENT B2 ;  /* 0x0000000000027941 */ /* 0x000fea0003800200 */
.L_x_66:
        /* <DEDUP_REMOVED lines=14> */
[----:B------:R-:W4:Y:S01]  /*0840*/  LDG.E R13, desc[UR14][R2.64+0xc00] ;  /* 0x000c000e020d7981 */ /* 0x000f22000c1e1900 */
[----:B------:R-:W-:Y:S01]  /*0850*/  IADD3 R6, PT, PT, R6, 0x400, RZ ;  /* 0x0000040006067810 */ /* 0x000fe20007ffe0ff */
[----:B--2--5:R-:W-:-:S04]  /*0860*/  FADD R9, R4, R9 ;  /* 0x0000000904097221 */ /* 0x024fc80000000000 */
[----:B---3--:R-:W-:-:S04]  /*0870*/  FADD R8, R9, R8 ;  /* 0x0000000809087221 */ /* 0x008fc80000000000 */
[----:B----4-:R-:W-:-:S04]  /*0880*/  FADD R8, R8, R11 ;  /* 0x0000000b08087221 */ /* 0x010fc80000000000 */
[----:B------:R-:W-:-:S07]  /*0890*/  FADD R4, R8, R13 ;  /* 0x0000000d08047221 */ /* 0x000fce0000000000 */
.L_x_69:
[----:B------:R-:W-:Y:S05]  /*08a0*/  BSYNC.RECONVERGENT B2 ;  /* 0x0000000000027941 */ /* 0x000fea0003800200 */
.L_x_68:
[----:B------:R-:W-:Y:S05]  /*08b0*/  @!P1 BRA `(.L_x_62) ;  /* 0x00000000002c9947 */ /* 0x000fea0003800000 */
[----:B------:R-:W1:Y:S01]  /*08c0*/  LDC.64 R2, c[0x0][0x380] ;  /* 0x0000e000ff027b82 */ /* 0x000e620000000a00 */
[----:B0-----:R-:W-:Y:S01]  /*08d0*/  IMAD.U32 R9, RZ, RZ, UR16 ;  /* 0x00000010ff097e24 */ /* 0x001fe2000f8e00ff */
[----:B------:R-:W-:-:S03]  /*08e0*/  IADD3 R7, PT, PT, -R7, RZ, RZ ;  /* 0x000000ff07077210 */ /* 0x000fc60007ffe1ff */
[----:B-1----:R-:W-:-:S07]  /*08f0*/  IMAD.WIDE.U32 R2, R9, 0x4000, R2 ;  /* 0x0000400009027825 */ /* 0x002fce00078e0002 */
.L_x_70:
[----:B------:R-:W-:-:S06]  /*0900*/  IMAD.WIDE R8, R6, 0x4, R2 ;  /* 0x0000000406087825 */ /* 0x000fcc00078e0202 */
[----:B------:R-:W2:Y:S01]  /*0910*/  LDG.E R9, desc[UR14][R8.64] ;  /* 0x0000000e08097981 */ /* 0x000ea2000c1e1900 */
[----:B------:R-:W-:Y:S01]  /*0920*/  VIADD R7, R7, 0x1 ;  /* 0x0000000107077836 */ /* 0x000fe20000000000 */
[----:B------:R-:W-:-:S04]  /*0930*/  IADD3 R6, PT, PT, R6, 0x100, RZ ;  /* 0x0000010006067810 */ /* 0x000fc80007ffe0ff */
[----:B------:R-:W-:Y:S01]  /*0940*/  ISETP.NE.AND P0, PT, R7, RZ, PT ;  /* 0x000000ff0700720c */ /* 0x000fe20003f05270 */
[----:B--2--5:R-:W-:-:S12]  /*0950*/  FADD R4, R9, R4 ;  /* 0x0000000409047221 */ /* 0x024fd80000000000 */
[----:B------:R-:W-:Y:S05]  /*0960*/  @P0 BRA `(.L_x_70) ;  /* 0xfffffffc00e40947 */ /* 0x000fea000383ffff */
.L_x_62:
[----:B------:R-:W-:Y:S05]  /*0970*/  BSYNC.RECONVERGENT B1 ;  /* 0x0000000000017941 */ /* 0x000fea0003800200 */
.L_x_61:
[----:B------:R-:W-:Y:S01]  /*0980*/  ISETP.GE.AND P0, PT, R5, 0x100, PT ;  /* 0x000001000500780c */ /* 0x000fe20003f06270 */
[----:B-----5:R-:W-:-:S12]  /*0990*/  IMAD.MOV.U32 R11, RZ, RZ, R4 ;  /* 0x000000ffff0b7224 */ /* 0x020fd800078e0004 */
[----:B------:R-:W-:Y:S05]  /*09a0*/  @!P0 BRA `(.L_x_71) ;  /* 0x0000000000ac8947 */ /* 0x000fea0003800000 */
[----:B------:R-:W1:Y:S01]  /*09b0*/  S2R R7, SR_LANEID ;  /* 0x0000000000077919 */ /* 0x000e620000000000 */
[----:B------:R-:W2:Y:S02]  /*09c0*/  SHFL.DOWN PT, R2, R11, 0x1, 0x1f ;  /* 0x08201f000b027f89 */ /* 0x000ea400000e0000 */
[----:B--2---:R-:W-:Y:S01]  /*09d0*/  FADD R2, R2, R11 ;  /* 0x0000000b02027221 */ /* 0x004fe20000000000 */
[C---:B-1----:R-:W-:Y:S02]  /*09e0*/  ISETP.GT.AND P0, PT, R7.reuse, 0x1e, PT ;  /* 0x0000001e0700780c */ /* 0x042fe40003f04270 */
[----:B------:R-:W-:Y:S02]  /*09f0*/  ISETP.NE.AND P1, PT, R7, RZ, PT ;  /* 0x000000ff0700720c */ /* 0x000fe40003f25270 */
[----:B------:R-:W-:Y:S02]  /*0a00*/  FSEL R2, R11, R2, P0 ;  /* 0x000000020b027208 */ /* 0x000fe40000000000 */
[----:B------:R-:W-:-:S03]  /*0a10*/  ISETP.GT.AND P0, PT, R7, 0x1d, PT ;  /* 0x0000001d0700780c */ /* 0x000fc60003f04270 */
[----:B------:R-:W1:Y:S06]  /*0a20*/  SHFL.DOWN PT, R3, R2, 0x2, 0x1f ;  /* 0x08401f0002037f89 */ /* 0x000e6c00000e0000 */
[----:B------:R-:W2:Y:S01]  /*0a30*/  @!P1 S2R R6, SR_CgaCtaId ;  /* 0x0000000000069919 */ /* 0x000ea20000008800 */
[----:B------:R-:W-:Y:S02]  /*0a40*/  @!P1 MOV R5, 0x400 ;  /* 0x0000040000059802 */ /* 0x000fe40000000f00 */
[----:B------:R-:W-:-:S04]  /*0a50*/  @!P1 SHF.R.U32.HI R4, RZ, 0x3, R0 ;  /* 0x00000003ff049819 */ /* 0x000fc80000011600 */
[----:B------:R-:W-:Y:S01]  /*0a60*/  @!P1 LOP3.LUT R4, R4, 0x7c, RZ, 0xc0, !PT ;  /* 0x0000007c04049812 */ /* 0x000fe200078ec0ff */
[----:B-1----:R-:W-:Y:S01]  /*0a70*/  @!P0 FADD R2, R2, R3 ;  /* 0x0000000302028221 */ /* 0x002fe20000000000 */
[----:B------:R-:W-:-:S04]  /*0a80*/  ISETP.GT.AND P0, PT, R7, 0x1b, PT ;  /* 0x0000001b0700780c */ /* 0x000fc80003f04270 */
[----:B------:R-:W1:Y:S01]  /*0a90*/  SHFL.DOWN PT, R3, R2, 0x4, 0x1f ;  /* 0x08801f0002037f89 */ /* 0x000e6200000e0000 */
[----:B--2---:R-:W-:-:S04]  /*0aa0*/  @!P1 LEA R5, R6, R5, 0x18 ;  /* 0x0000000506059211 */ /* 0x004fc800078ec0ff */
[----:B------:R-:W-:-:S04]  /*0ab0*/  @!P1 IADD3 R4, PT, PT, R4, R5, RZ ;  /* 0x0000000504049210 */ /* 0x000fc80007ffe0ff */
[----:B-1----:R-:W-:Y:S01]  /*0ac0*/  @!P0 FADD R2, R2, R3 ;  /* 0x0000000302028221 */ /* 0x002fe20000000000 */
[----:B------:R-:W-:-:S04]  /*0ad0*/  ISETP.GT.AND P0, PT, R7, 0x17, PT ;  /* 0x000000170700780c */ /* 0x000fc80003f04270 */
[----:B------:R-:W1:Y:S09]  /*0ae0*/  SHFL.DOWN PT, R3, R2, 0x8, 0x1f ;  /* 0x09001f0002037f89 */ /* 0x000e7200000e0000 */
[----:B-1----:R-:W-:Y:S01]  /*0af0*/  @!P0 FADD R2, R2, R3 ;  /* 0x0000000302028221 */ /* 0x002fe20000000000 */
[----:B------:R-:W-:-:S04]  /*0b00*/  ISETP.NE.AND P0, PT, R0, RZ, PT ;  /* 0x000000ff0000720c */ /* 0x000fc80003f05270 */
[----:B------:R-:W1:Y:S02]  /*0b10*/  SHFL.DOWN PT, R3, R2, 0x10, 0x1f ;  /* 0x0a001f0002037f89 */ /* 0x000e6400000e0000 */
[----:B-1----:R-:W-:-:S05]  /*0b20*/  FADD R3, R2, R3 ;  /* 0x0000000302037221 */ /* 0x002fca0000000000 */
[----:B------:R2:W-:Y:S01]  /*0b30*/  @!P1 STS [R4+0x8], R3 ;  /* 0x0000080304009388 */ /* 0x0005e20000000800 */
[----:B------:R-:W-:Y:S01]  /*0b40*/  BAR.SYNC.DEFER_BLOCKING 0x0 ;  /* 0x0000000000007b1d */ /* 0x000fe20000010000 */
[----:B------:R-:W-:-:S04]  /*0b50*/  ISETP.GT.AND P1, PT, R7, 0xf, PT ;  /* 0x0000000f0700780c */ /* 0x000fc80003f24270 */
[----:B0-----:R-:W-:Y:S01]  /*0b60*/  FSEL R9, R2, R3, P1 ;  /* 0x0000000302097208 */ /* 0x001fe20000800000 */
[----:B------:R-:W-:Y:S08]  /*0b70*/  @P0 BRA `(.L_x_72) ;  /* 0x0000001400d00947 */ /* 0x000ff00003800000 */
[----:B------:R-:W0:Y:S01]  /*0b80*/  S2UR UR5, SR_CgaCtaId ;  /* 0x00000000000579c3 */ /* 0x000e220000008800 */
[----:B------:R-:W-:Y:S02]  /*0b90*/  UMOV UR4, 0x400 ;  /* 0x0000040000047882 */ /* 0x000fe40000000000 */
[----:B0-----:R-:W-:-:S09]  /*0ba0*/  ULEA UR4, UR5, UR4, 0x18 ;  /* 0x0000000405047291 */ /* 0x001fd2000f8ec0ff */
[----:B------:R-:W0:Y:S04]  /*0bb0*/  LDS R0, [UR4+0xc] ;  /* 0x00000c04ff007984 */ /* 0x000e280008000800 */
[----:B--2---:R-:W1:Y:S04]  /*0bc0*/  LDS.128 R4, [UR4+0x10] ;  /* 0x00001004ff047984 */ /* 0x004e680008000c00 */
        /* <DEDUP_REMOVED lines=9> */
.L_x_71:
[----:B0-----:R-:W0:Y:S01]  /*0c60*/  S2R R9, SR_LANEID ;  /* 0x0000000000097919 */ /* 0x001e220000000000 */
[----:B------:R-:W-:-:S05]  /*0c70*/  LOP3.LUT R2, R0, 0x3e0, RZ, 0xc0, !PT ;  /* 0x000003e000027812 */ /* 0x000fca00078ec0ff */
[----:B------:R-:W-:Y:S01]  /*0c80*/  VIADD R4, R2, 0x20 ;  /* 0x0000002002047836 */ /* 0x000fe20000000000 */
[----:B------:R-:W-:-:S04]  /*0c90*/  LOP3.LUT R2, RZ, R2, RZ, 0x33, !PT ;  /* 0x00000002ff027212 */ /* 0x000fc800078e33ff */
[----:B------:R-:W-:Y:S02]  /*0ca0*/  ISETP.GT.AND P0, PT, R4, R5, PT ;  /* 0x000000050400720c */ /* 0x000fe40003f04270 */
[----:B------:R-:W-:-:S04]  /*0cb0*/  IADD3 R2, PT, PT, R5, R2, RZ ;  /* 0x0000000205027210 */ /* 0x000fc80007ffe0ff */
[----:B------:R-:W-:-:S05]  /*0cc0*/  SEL R2, R2, 0x1f, P0 ;  /* 0x0000001f02027807 */ /* 0x000fca0000000000 */
[----:B------:R-:W1:Y:S01]  /*0cd0*/  SHFL.DOWN PT, R3, R11, 0x1, R2 ;  /* 0x082000000b037989 */ /* 0x000e6200000e0002 */
[C---:B0-----:R-:W-:Y:S01]  /*0ce0*/  ISETP.GE.AND P0, PT, R9.reuse, R2, PT ;  /* 0x000000020900720c */ /* 0x041fe20003f06270 */
[C---:B------:R-:W-:Y:S01]  /*0cf0*/  VIADD R7, R9.reuse, 0x2 ;  /* 0x0000000209077836 */ /* 0x040fe20000000000 */
[----:B------:R-:W-:-:S11]  /*0d00*/  ISETP.NE.AND P1, PT, R9, RZ, PT ;  /* 0x000000ff0900720c */ /* 0x000fd60003f25270 */
[----:B-1----:R-:W-:Y:S01]  /*0d10*/  @!P0 FADD R11, R3, R11 ;  /* 0x0000000b030b8221 */ /* 0x002fe20000000000 */
[----:B------:R-:W-:Y:S01]  /*0d20*/  ISETP.GT.AND P0, PT, R7, R2, PT ;  /* 0x000000020700720c */ /* 0x000fe20003f04270 */
[----:B------:R-:W0:Y:S01]  /*0d30*/  @!P1 S2R R13, SR_CgaCtaId ;  /* 0x00000000000d9919 */ /* 0x000e220000008800 */
[----:B------:R-:W-:Y:S02]  /*0d40*/  IADD3 R7, PT, PT, R9, 0x4, RZ ;  /* 0x0000000409077810 */ /* 0x000fe40007ffe0ff */
[----:B------:R-:W-:Y:S01]  /*0d50*/  @!P1 MOV R6, 0x400 ;  /* 0x0000040000069802 */ /* 0x000fe20000000f00 */
[----:B------:R-:W1:Y:S01]  /*0d60*/  SHFL.DOWN PT, R3, R11, 0x2, R2 ;  /* 0x084000000b037989 */ /* 0x000e6200000e0002 */
[----:B------:R-:W-:-:S04]  /*0d70*/  @!P1 SHF.R.U32.HI R4, RZ, 0x3, R0 ;  /* 0x00000003ff049819 */ /* 0x000fc80000011600 */
[----:B------:R-:W-:-:S03]  /*0d80*/  @!P1 LOP3.LUT R4, R4, 0x7c, RZ, 0xc0, !PT ;  /* 0x0000007c04049812 */ /* 0x000fc600078ec0ff */
[----:B-1----:R-:W-:Y:S01]  /*0d90*/  @!P0 FADD R11, R11, R3 ;  /* 0x000000030b0b8221 */ /* 0x002fe20000000000 */
[----:B------:R-:W-:Y:S01]  /*0da0*/  ISETP.GT.AND P0, PT, R7, R2, PT ;  /* 0x000000020700720c */ /* 0x000fe20003f04270 */
[----:B------:R-:W-:Y:S01]  /*0db0*/  VIADD R7, R9, 0x8 ;  /* 0x0000000809077836 */ /* 0x000fe20000000000 */
[----:B0-----:R-:W-:Y:S02]  /*0dc0*/  @!P1 LEA R13, R13, R6, 0x18 ;  /* 0x000000060d0d9211 */ /* 0x001fe400078ec0ff */
[----:B------:R-:W0:Y:S03]  /*0dd0*/  SHFL.DOWN PT, R3, R11, 0x4, R2 ;  /* 0x088000000b037989 */ /* 0x000e2600000e0002 */
[----:B------:R-:W-:-:S06]  /*0de0*/  @!P1 IMAD.IADD R4, R4, 0x1, R13 ;  /* 0x0000000104049824 */ /* 0x000fcc00078e020d */
[----:B0-----:R-:W-:Y:S01]  /*0df0*/  @!P0 FADD R11, R11, R3 ;  /* 0x000000030b0b8221 */ /* 0x001fe20000000000 */
[-C--:B------:R-:W-:Y:S02]  /*0e00*/  ISETP.GT.AND P0, PT, R7, R2.reuse, PT ;  /* 0x000000020700720c */ /* 0x080fe40003f04270 */
[----:B------:R-:W-:Y:S02]  /*0e10*/  IADD3 R7, PT, PT, R9, 0x10, RZ ;  /* 0x0000001009077810 */ /* 0x000fe40007ffe0ff */
[----:B------:R-:W0:Y:S09]  /*0e20*/  SHFL.DOWN PT, R3, R11, 0x8, R2 ;  /* 0x090000000b037989 */ /* 0x000e3200000e0002 */
[----:B0-----:R-:W-:Y:S01]  /*0e30*/  @!P0 FADD R11, R11, R3 ;  /* 0x000000030b0b8221 */ /* 0x001fe20000000000 */
[----:B------:R-:W-:-:S04]  /*0e40*/  ISETP.GT.AND P0, PT, R7, R2, PT ;  /* 0x000000020700720c */ /* 0x000fc80003f04270 */
[----:B------:R-:W0:Y:S09]  /*0e50*/  SHFL.DOWN PT, R3, R11, 0x10, R2 ;  /* 0x0a0000000b037989 */ /* 0x000e3200000e0002 */
        /* <DEDUP_REMOVED lines=13> */
[----:B------:R-:W1:Y:S04]  /*0f30*/  LDS R0, [UR4+0xc] ;  /* 0x00000c04ff007984 */ /* 0x000e680008000800 */
[----:B------:R-:W0:Y:S04]  /*0f40*/  LDS.128 R12, [UR4+0x10] ;  /* 0x00001004ff0c7984 */ /* 0x000e280008000c00 */
[----:B------:R-:W2:Y:S01]  /*0f50*/  LDS.64 R2, [UR4+0x20] ;  /* 0x00002004ff027984 */ /* 0x000ea20008000a00 */
[----:B-1----:R-:W-:Y:S01]  /*0f60*/  @P2 FADD R9, R9, R0 ;  /* 0x0000000009092221 */ /* 0x002fe20000000000 */
[----:B------:R-:W-:-:S03]  /*0f70*/  ISETP.GT.AND P2, PT, R5, 0xa0, PT ;  /* 0x000000a00500780c */ /* 0x000fc60003f44270 */
[----:B0-----:R-:W-:Y:S01]  /*0f80*/  @P4 FADD R9, R9, R12 ;  /* 0x0000000c09094221 */ /* 0x001fe20000000000 */
        /* <DEDUP_REMOVED lines=8> */
.L_x_58:
[----:B------:R-:W0:Y:S01]  /*1010*/  S2R R0, SR_TID.X ;  /* 0x0000000000007919 */ /* 0x000e220000002100 */
[----:B------:R-:W1:Y:S01]  /*1020*/  LDC.64 R4, c[0x0][0x380] ;  /* 0x0000e000ff047b82 */ /* 0x000e620000000a00 */
[----:B0-----:R-:W-:-:S04]  /*1030*/  VIADD R7, R0, UR7 ;  /* 0x0000000700077c36 */ /* 0x001fc80008000000 */
[----:B-1----:R-:W-:-:S05]  /*1040*/  IMAD.WIDE.U32 R4, R7, 0x4, R4 ;  /* 0x0000000407047825 */ /* 0x002fca00078e0004 */
[----:B------:R-:W2:Y:S04]  /*1050*/  LDG.E R7, desc[UR14][R4.64] ;  /* 0x0000000e04077981 */ /* 0x000ea8000c1e1900 */
[----:B------:R-:W2:Y:S04]  /*1060*/  LDG.E R8, desc[UR14][R4.64+0x400] ;  /* 0x0004000e04087981 */ /* 0x000ea8000c1e1900 */
[----:B------:R-:W3:Y:S04]  /*1070*/  LDG.E R9, desc[UR14][R4.64+0x800] ;  /* 0x0008000e04097981 */ /* 0x000ee8000c1e1900 */
[----:B------:R-:W3:Y:S04]  /*1080*/  LDG.E R10, desc[UR14][R4.64+0xc00] ;  /* 0x000c000e040a7981 */ /* 0x000ee8000c1e1900 */
[----:B------:R-:W4:Y:S04]  /*1090*/  LDG.E R11, desc[UR14][R4.64+0x1000] ;  /* 0x0010000e040b7981 */ /* 0x000f28000c1e1900 */
[----:B------:R-:W4:Y:S04]  /*10a0*/  LDG.E R12, desc[UR14][R4.64+0x1400] ;  /* 0x0014000e040c7981 */ /* 0x000f28000c1e1900 */
[----:B------:R-:W5:Y:S04]  /*10b0*/  LDG.E R13, desc[UR14][R4.64+0x1800] ;  /* 0x0018000e040d7981 */ /* 0x000f68000c1e1900 */
        /* <DEDUP_REMOVED lines=8> */
[----:B------:R-:W5:Y:S01]  /*1140*/  LDG.E R21, desc[UR14][R4.64+0x3c00] ;  /* 0x003c000e04157981 */ /* 0x000f62000c1e1900 */
[----:B------:R-:W-:-:S04]  /*1150*/  ISETP.GE.U32.AND P0, PT, R23, UR5, PT ;  /* 0x0000000517007c0c */ /* 0x000fc8000bf06070 */
[----:B------:R-:W-:Y:S01]  /*1160*/  ISETP.GE.U32.AND.EX P0, PT, R22, UR4, PT, P0 ;  /* 0x0000000416007c0c */ /* 0x000fe2000bf06100 */
        /* <DEDUP_REMOVED lines=13> */
[----:B------:R-:W-:-:S04]  /*1240*/  FADD R6, R15, R6 ;  /* 0x000000060f067221 */ /* 0x000fc80000000000 */
[----:B------:R-:W-:Y:S01]  /*1250*/  FADD R7, R7, R6 ;  /* 0x0000000607077221 */ /* 0x000fe20000000000 */
[----:B------:R-:W-:Y:S06]  /*1260*/  @!P0 BRA `(.L_x_73) ;  /* 0x0000000c006c8947 */ /* 0x000fec0003800000 */
[----:B------:R-:W-:Y:S01]  /*1270*/  UIADD3 UR8, UP0, UPT, UR5, UR7, URZ ;  /* 0x0000000705087290 */ /* 0x000fe2000ff1e0ff */
[----:B------:R-:W-:Y:S01]  /*1280*/  IADD3 R23, P2, PT, R2, -0x1000, RZ ;  /* 0xfffff00002177810 */ /* 0x000fe20007f5e0ff */
[----:B------:R-:W0:Y:S01]  /*1290*/  LDCU.64 UR12, c[0x0][0x380] ;  /* 0x00007000ff0c77ac */ /* 0x000e220008000a00 */
[----:B------:R-:W-:Y:S02]  /*12a0*/  LOP3.LUT R5, RZ, R0, RZ, 0x33, !PT ;  /* 0x00000000ff057212 */ /* 0x000fe400078e33ff */
[----:B------:R-:W-:Y:S01]  /*12b0*/  IADD3.X R8, PT, PT, R3, -0x1, RZ, P2, !PT ;  /* 0xffffffff03087810 */ /* 0x000fe200017fe4ff */
[----:B------:R-:W-:Y:S01]  /*12c0*/  UIADD3.X UR9, UPT, UPT, URZ, UR4, URZ, UP0, !UPT ;  /* 0x00000004ff097290 */ /* 0x000fe200087fe4ff */
[----:B------:R-:W-:Y:S01]  /*12d0*/  ISETP.LT.U32.AND P0, PT, R23, UR8, PT ;  /* 0x0000000817007c0c */ /* 0x000fe2000bf01070 */
[----:B------:R-:W-:Y:S01]  /*12e0*/  UMOV UR6, UR5 ;  /* 0x0000000500067c82 */ /* 0x000fe20008000000 */
[----:B------:R-:W-:Y:S01]  /*12f0*/  IADD3 R9, P1, PT, R0, UR8, RZ ;  /* 0x0000000800097c10 */ /* 0x000fe2000ff3e0ff */
[----:B------:R-:W-:Y:S01]  /*1300*/  UMOV UR4, URZ ;  /* 0x000000ff00047c82 */ /* 0x000fe20008000000 */
[----:B------:R-:W-:Y:S01]  /*1310*/  IADD3 R5, PT, PT, R2, -UR5, R5 ;  /* 0x8000000502057c10 */ /* 0x000fe2000fffe005 */
[----:B------:R-:W-:Y:S01]  /*1320*/  UMOV UR10, UR8 ;  /* 0x00000008000a7c82 */ /* 0x000fe20008000000 */
[----:B------:R-:W-:Y:S01]  /*1330*/  MOV R11, UR9 ;  /* 0x00000009000b7c02 */ /* 0x000fe20008000f00 */
[----:B------:R-:W-:-:S03]  /*1340*/  IMAD.X R0, RZ, RZ, UR9, P1 ;  /* 0x00000009ff007e24 */ /* 0x000fc600088e06ff */
[----:B------:R-:W-:Y:S02]  /*1350*/  ISETP.GT.U32.AND.EX P0, PT, R11, R8, PT, P0 ;  /* 0x000000080b00720c */ /* 0x000fe40003f04100 */
[----:B0-----:R-:W-:-:S04]  /*1360*/  LEA R6, P2, R9, UR12, 0x2 ;  /* 0x0000000c09067c11 */ /* 0x001fc8000f8410ff */
[----:B------:R-:W-:Y:S02]  /*1370*/  IADD3 R6, P1, PT, R6, 0x2000, RZ ;  /* 0x0000200006067810 */ /* 0x000fe40007f3e0ff */
[----:B------:R-:W-:Y:S02]  /*1380*/  LEA.HI.X R9, R9, UR13, R0, 0x2, P2 ;  /* 0x0000000d09097c11 */ /* 0x000fe400090f1400 */
[----:B------:R-:W-:Y:S01]  /*1390*/  IADD3 R0, PT, PT, R5, -UR7, RZ ;  /* 0x8000000705007c10 */ /* 0x000fe2000fffe0ff */
[----:B------:R-:W-:Y:S02]  /*13a0*/  UMOV UR7, UR9 ;  /* 0x0000000900077c82 */ /* 0x000fe40008000000 */
[----:B------:R-:W-:Y:S01]  /*13b0*/  IMAD.X R9, RZ, RZ, R9, P1 ;  /* 0x000000ffff097224 */ /* 0x000fe200008e0609 */
[----:B------:R-:W-:Y:S06]  /*13c0*/  @P0 BRA `(.L_x_74) ;  /* 0x0000000400000947 */ /* 0x000fec0003800000 */
[----:B------:R-:W0:Y:S01]  /*13d0*/  LDC.64 R2, c[0x0][0x3b8] ;  /* 0x0000ee00ff027b82 */ /* 0x000e220000000a00 */
[----:B------:R-:W1:Y:S01]  /*13e0*/  LDCU.64 UR12, c[0x0][0x380] ;  /* 0x00007000ff0c77ac */ /* 0x000e620008000a00 */
[----:B------:R-:W-:Y:S01]  /*13f0*/  NOP ;  /* 0x0000000000007918 */ /* 0x000fe20000000000 */
.L_x_75:
[----:B------:R-:W2:Y:S02]  /*1400*/  S2R R5, SR_TID.X ;  /* 0x0000000000057919 */ /* 0x000ea40000002100 */
[----:B--2---:R-:W-:-:S04]  /*1410*/  IADD3 R5, P0, PT, R5, UR8, RZ ;  /* 0x0000000805057c10 */ /* 0x004fc8000ff1e0ff */
[----:B------:R-:W-:Y:S02]  /*1420*/  IADD3.X R10, PT, PT, RZ, UR9, RZ, P0, !PT ;  /* 0x00000009ff0a7c10 */ /* 0x000fe400087fe4ff */
[----:B-1----:R-:W-:-:S04]  /*1430*/  LEA R4, P0, R5, UR12, 0x2 ;  /* 0x0000000c05047c11 */ /* 0x002fc8000f8010ff */
[----:B------:R-:W-:-:S05]  /*1440*/  LEA.HI.X R5, R5, UR13, R10, 0x2, P0 ;  /* 0x0000000d05057c11 */ /* 0x000fca00080f140a */
        /* <DEDUP_REMOVED lines=15> */
[----:B------:R1:W5:Y:S01]  /*1540*/  LDG.E R22, desc[UR14][R4.64+0x3c00] ;  /* 0x003c000e04167981 */ /* 0x000362000c1e1900 */
[----:B------:R-:W-:-:S02]  /*1550*/  USHF.R.S32.HI UR11, URZ, 0x1f, UR5 ;  /* 0x0000001fff0b7899 */ /* 0x000fc40008011405 */
[----:B------:R-:W-:-:S04]  /*1560*/  UIADD3 UR6, UP0, UPT, UR5, UR10, URZ ;  /* 0x0000000a05067290 */ /* 0x000fc8000ff1e0ff */
[----:B------:R-:W-:Y:S01]  /*1570*/  UIADD3.X UR7, UPT, UPT, UR11, UR7, URZ, UP0, !UPT ;  /* 0x000000070b077290 */ /* 0x000fe200087fe4ff */
[----:B--2---:R-:W-:Y:S01]  /*1580*/  FADD R7, R24, R7 ;  /* 0x0000000718077221 */ /* 0x004fe20000000000 */
[----:B0-----:R-:W-:-:S04]  /*1590*/  IADD3 R24, P1, PT, R2, -UR8, RZ ;  /* 0x8000000802187c10 */ /* 0x001fc8000ff3e0ff */
[----:B------:R-:W-:Y:S02]  /*15a0*/  ISETP.GE.U32.AND P0, PT, R24, UR5, PT ;  /* 0x0000000518007c0c */ /* 0x000fe4000bf06070 */
[----:B-1----:R-:W-:Y:S01]  /*15b0*/  IADD3.X R4, PT, PT, R3, ~UR9, RZ, P1, !PT ;  /* 0x8000000903047c10 */ /* 0x002fe20008ffe4ff */
[----:B---3--:R-:W-:-:S03]  /*15c0*/  FADD R26, R25, R26 ;  /* 0x0000001a191a7221 */ /* 0x008fc60000000000 */
[----:B------:R-:W-:Y:S01]  /*15d0*/  ISETP.GE.U32.AND.EX P0, PT, R4, UR11, PT, P0 ;  /* 0x0000000b04007c0c */ /* 0x000fe2000bf06100 */
        /* <DEDUP_REMOVED lines=12> */
[----:B------:R-:W-:-:S04]  /*16a0*/  FADD R7, R7, R10 ;  /* 0x0000000a07077221 */ /* 0x000fc80000000000 */
[----:B------:R-:W-:Y:S01]  /*16b0*/  FADD R7, R22, R7 ;  /* 0x0000000716077221 */ /* 0x000fe20000000000 */
[----:B------:R-:W-:Y:S06]  /*16c0*/  @!P0 BRA `(.L_x_73) ;  /* 0x0000000800548947 */ /* 0x000fec0003800000 */
[----:B------:R-:W-:Y:S01]  /*16d0*/  UIADD3 UR8, UP0, UPT, UR5, UR8, URZ ;  /* 0x0000000805087290 */ /* 0x000fe2000ff1e0ff */
[----:B------:R-:W-:Y:S01]  /*16e0*/  MOV R5, R9 ;  /* 0x0000000900057202 */ /* 0x000fe20000000f00 */
[----:B------:R-:W-:Y:S01]  /*16f0*/  IMAD.U32 R11, RZ, RZ, UR5 ;  /* 0x00000005ff0b7e24 */ /* 0x000fe2000f8e00ff */
[----:B------:R-:W-:Y:S01]  /*1700*/  UIADD3 UR4, UPT, UPT, UR4, 0x1, URZ ;  /* 0x0000000104047890 */ /* 0x000fe2000fffe0ff */
[----:B------:R-:W-:Y:S01]  /*1710*/  IMAD.MOV.U32 R4, RZ, RZ, R6 ;  /* 0x000000ffff047224 */ /* 0x000fe200078e0006 */
[----:B------:R-:W-:Y:S01]  /*1720*/  UIADD3.X UR9, UPT, UPT, UR11, UR9, URZ, UP0, !UPT ;  /* 0x000000090b097290 */ /* 0x000fe200087fe4ff */
[----:B------:R-:W-:Y:S01]  /*1730*/  ISETP.LT.U32.AND P0, PT, R23, UR8, PT ;  /* 0x0000000817007c0c */ /* 0x000fe2000bf01070 */
[----:B------:R-:W-:Y:S01]  /*1740*/  VIADD R0, R0, -UR5 ;  /* 0x8000000500007c36 */ /* 0x000fe20008000000 */
[----:B------:R-:W-:Y:S01]  /*1750*/  UMOV UR10, UR6 ;  /* 0x00000006000a7c82 */ /* 0x000fe20008000000 */
[----:B------:R-:W-:Y:S02]  /*1760*/  IMAD.WIDE R4, R11, 0x4, R4 ;  /* 0x000000040b047825 */ /* 0x000fe400078e0204 */
[----:B------:R-:W-:-:S02]  /*1770*/  MOV R13, UR9 ;  /* 0x00000009000d7c02 */ /* 0x000fc40008000f00 */
[----:B------:R-:W-:Y:S01]  /*1780*/  IMAD.MOV.U32 R6, RZ, RZ, R4 ;  /* 0x000000ffff067224 */ /* 0x000fe200078e0004 */
[----:B------:R-:W-:Y:S02]  /*1790*/  MOV R9, R5 ;  /* 0x0000000500097202 */ /* 0x000fe40000000f00 */
[----:B------:R-:W-:-:S13]  /*17a0*/  ISETP.GT.U32.AND.EX P0, PT, R13, R8, PT, P0 ;  /* 0x000000080d00720c */ /* 0x000fda0003f04100 */
[----:B------:R-:W-:Y:S05]  /*17b0*/  @!P0 BRA `(.L_x_75) ;  /* 0xfffffffc00108947 */ /* 0x000fea000383ffff */
[----:B------:R-:W-:-:S05]  /*17c0*/  UMOV UR6, UR5 ;  /* 0x0000000500067c82 */ /* 0x000fca0008000000 */
.L_x_74:
[----:B------:R-:W0:Y:S01]  /*17d0*/  S2R R5, SR_TID.X ;  /* 0x0000000000057919 */ /* 0x000e220000002100 */
[C---:B------:R-:W-:Y:S01]  /*17e0*/  IADD3 R4, PT, PT, R2.reuse, -UR8, RZ ;  /* 0x8000000802047c10 */ /* 0x040fe2000fffe0ff */
[----:B------:R-:W-:Y:S01]  /*17f0*/  IMAD.U32 R8, RZ, RZ, UR9 ;  /* 0x00000009ff087e24 */ /* 0x000fe2000f8e00ff */
[----:B------:R-:W-:Y:S01]  /*1800*/  ISETP.LE.U32.AND P1, PT, R2, UR8, PT ;  /* 0x0000000802007c0c */ /* 0x000fe2000bf23070 */
[----:B------:R-:W-:Y:S01]  /*1810*/  BSSY.RECONVERGENT B1, `(.L_x_73) ;  /* 0x0000080000017945 */ /* 0x000fe20003800200 */
[----:B0-----:R-:W-:-:S04]  /*1820*/  ISETP.GE.AND P0, PT, R5, R4, PT ;  /* 0x000000040500720c */ /* 0x001fc80003f06270 */
[----:B------:R-:W-:-:S13]  /*1830*/  ISETP.GE.U32.OR.EX P0, PT, R8, R3, P0, P1 ;  /* 0x000000030800720c */ /* 0x000fda0000706510 */
[----:B------:R-:W-:Y:S05]  /*1840*/  @P0 BRA `(.L_x_76) ;  /* 0x0000000400f00947 */ /* 0x000fea0003800000 */
[----:B------:R-:W0:Y:S01]  /*1850*/  LDC R4, c[0x0][0x3c0] ;  /* 0x0000f000ff047b82 */ /* 0x000e220000000800 */
[----:B------:R-:W-:Y:S01]  /*1860*/  USHF.L.U32 UR5, UR16, 0xc, URZ ;  /* 0x0000000c10057899 */ /* 0x000fe200080006ff */
[----:B------:R-:W-:Y:S01]  /*1870*/  LOP3.LUT R3, RZ, R5, RZ, 0x33, !PT ;  /* 0x00000005ff037212 */ /* 0x000fe200078e33ff */
[----:B------:R-:W-:Y:S02]  /*1880*/  BSSY.RECONVERGENT B2, `(.L_x_77) ;  /* 0x0000037000027945 */ /* 0x000fe40003800200 */
[----:B------:R-:W-:-:S06]  /*1890*/  UIADD3 UR5, UPT, UPT, UR5, UR6, URZ ;  /* 0x0000000605057290 */ /* 0x000fcc000fffe0ff */
[----:B------:R-:W-:Y:S01]  /*18a0*/  IADD3 R2, PT, PT, R2, -UR5, R3 ;  /* 0x8000000502027c10 */ /* 0x000fe2000fffe003 */
[----:B0-----:R-:W-:Y:S01]  /*18b0*/  IMAD R3, R4, UR4, RZ ;  /* 0x0000000404037c24 */ /* 0x001fe2000f8e02ff */
[----:B------:R-:W-:-:S03]  /*18c0*/  MOV R4, R5 ;  /* 0x0000000500047202 */ /* 0x000fc60000000f00 */
[----:B------:R-:W-:-:S05]  /*18d0*/  IMAD R2, R3, -0x1000, R2 ;  /* 0xfffff00003027824 */ /* 0x000fca00078e0202 */
[C---:B------:R-:W-:Y:S02]  /*18e0*/  ISETP.GE.U32.AND P0, PT, R2.reuse, 0xf00, PT ;  /* 0x00000f000200780c */ /* 0x040fe40003f06070 */
[----:B------:R-:W-:-:S04]  /*18f0*/  LEA.HI R19, R2, 0x1, RZ, 0x18 ;  /* 0x0000000102137811 */ /* 0x000fc800078fc0ff */
[----:B------:R-:W-:-:S04]  /*1900*/  LOP3.LUT R21, R19, 0xf, RZ, 0xc0, !PT ;  /* 0x0000000f13157812 */ /* 0x000fc800078ec0ff */
[----:B------:R-:W-:-:S03]  /*1910*/  ISETP.NE.AND P1, PT, R21, RZ, PT ;  /* 0x000000ff1500720c */ /* 0x000fc60003f25270 */
[----:B------:R-:W-:Y:S10]  /*1920*/  @!P0 BRA `(.L_x_78) ;  /* 0x0000000000b08947 */ /* 0x000ff40003800000 */
[----:B------:R-:W-:Y:S01]  /*1930*/  LEA.HI R2, R0, 0x1, RZ, 0x18 ;  /* 0x0000000100027811 */ /* 0x000fe200078fc0ff */
[----:B------:R-:W-:-:S03]  /*1940*/  IMAD.MOV.U32 R4, RZ, RZ, R5 ;  /* 0x000000ffff047224 */ /* 0x000fc600078e0005 */
[----:B------:R-:W-:-:S04]  /*1950*/  LOP3.LUT R2, R2, 0x1fffff0, RZ, 0xc0, !PT ;  /* 0x01fffff002027812 */ /* 0x000fc800078ec0ff */
[----:B------:R-:W-:-:S07]  /*1960*/  IADD3 R8, PT, PT, -R2, RZ, RZ ;  /* 0x000000ff02087210 */ /* 0x000fce0007ffe1ff */
.L_x_79:
[----:B------:R-:W-:Y:S01]  /*1970*/  IMAD.MOV.U32 R2, RZ, RZ, R6 ;  /* 0x000000ffff027224 */ /* 0x000fe200078e0006 */
[----:B------:R-:W-:-:S05]  /*1980*/  MOV R3, R9 ;  /* 0x0000000900037202 */ /* 0x000fca0000000f00 */
[----:B------:R-:W2:Y:S04]  /*1990*/  LDG.E R18, desc[UR14][R2.64+-0x2000] ;  /* 0xffe0000e02127981 */ /* 0x000ea8000c1e1900 */
[----:B------:R-:W3:Y:S04]  /*19a0*/  LDG.E R17, desc[UR14][R2.64+-0x1c00] ;  /* 0xffe4000e02117981 */ /* 0x000ee8000c1e1900 */
        /* <DEDUP_REMOVED lines=14> */
[----:B------:R-:W-:-:S02]  /*1a90*/  VIADD R8, R8, 0x10 ;  /* 0x0000001008087836 */ /* 0x000fc40000000000 */
[----:B------:R-:W-:-:S03]  /*1aa0*/  VIADD R4, R4, 0x1000 ;  /* 0x0000100004047836 */ /* 0x000fc60000000000 */
[----:B------:R-:W-:Y:S01]  /*1ab0*/  ISETP.NE.AND P0, PT, R8, RZ, PT ;  /* 0x000000ff0800720c */ /* 0x000fe20003f05270 */
[----:B--2---:R-:W-:-:S04]  /*1ac0*/  FADD R18, R18, R7 ;  /* 0x0000000712127221 */ /* 0x004fc80000000000 */
        /* <DEDUP_REMOVED lines=13> */
[----:B------:R-:W-:-:S03]  /*1ba0*/  IADD3 R6, P2, PT, R2, 0x4000, RZ ;  /* 0x0000400002067810 */ /* 0x000fc60007f5e0ff */
[----:B------:R-:W-:Y:S01]  /*1bb0*/  FADD R10, R10, R9 ;  /* 0x000000090a0a7221 */ /* 0x000fe20000000000 */
[----:B------:R-:W-:-:S03]  /*1bc0*/  IADD3.X R9, PT, PT, RZ, R3, RZ, P2, !PT ;  /* 0x00000003ff097210 */ /* 0x000fc600017fe4ff */
[----:B------:R-:W-:Y:S01]  /*1bd0*/  FADD R7, R10, R5 ;  /* 0x000000050a077221 */ /* 0x000fe20000000000 */
[----:B------:R-:W-:Y:S06]  /*1be0*/  @P0 BRA `(.L_x_79) ;  /* 0xfffffffc00600947 */ /* 0x000fec000383ffff */
.L_x_78:
[----:B------:R-:W-:Y:S05]  /*1bf0*/  BSYNC.RECONVERGENT B2 ;  /* 0x0000000000027941 */ /* 0x000fea0003800200 */
.L_x_77:
[----:B------:R-:W-:Y:S05]  /*1c00*/  @!P1 BRA `(.L_x_76) ;  /* 0x0000000400009947 */ /* 0x000fea0003800000 */
[----:B------:R-:W-:Y:S01]  /*1c10*/  ISETP.GE.U32.AND P0, PT, R21, 0x8, PT ;  /* 0x000000081500780c */ /* 0x000fe20003f06070 */
[----:B------:R-:W-:Y:S01]  /*1c20*/  BSSY.RECONVERGENT B2, `(.L_x_80) ;  /* 0x0000019000027945 */ /* 0x000fe20003800200 */
[----:B------:R-:W-:-:S04]  /*1c30*/  LOP3.LUT R9, R19, 0x7, RZ, 0xc0, !PT ;  /* 0x0000000713097812 */ /* 0x000fc800078ec0ff */
[----:B------:R-:W-:-:S07]  /*1c40*/  ISETP.NE.AND P1, PT, R9, RZ, PT ;  /* 0x000000ff0900720c */ /* 0x000fce0003f25270 */
[----:B------:R-:W-:Y:S06]  /*1c50*/  @!P0 BRA `(.L_x_81) ;  /* 0x0000000000548947 */ /* 0x000fec0003800000 */
[----:B------:R-:W-:-:S04]  /*1c60*/  IADD3 R3, P0, PT, R4, UR8, RZ ;  /* 0x0000000804037c10 */ /* 0x000fc8000ff1e0ff */
[----:B------:R-:W-:Y:S02]  /*1c70*/  IADD3.X R6, PT, PT, RZ, UR9, RZ, P0, !PT ;  /* 0x00000009ff067c10 */ /* 0x000fe400087fe4ff */
[----:B------:R-:W-:-:S04]  /*1c80*/  LEA R2, P0, R3, UR12, 0x2 ;  /* 0x0000000c03027c11 */ /* 0x000fc8000f8010ff */
[----:B------:R-:W-:-:S05]  /*1c90*/  LEA.HI.X R3, R3, UR13, R6, 0x2, P0 ;  /* 0x0000000d03037c11 */ /* 0x000fca00080f1406 */
[----:B------:R-:W2:Y:S04]  /*1ca0*/  LDG.E R6, desc[UR14][R2.64] ;  /* 0x0000000e02067981 */ /* 0x000ea8000c1e1900 */
[----:B------:R-:W3:Y:S04]  /*1cb0*/  LDG.E R5, desc[UR14][R2.64+0x400] ;  /* 0x0004000e02057981 */ /* 0x000ee8000c1e1900 */
[----:B------:R-:W4:Y:S04]  /*1cc0*/  LDG.E R8, desc[UR14][R2.64+0x800] ;  /* 0x0008000e02087981 */ /* 0x000f28000c1e1900 */
[----:B------:R-:W5:Y:S04]  /*1cd0*/  LDG.E R10, desc[UR14][R2.64+0xc00] ;  /* 0x000c000e020a7981 */ /* 0x000f68000c1e1900 */
[----:B------:R-:W5:Y:S04]  /*1ce0*/  LDG.E R12, desc[UR14][R2.64+0x1000] ;  /* 0x0010000e020c7981 */ /* 0x000f68000c1e1900 */
[----:B------:R-:W5:Y:S04]  /*1cf0*/  LDG.E R14, desc[UR14][R2.64+0x1400] ;  /* 0x0014000e020e7981 */ /* 0x000f68000c1e1900 */
[----:B------:R-:W5:Y:S04]  /*1d00*/  LDG.E R16, desc[UR14][R2.64+0x1800] ;  /* 0x0018000e02107981 */ /* 0x000f68000c1e1900 */
[----:B------:R-:W5:Y:S01]  /*1d10*/  LDG.E R18, desc[UR14][R2.64+0x1c00] ;  /* 0x001c000e02127981 */ /* 0x000f62000c1e1900 */
[----:B------:R-:W-:-:S02]  /*1d20*/  VIADD R4, R4, 0x800 ;  /* 0x0000080004047836 */ /* 0x000fc40000000000 */
[----:B--2---:R-:W-:-:S04]  /*1d30*/  FADD R6, R7, R6 ;  /* 0x0000000607067221 */ /* 0x004fc80000000000 */
[----:B---3--:R-:W-:-:S04]  /*1d40*/  FADD R5, R6, R5 ;  /* 0x0000000506057221 */ /* 0x008fc80000000000 */
[----:B----4-:R-:W-:-:S04]  /*1d50*/  FADD R5, R5, R8 ;  /* 0x0000000805057221 */ /* 0x010fc80000000000 */
[----:B-----5:R-:W-:-:S04]  /*1d60*/  FADD R5, R5, R10 ;  /* 0x0000000a05057221 */ /* 0x020fc80000000000 */
[----:B------:R-:W-:-:S04]  /*1d70*/  FADD R5, R5, R12 ;  /* 0x0000000c05057221 */ /* 0x000fc80000000000 */
[----:B------:R-:W-:-:S04]  /*1d80*/  FADD R5, R5, R14 ;  /* 0x0000000e05057221 */ /* 0x000fc80000000000 */
[----:B------:R-:W-:-:S04]  /*1d90*/  FADD R5, R5, R16 ;  /* 0x0000001005057221 */ /* 0x000fc80000000000 */
[----:B------:R-:W-:-:S07]  /*1da0*/  FADD R7, R5, R18 ;  /* 0x0000001205077221 */ /* 0x000fce0000000000 */
.L_x_81:
[----:B------:R-:W-:Y:S05]  /*1db0*/  BSYNC.RECONVERGENT B2 ;  /* 0x0000000000027941 */ /* 0x000fea0003800200 */
.L_x_80:
[----:B------:R-:W-:Y:S05]  /*1dc0*/  @!P1 BRA `(.L_x_76) ;  /* 0x0000000000909947 */ /* 0x000fea0003800000 */
[----:B------:R-:W-:Y:S01]  /*1dd0*/  ISETP.GE.U32.AND P0, PT, R9, 0x4, PT ;  /* 0x000000040900780c */ /* 0x000fe20003f06070 */
[----:B------:R-:W-:Y:S01]  /*1de0*/  BSSY.RECONVERGENT B2, `(.L_x_82) ;  /* 0x0000010000027945 */ /* 0x000fe20003800200 */
[----:B------:R-:W-:-:S11]  /*1df0*/  LOP3.LUT P1, RZ, R19, 0x3, RZ, 0xc0, !PT ;  /* 0x0000000313ff7812 */ /* 0x000fd6000782c0ff */
[----:B------:R-:W-:Y:S05]  /*1e00*/  @!P0 BRA `(.L_x_83) ;  /* 0x0000000000348947 */ /* 0x000fea0003800000 */
[----:B------:R-:W-:-:S04]  /*1e10*/  IADD3 R3, P0, PT, R4, UR8, RZ ;  /* 0x0000000804037c10 */ /* 0x000fc8000ff1e0ff */
[----:B------:R-:W-:Y:S02]  /*1e20*/  IADD3.X R6, PT, PT, RZ, UR9, RZ, P0, !PT ;  /* 0x00000009ff067c10 */ /* 0x000fe400087fe4ff */
[----:B------:R-:W-:-:S04]  /*1e30*/  LEA R2, P0, R3, UR12, 0x2 ;  /* 0x0000000c03027c11 */ /* 0x000fc8000f8010ff */
[----:B------:R-:W-:-:S05]  /*1e40*/  LEA.HI.X R3, R3, UR13, R6, 0x2, P0 ;  /* 0x0000000d03037c11 */ /* 0x000fca00080f1406 */
[----:B------:R-:W2:Y:S04]  /*1e50*/  LDG.E R6, desc[UR14][R2.64] ;  /* 0x0000000e02067981 */ /* 0x000ea8000c1e1900 */
[----:B------:R-:W3:Y:S04]  /*1e60*/  LDG.E R5, desc[UR14][R2.64+0x400] ;  /* 0x0004000e02057981 */ /* 0x000ee8000c1e1900 */
[----:B------:R-:W4:Y:S04]  /*1e70*/  LDG.E R8, desc[UR14][R2.64+0x800] ;  /* 0x0008000e02087981 */ /* 0x000f28000c1e1900 */
[----:B------:R-:W5:Y:S01]  /*1e80*/  LDG.E R10, desc[UR14][R2.64+0xc00] ;  /* 0x000c000e020a7981 */ /* 0x000f62000c1e1900 */
[----:B------:R-:W-:-:S02]  /*1e90*/  VIADD R4, R4, 0x400 ;  /* 0x0000040004047836 */ /* 0x000fc40000000000 */
[----:B--2---:R-:W-:-:S04]  /*1ea0*/  FADD R6, R7, R6 ;  /* 0x0000000607067221 */ /* 0x004fc80000000000 */
[----:B---3--:R-:W-:-:S04]  /*1eb0*/  FADD R5, R6, R5 ;  /* 0x0000000506057221 */ /* 0x008fc80000000000 */
[----:B----4-:R-:W-:-:S04]  /*1ec0*/  FADD R5, R5, R8 ;  /* 0x0000000805057221 */ /* 0x010fc80000000000 */
[----:B-----5:R-:W-:-:S07]  /*1ed0*/  FADD R7, R5, R10 ;  /* 0x0000000a05077221 */ /* 0x020fce0000000000 */
.L_x_83:
[----:B------:R-:W-:Y:S05]  /*1ee0*/  BSYNC.RECONVERGENT B2 ;  /* 0x0000000000027941 */ /* 0x000fea0003800200 */
.L_x_82:
[----:B------:R-:W-:Y:S05]  /*1ef0*/  @!P1 BRA `(.L_x_76) ;  /* 0x0000000000449947 */ /* 0x000fea0003800000 */
[----:B------:R-:W-:Y:S02]  /*1f00*/  LOP3.LUT R0, R0, 0xffff, RZ, 0xc0, !PT ;  /* 0x0000ffff00007812 */ /* 0x000fe400078ec0ff */
[----:B------:R-:W-:Y:S02]  /*1f10*/  IADD3 R5, P0, PT, R4, UR10, RZ ;  /* 0x0000000a04057c10 */ /* 0x000fe4000ff1e0ff */
[----:B------:R-:W-:Y:S02]  /*1f20*/  LEA.HI R0, R0, 0x1, RZ, 0x18 ;  /* 0x0000000100007811 */ /* 0x000fe400078fc0ff */
[----:B------:R-:W-:Y:S02]  /*1f30*/  LEA R4, P1, R5, UR12, 0x2 ;  /* 0x0000000c05047c11 */ /* 0x000fe4000f8210ff */
[----:B------:R-:W-:Y:S02]  /*1f40*/  LOP3.LUT R0, R0, 0x3, RZ, 0xc0, !PT ;  /* 0x0000000300007812 */ /* 0x000fe400078ec0ff */
[----:B------:R-:W-:-:S03]  /*1f50*/  IADD3.X R2, PT, PT, RZ, UR7, RZ, P0, !PT ;  /* 0x00000007ff027c10 */ /* 0x000fc600087fe4ff */
[----:B------:R-:W-:Y:S01]  /*1f60*/  IMAD.MOV R0, RZ, RZ, -R0 ;  /* 0x000000ffff007224 */ /* 0x000fe200078e0a00 */
[----:B------:R-:W-:-:S07]  /*1f70*/  LEA.HI.X R5, R5, UR13, R2, 0x2, P1 ;  /* 0x0000000d05057c11 */ /* 0x000fce00088f1402 */
.L_x_84:
[----:B------:R-:W-:Y:S01]  /*1f80*/  MOV R2, R4 ;  /* 0x0000000400027202 */ /* 0x000fe20000000f00 */
[----:B------:R-:W-:-:S05]  /*1f90*/  IMAD.MOV.U32 R3, RZ, RZ, R5 ;  /* 0x000000ffff037224 */ /* 0x000fca00078e0005 */
[----:B------:R-:W2:Y:S01]  /*1fa0*/  LDG.E R2, desc[UR14][R2.64] ;  /* 0x0000000e02027981 */ /* 0x000ea2000c1e1900 */
[----:B------:R-:W-:Y:S02]  /*1fb0*/  IADD3 R0, PT, PT, R0, 0x1, RZ ;  /* 0x0000000100007810 */ /* 0x000fe40007ffe0ff */
[----:B------:R-:W-:Y:S02]  /*1fc0*/  IADD3 R4, P1, PT, R4, 0x400, RZ ;  /* 0x0000040004047810 */ /* 0x000fe40007f3e0ff */
[----:B------:R-:W-:-:S03]  /*1fd0*/  ISETP.NE.AND P0, PT, R0, RZ, PT ;  /* 0x000000ff0000720c */ /* 0x000fc60003f05270 */
[----:B------:R-:W-:Y:S02]  /*1fe0*/  IMAD.X R5, RZ, RZ, R5, P1 ;  /* 0x000000ffff057224 */ /* 0x000fe400008e0605 */
[----:B--2---:R-:W-:-:S08]  /*1ff0*/  FADD R7, R2, R7 ;  /* 0x0000000702077221 */ /* 0x004fd00000000000 */
[----:B------:R-:W-:Y:S05]  /*2000*/  @P0 BRA `(.L_x_84) ;  /* 0xfffffffc00dc0947 */ /* 0x000fea000383ffff */
.L_x_76:
[----:B------:R-:W-:Y:S05]  /*2010*/  BSYNC.RECONVERGENT B1 ;  /* 0x0000000000017941 */ /* 0x000fea0003800200 */
.L_x_73:
[----:B------:R-:W0:Y:S01]  /*2020*/  S2R R6, SR_LANEID ;  /* 0x0000000000067919 */ /* 0x000e220000000000 */
[----:B------:R-:W1:Y:S01]  /*2030*/  SHFL.DOWN PT, R0, R7, 0x1, 0x1f ;  /* 0x08201f0007007f89 */ /* 0x000e6200000e0000 */
[----:B------:R-:W2:Y:S01]  /*2040*/  S2R R5, SR_TID.X ;  /* 0x0000000000057919 */ /* 0x000ea20000002100 */
[C---:B0-----:R-:W-:Y:S02]  /*2050*/  ISETP.GT.AND P0, PT, R6.reuse, 0x1e, PT ;  /* 0x0000001e0600780c */ /* 0x041fe40003f04270 */
[----:B------:R-:W-:-:S11]  /*2060*/  ISETP.NE.AND P1, PT, R6, RZ, PT ;  /* 0x000000ff0600720c */ /* 0x000fd60003f25270 */
[----:B-1----:R-:W-:Y:S01]  /*2070*/  @!P0 FADD R7, R0, R7 ;  /* 0x0000000700078221 */ /* 0x002fe20000000000 */
[----:B------:R-:W-:Y:S01]  /*2080*/  ISETP.GT.AND P0, PT, R6, 0x1d, PT ;  /* 0x0000001d0600780c */ /* 0x000fe20003f04270 */
[----:B------:R-:W0:Y:S01]  /*2090*/  @!P1 S2R R4, SR_CgaCtaId ;  /* 0x0000000000049919 */ /* 0x000e220000008800 */
[----:B------:R-:W-:Y:S02]  /*20a0*/  @!P1 MOV R3, 0x400 ;  /* 0x0000040000039802 */ /* 0x000fe40000000f00 */
[----:B--2---:R-:W-:Y:S01]  /*20b0*/  @!P1 SHF.R.U32.HI R2, RZ, 0x3, R5 ;  /* 0x00000003ff029819 */ /* 0x004fe20000011605 */
        /* <DEDUP_REMOVED lines=31> */
[----:B------:R-:W-:-:S07]  /*22b0*/  FADD R9, R2, R3 ;  /* 0x0000000302097221 */ /* 0x000fce0000000000 */
.L_x_72:
[----:B------:R-:W-:Y:S05]  /*22c0*/  BSYNC.RECONVERGENT B0 ;  /* 0x0000000000007941 */ /* 0x000fea0003800200 */
.L_x_57:
[----:B------:R-:W-:Y:S05]  /*22d0*/  @P0 EXIT ;  /* 0x000000000000094d */ /* 0x000fea0003800000 */
[----:B------:R-:W3:Y:S02]  /*22e0*/  LDCU.64 UR4, c[0x0][0x388] ;  /* 0x00007100ff0477ac */ /* 0x000ee40008000a00 */
[----:B---3--:R-:W-:-:S06]  /*22f0*/  UIMAD.WIDE.U32 UR4, UR16, 0x4, UR4 ;  /* 0x00000004100478a5 */ /* 0x008fcc000f8e0004 */
[----:B------:R-:W-:Y:S01]  /*2300*/  IMAD.U32 R2, RZ, RZ, UR4 ;  /* 0x00000004ff027e24 */ /* 0x000fe2000f8e00ff */
[----:B0-2---:R-:W-:-:S05]  /*2310*/  MOV R3, UR5 ;  /* 0x0000000500037c02 */ /* 0x005fca0008000f00 */
[----:B------:R-:W-:Y:S01]  /*2320*/  STG.E desc[UR14][R2.64], R9 ;  /* 0x0000000902007986 */ /* 0x000fe2000c10190e */
[----:B------:R-:W-:Y:S05]  /*2330*/  EXIT ;  /* 0x000000000000794d */ /* 0x000fea0003800000 */
.L_x_85:
        /* <DEDUP_REMOVED lines=12> */
.L_x_792:


//--------------------- .text._ZN3cub18CUB_300001_SM_10006detail6reduce28DeviceReduceSingleTileKernelINS2_10policy_hubIfyN4cuda3std3__44plusIfEEE10Policy1000EN6thrust24THRUST_300001_SM_1000_NS6detail15normal_iteratorINSD_10device_ptrIfEEEEPfyS9_ffNS7_10__identityEEEvT0_T1_T2_T3_T4_T6_ --------------------------
	.section	.text._ZN3cub18CUB_300001_SM_10006detail6reduce28DeviceReduceSingleTileKernelINS2_10policy_hubIfyN4cuda3std3__44plusIfEEE10Policy1000EN6thrust24THRUST_300001_SM_1000_NS6detail15normal_iteratorINSD_10device_ptrIfEEEEPfyS9_ffNS7_10__identityEEEvT0_T1_T2_T3_T4_T6_,"ax",@progbits
	.align	128
        .global         _ZN3cub18CUB_300001_SM_10006detail6reduce28DeviceReduceSingleTileKernelINS2_10policy_hubIfyN4cuda3std3__44plusIfEEE10Policy1000EN6thrust24THRUST_300001_SM_1000_NS6detail15normal_iteratorINSD_10device_ptrIfEEEEPfyS9_ffNS7_10__identityEEEvT0_T1_T2_T3_T4_T6_
        .type           _ZN3cub18CUB_300001_SM_10006detail6reduce28DeviceReduceSingleTileKernelINS2_10policy_hubIfyN4cuda3std3__44plusIfEEE10Policy1000EN6thrust24THRUST_300001_SM_1000_NS6detail15normal_iteratorINSD_10device_ptrIfEEEEPfyS9_ffNS7_10__identityEEEvT0_T1_T2_T3_T4_T6_,@function
        .size           _ZN3cub18CUB_300001_SM_10006detail6reduce28DeviceReduceSingleTileKernelINS2_10policy_hubIfyN4cuda3std3__44plusIfEEE10Policy1000EN6thrust24THRUST_300001_SM_1000_NS6detail15normal_iteratorINSD_10device_ptrIfEEEEPfyS9_ffNS7_10__identityEEEvT0_T1_T2_T3_T4_T6_,(.L_x_793 - _ZN3cub18CUB_300001_SM_10006detail6reduce28DeviceReduceSingleTileKernelINS2_10policy_hubIfyN4cuda3std3__44plusIfEEE10Policy1000EN6thrust24THRUST_300001_SM_1000_NS6detail15normal_iteratorINSD_10device_ptrIfEEEEPfyS9_ffNS7_10__identityEEEvT0_T1_T2_T3_T4_T6_)
        .other          _ZN3cub18CUB_300001_SM_10006detail6reduce28DeviceReduceSingleTileKernelINS2_10policy_hubIfyN4cuda3std3__44plusIfEEE10Policy1000EN6thrust24THRUST_300001_SM_1000_NS6detail15normal_iteratorINSD_10device_ptrIfEEEEPfyS9_ffNS7_10__identityEEEvT0_T1_T2_T3_T4_T6_,@"STO_CUDA_ENTRY STV_DEFAULT"
_ZN3cub18CUB_300001_SM_10006detail6reduce28DeviceReduceSingleTileKernelINS2_10policy_hubIfyN4cuda3std3__44plusIfEEE10Policy1000EN6thrust24THRUST_300001_SM_1000_NS6detail15normal_iteratorINSD_10device_ptrIfEEEEPfyS9_ffNS7_10__identityEEEvT0_T1_T2_T3_T4_T6_:
.text._ZN3cub18CUB_300001_SM_10006detail6reduce28DeviceReduceSingleTileKernelINS2_10policy_hubIfyN4cuda3std3__44plusIfEEE10Policy1000EN6thrust24THRUST_300001_SM_1000_NS6detail15normal_iteratorINSD_10device_ptrIfEEEEPfyS9_ffNS7_10__identityEEEvT0_T1_T2_T3_T4_T6_:
[----:B------:R-:W-:Y:S01]  /*0000*/  LDC R1, c[0x0][0x37c] ;  /* 0x0000df00ff017b82 */ /* 0x000fe20000000800 */
[----:B------:R-:W0:Y:S01]  /*0010*/  LDCU.64 UR4, c[0x0][0x390] ;  /* 0x00007200ff0477ac */ /* 0x000e220008000a00 */
[----:B------:R-:W1:Y:S01]  /*0020*/  LDCU.64 UR6, c[0x0][0x358] ;  /* 0x00006b00ff0677ac */ /* 0x000e620008000a00 */
[----:B0-----:R-:W-:Y:S01]  /*0030*/  MOV R4, UR4 ;  /* 0x0000000400047c02 */ /* 0x001fe20008000f00 */
[----:B------:R-:W-:-:S03]  /*0040*/  IMAD.U32 R0, RZ, RZ, UR5 ;  /* 0x00000005ff007e24 */ /* 0x000fc6000f8e00ff */
[----:B------:R-:W-:-:S04]  /*0050*/  ISETP.NE.U32.AND P0, PT, R4, RZ, PT ;  /* 0x000000ff0400720c */ /* 0x000fc80003f05070 */
[----:B------:R-:W-:-:S13]  /*0060*/  ISETP.NE.AND.EX P0, PT, R0, RZ, PT, P0 ;  /* 0x000000ff0000720c */ /* 0x000fda0003f05300 */
        /* <DEDUP_REMOVED lines=8> */
.L_x_86:
[----:B------:R-:W-:Y:S01]  /*00f0*/  ISETP.GT.U32.AND P0, PT, R4, 0xfff, PT ;  /* 0x00000fff0400780c */ /* 0x000fe20003f04070 */
[----:B------:R-:W-:Y:S03]  /*0100*/  BSSY.RECONVERGENT B0, `(.L_x_87) ;  /* 0x00001f3000007945 */ /* 0x000fe60003800200 */
[----:B------:R-:W-:-:S13]  /*0110*/  ISETP.GT.U32.AND.EX P0, PT, R0, RZ, PT, P0 ;  /* 0x000000ff0000720c */ /* 0x000fda0003f04100 */
[----:B------:R-:W-:Y:S05]  /*0120*/  @P0 BRA `(.L_x_88) ;  /* 0x0000000c00ac0947 */ /* 0x000fea0003800000 */
[----:B------:R-:W0:Y:S01]  /*0130*/  S2R R5, SR_TID.X ;  /* 0x0000000000057919 */ /* 0x000e220000002100 */
[----:B------:R-:W-:Y:S01]  /*0140*/  BSSY.RECONVERGENT B1, `(.L_x_89) ;  /* 0x0000009000017945 */ /* 0x000fe20003800200 */
[----:B------:R-:W-:Y:S01]  /*0150*/  HFMA2 R6, -RZ, RZ, 0, 0 ;  /* 0x00000000ff067431 */ /* 0x000fe200000001ff */
[----:B0-----:R-:W-:Y:S01]  /*0160*/  ISETP.GE.U32.AND P0, PT, R5, R4, PT ;  /* 0x000000040500720c */ /* 0x001fe20003f06070 */
[----:B------:R-:W-:-:S12]  /*0170*/  IMAD.MOV.U32 R7, RZ, RZ, R5 ;  /* 0x000000ffff077224 */ /* 0x000fd800078e0005 */
[----:B------:R-:W-:Y:S05]  /*0180*/  @P0 BRA `(.L_x_90) ;  /* 0x0000000000100947 */ /* 0x000fea0003800000 */
[----:B------:R-:W0:Y:S02]  /*0190*/  LDC.64 R2, c[0x0][0x380] ;  /* 0x0000e000ff027b82 */ /* 0x000e240000000a00 */
[----:B0-----:R-:W-:-:S05]  /*01a0*/  IMAD.WIDE.U32 R2, R5, 0x4, R2 ;  /* 0x0000000405027825 */ /* 0x001fca00078e0002 */
[----:B------:R0:W5:Y:S01]  /*01b0*/  LDG.E R6, desc[UR6][R2.64] ;  /* 0x0000000602067981 */ /* 0x000162000c1e1900 */
[----:B------:R-:W-:-:S07]  /*01c0*/  IADD3 R7, PT, PT, R5, 0x100, RZ ;  /* 0x0000010005077810 */ /* 0x000fce0007ffe0ff */
.L_x_90:
[----:B------:R-:W-:Y:S05]  /*01d0*/  BSYNC.RECONVERGENT B1 ;  /* 0x0000000000017941 */ /* 0x000fea0003800200 */
.L_x_89:
[----:B------:R-:W-:Y:S01]  /*01e0*/  ISETP.GE.U32.AND P0, PT, R7, R4, PT ;  /* 0x000000040700720c */ /* 0x000fe20003f06070 */
[----:B------:R-:W-:-:S12]  /*01f0*/  BSSY.RECONVERGENT B1, `(.L_x_91) ;  /* 0x000006d000017945 */ /* 0x000fd80003800200 */
[----:B------:R-:W-:Y:S05]  /*0200*/  @P0 BRA `(.L_x_92) ;  /* 0x0000000400ac0947 */ /* 0x000fea0003800000 */
[----:B0-----:R-:W-:Y:S01]  /*0210*/  LOP3.LUT R3, RZ, R7, RZ, 0x33, !PT ;  /* 0x00000007ff037212 */ /* 0x001fe200078e33ff */
[----:B------:R-:W-:Y:S04]  /*0220*/  BSSY.RECONVERGENT B2, `(.L_x_93) ;  /* 0x0000033000027945 */ /* 0x000fe80003800200 */
[----:B------:R-:W-:-:S05]  /*0230*/  IMAD.IADD R3, R3, 0x1, R4 ;  /* 0x0000000103037824 */ /* 0x000fca00078e0204 */
[C---:B------:R-:W-:Y:S02]  /*0240*/  ISETP.GE.U32.AND P0, PT, R3.reuse, 0xf00, PT ;  /* 0x00000f000300780c */ /* 0x040fe40003f06070 */
[----:B------:R-:W-:-:S04]  /*0250*/  LEA.HI R8, R3, 0x1, RZ, 0x18 ;  /* 0x0000000103087811 */ /* 0x000fc800078fc0ff */
[----:B------:R-:W-:-:S04]  /*0260*/  LOP3.LUT R22, R8, 0xf, RZ, 0xc0, !PT ;  /* 0x0000000f08167812 */ /* 0x000fc800078ec0ff */
[----:B------:R-:W-:-:S03]  /*0270*/  ISETP.NE.AND P1, PT, R22, RZ, PT ;  /* 0x000000ff1600720c */ /* 0x000fc60003f25270 */
[----:B------:R-:W-:Y:S10]  /*0280*/  @!P0 BRA `(.L_x_94) ;  /* 0x0000000000b08947 */ /* 0x000ff40003800000 */
[----:B------:R-:W0:Y:S01]  /*0290*/  LDC.64 R2, c[0x0][0x380] ;  /* 0x0000e000ff027b82 */ /* 0x000e220000000a00 */
[----:B------:R-:W-:-:S04]  /*02a0*/  LOP3.LUT R9, R8, 0x1fffff0, RZ, 0xc0, !PT ;  /* 0x01fffff008097812 */ /* 0x000fc800078ec0ff */
[----:B------:R-:W-:Y:S01]  /*02b0*/  IADD3 R9, PT, PT, -R9, RZ, RZ ;  /* 0x000000ff09097210 */ /* 0x000fe20007ffe1ff */
[----:B0-----:R-:W-:-:S03]  /*02c0*/  IMAD.WIDE.U32 R2, R7, 0x4, R2 ;  /* 0x0000000407027825 */ /* 0x001fc600078e0002 */
[----:B------:R-:W-:-:S05]  /*02d0*/  IADD3 R2, P0, PT, R2, 0x2000, RZ ;  /* 0x0000200002027810 */ /* 0x000fca0007f1e0ff */
[----:B------:R-:W-:-:S08]  /*02e0*/  IMAD.X R3, RZ, RZ, R3, P0 ;  /* 0x000000ffff037224 */ /* 0x000fd000000e0603 */
.L_x_95:
        /* <DEDUP_REMOVED lines=38> */
.L_x_94:
[----:B------:R-:W-:Y:S05]  /*0550*/  BSYNC.RECONVERGENT B2 ;  /* 0x0000000000027941 */ /* 0x000fea0003800200 */
.L_x_93:
[----:B------:R-:W-:Y:S05]  /*0560*/  @!P1 BRA `(.L_x_92) ;  /* 0x0000000000d49947 */ /* 0x000fea0003800000 */
[----:B------:R-:W-:Y:S01]  /*0570*/  ISETP.GE.U32.AND P0, PT, R22, 0x8, PT ;  /* 0x000000081600780c */ /* 0x000fe20003f06070 */
[----:B------:R-:W-:Y:S01]  /*0580*/  BSSY.RECONVERGENT B2, `(.L_x_96) ;  /* 0x0000017000027945 */ /* 0x000fe20003800200 */
[----:B------:R-:W-:-:S04]  /*0590*/  LOP3.LUT R11, R8, 0x7, RZ, 0xc0, !PT ;  /* 0x00000007080b7812 */ /* 0x000fc800078ec0ff */
[----:B------:R-:W-:-:S07]  /*05a0*/  ISETP.NE.AND P1, PT, R11, RZ, PT ;  /* 0x000000ff0b00720c */ /* 0x000fce0003f25270 */
[----:B------:R-:W-:Y:S06]  /*05b0*/  @!P0 BRA `(.L_x_97) ;  /* 0x00000000004c8947 */ /* 0x000fec0003800000 */
[----:B------:R-:W0:Y:S02]  /*05c0*/  LDC.64 R2, c[0x0][0x380] ;  /* 0x0000e000ff027b82 */ /* 0x000e240000000a00 */
[----:B0-----:R-:W-:-:S05]  /*05d0*/  IMAD.WIDE R2, R7, 0x4, R2 ;  /* 0x0000000407027825 */ /* 0x001fca00078e0202 */
        /* <DEDUP_REMOVED lines=17> */
.L_x_97:
[----:B------:R-:W-:Y:S05]  /*06f0*/  BSYNC.RECONVERGENT B2 ;  /* 0x0000000000027941 */ /* 0x000fea0003800200 */
.L_x_96:
        /* <DEDUP_REMOVED lines=17> */
.L_x_99:
[----:B------:R-:W-:Y:S05]  /*0810*/  BSYNC.RECONVERGENT B2 ;  /* 0x0000000000027941 */ /* 0x000fea0003800200 */
.L_x_98:
[----:B------:R-:W-:Y:S05]  /*0820*/  @!P1 BRA `(.L_x_92) ;  /* 0x0000000000249947 */ /* 0x000fea0003800000 */
[----:B------:R-:W0:Y:S01]  /*0830*/  LDC.64 R8, c[0x0][0x380] ;  /* 0x0000e000ff087b82 */ /* 0x000e220000000a00 */
[----:B------:R-:W-:-:S07]  /*0840*/  IMAD.MOV R10, RZ, RZ, -R10 ;  /* 0x000000ffff0a7224 */ /* 0x000fce00078e0a0a */
.L_x_100:
[----:B0-----:R-:W-:-:S06]  /*0850*/  IMAD.WIDE R2, R7, 0x4, R8 ;  /* 0x0000000407027825 */ /* 0x001fcc00078e0208 */
[----:B------:R-:W2:Y:S01]  /*0860*/  LDG.E R3, desc[UR6][R2.64] ;  /* 0x0000000602037981 */ /* 0x000ea2000c1e1900 */
[----:B------:R-:W-:Y:S01]  /*0870*/  IADD3 R10, PT, PT, R10, 0x1, RZ ;  /* 0x000000010a0a7810 */ /* 0x000fe20007ffe0ff */
[----:B------:R-:W-:-:S03]  /*0880*/  VIADD R7, R7, 0x100 ;  /* 0x0000010007077836 */ /* 0x000fc60000000000 */
[----:B------:R-:W-:Y:S01]  /*0890*/  ISETP.NE.AND P0, PT, R10, RZ, PT ;  /* 0x000000ff0a00720c */ /* 0x000fe20003f05270 */
[----:B--2--5:R-:W-:-:S12]  /*08a0*/  FADD R6, R3, R6 ;  /* 0x0000000603067221 */ /* 0x024fd80000000000 */
[----:B------:R-:W-:Y:S05]  /*08b0*/  @P0 BRA `(.L_x_100) ;  /* 0xfffffffc00e40947 */ /* 0x000fea000383ffff */
.L_x_92:
[----:B------:R-:W-:Y:S05]  /*08c0*/  BSYNC.RECONVERGENT B1 ;  /* 0x0000000000017941 */ /* 0x000fea0003800200 */
.L_x_91:
[----:B------:R-:W-:Y:S02]  /*08d0*/  ISETP.GE.U32.AND P0, PT, R4, 0x100, PT ;  /* 0x000001000400780c */ /* 0x000fe40003f06070 */
[----:B-----5:R-:W-:Y:S02]  /*08e0*/  MOV R9, R6 ;  /* 0x0000000600097202 */ /* 0x020fe40000000f00 */
[----:B------:R-:W-:-:S13]  /*08f0*/  ISETP.GE.U32.AND.EX P0, PT, R0, RZ, PT, P0 ;  /* 0x000000ff0000720c */ /* 0x000fda0003f06100 */
[----:B------:R-:W-:Y:S05]  /*0900*/  @!P0 BRA `(.L_x_101) ;  /* 0x0000000000ac8947 */ /* 0x000fea0003800000 */
[----:B------:R-:W1:Y:S01]  /*0910*/  S2R R6, SR_LANEID ;  /* 0x0000000000067919 */ /* 0x000e620000000000 */
[----:B------:R-:W-:Y:S01]  /*0920*/  ISETP.NE.AND P5, PT, R5, RZ, PT ;  /* 0x000000ff0500720c */ /* 0x000fe20003fa5270 */
        /* <DEDUP_REMOVED lines=14> */
[----:B-1----:R-:W-:-:S05]  /*0a10*/  @!P1 LEA R7, R7, R4, 0x18 ;  /* 0x0000000407079211 */ /* 0x002fca00078ec0ff */
[----:B------:R-:W-:-:S03]  /*0a20*/  @!P1 IMAD.IADD R2, R2, 0x1, R7 ;  /* 0x0000000102029824 */ /* 0x000fc600078e0207 */
[----:B0-----:R-:W-:Y:S01]  /*0a30*/  @!P0 FADD R0, R0, R3 ;  /* 0x0000000300008221 */ /* 0x001fe20000000000 */
[----:B------:R-:W-:-:S04]  /*0a40*/  ISETP.GT.AND P0, PT, R6, 0x17, PT ;  /* 0x000000170600780c */ /* 0x000fc80003f04270 */
[----:B------:R-:W0:Y:S09]  /*0a50*/  SHFL.DOWN PT, R3, R0, 0x8, 0x1f ;  /* 0x09001f0000037f89 */ /* 0x000e3200000e0000 */
[----:B0-----:R-:W-:Y:S01]  /*0a60*/  @!P0 FADD R0, R0, R3 ;  /* 0x0000000300008221 */ /* 0x001fe20000000000 */
[----:B------:R-:W-:-:S04]  /*0a70*/  ISETP.GT.AND P0, PT, R6, 0xf, PT ;  /* 0x0000000f0600780c */ /* 0x000fc80003f04270 */
[----:B------:R-:W0:Y:S02]  /*0a80*/  SHFL.DOWN PT, R3, R0, 0x10, 0x1f ;  /* 0x0a001f0000037f89 */ /* 0x000e2400000e0000 */
[----:B0-----:R-:W-:-:S05]  /*0a90*/  FADD R3, R0, R3 ;  /* 0x0000000300037221 */ /* 0x001fca0000000000 */
[----:B------:R1:W-:Y:S01]  /*0aa0*/  @!P1 STS [R2+0x8], R3 ;  /* 0x0000080302009388 */ /* 0x0003e20000000800 */
[----:B------:R-:W-:Y:S01]  /*0ab0*/  FSEL R8, R0, R3, P0 ;  /* 0x0000000300087208 */ /* 0x000fe20000000000 */
[----:B------:R-:W-:Y:S06]  /*0ac0*/  BAR.SYNC.DEFER_BLOCKING 0x0 ;  /* 0x0000000000007b1d */ /* 0x000fec0000010000 */
[----:B------:R-:W-:Y:S05]  /*0ad0*/  @P5 BRA `(.L_x_102) ;  /* 0x0000001400545947 */ /* 0x000fea0003800000 */
[----:B------:R-:W0:Y:S01]  /*0ae0*/  S2UR UR5, SR_CgaCtaId ;  /* 0x00000000000579c3 */ /* 0x000e220000008800 */
[----:B------:R-:W-:Y:S02]  /*0af0*/  UMOV UR4, 0x400 ;  /* 0x0000040000047882 */ /* 0x000fe40000000000 */
[----:B0-----:R-:W-:-:S09]  /*0b00*/  ULEA UR4, UR5, UR4, 0x18 ;  /* 0x0000000405047291 */ /* 0x001fd2000f8ec0ff */
[----:B-1----:R-:W0:Y:S04]  /*0b10*/  LDS R3, [UR4+0xc] ;  /* 0x00000c04ff037984 */ /* 0x002e280008000800 */
        /* <DEDUP_REMOVED lines=10> */
.L_x_101:
[----:B------:R-:W1:Y:S01]  /*0bc0*/  S2R R8, SR_LANEID ;  /* 0x0000000000087919 */ /* 0x000e620000000000 */
[C---:B0-----:R-:W-:Y:S02]  /*0bd0*/  LOP3.LUT R2, R5.reuse, 0x3e0, RZ, 0xc0, !PT ;  /* 0x000003e005027812 */ /* 0x041fe400078ec0ff */
[----:B------:R-:W-:Y:S02]  /*0be0*/  ISETP.NE.AND P5, PT, R5, RZ, PT ;  /* 0x000000ff0500720c */ /* 0x000fe40003fa5270 */
[----:B------:R-:W-:Y:S02]  /*0bf0*/  LOP3.LUT R7, RZ, R2, RZ, 0x33, !PT ;  /* 0x00000002ff077212 */ /* 0x000fe400078e33ff */
[----:B------:R-:W-:-:S03]  /*0c00*/  IADD3 R3, PT, PT, R2, 0x20, RZ ;  /* 0x0000002002037810 */ /* 0x000fc60007ffe0ff */
[----:B------:R-:W-:Y:S01]  /*0c10*/  IMAD.IADD R7, R7, 0x1, R4 ;  /* 0x0000000107077824 */ /* 0x000fe200078e0204 */
[----:B------:R-:W-:-:S04]  /*0c20*/  ISETP.GT.U32.AND P0, PT, R3, R4, PT ;  /* 0x000000040300720c */ /* 0x000fc80003f04070 */
[----:B------:R-:W-:-:S05]  /*0c30*/  SEL R7, R7, 0x1f, P0 ;  /* 0x0000001f07077807 */ /* 0x000fca0000000000 */
[----:B------:R-:W0:Y:S01]  /*0c40*/  SHFL.DOWN PT, R2, R9, 0x1, R7 ;  /* 0x0820000009027989 */ /* 0x000e2200000e0007 */
[C---:B-1----:R-:W-:Y:S02]  /*0c50*/  ISETP.GE.AND P0, PT, R8.reuse, R7, PT ;  /* 0x000000070800720c */ /* 0x042fe40003f06270 */
[C---:B------:R-:W-:Y:S02]  /*0c60*/  IADD3 R6, PT, PT, R8.reuse, 0x2, RZ ;  /* 0x0000000208067810 */ /* 0x040fe40007ffe0ff */
[----:B------:R-:W-:-:S09]  /*0c70*/  ISETP.NE.AND P1, PT, R8, RZ, PT ;  /* 0x000000ff0800720c */ /* 0x000fd20003f25270 */
[----:B0-----:R-:W-:Y:S01]  /*0c80*/  @!P0 FADD R9, R2, R9 ;  /* 0x0000000902098221 */ /* 0x001fe20000000000 */
[----:B------:R-:W-:Y:S01]  /*0c90*/  ISETP.GT.AND P0, PT, R6, R7, PT ;  /* 0x000000070600720c */ /* 0x000fe20003f04270 */
[----:B------:R-:W-:Y:S02]  /*0ca0*/  VIADD R6, R8, 0x4 ;  /* 0x0000000408067836 */ /* 0x000fe40000000000 */
[----:B------:R-:W0:Y:S01]  /*0cb0*/  @!P1 S2R R11, SR_CgaCtaId ;  /* 0x00000000000b9919 */ /* 0x000e220000008800 */
[----:B------:R-:W-:Y:S01]  /*0cc0*/  @!P1 SHF.R.U32.HI R3, RZ, 0x3, R5 ;  /* 0x00000003ff039819 */ /* 0x000fe20000011605 */
[----:B------:R-:W1:Y:S03]  /*0cd0*/  SHFL.DOWN PT, R2, R9, 0x2, R7 ;  /* 0x0840000009027989 */ /* 0x000e6600000e0007 */
[----:B------:R-:W-:-:S05]  /*0ce0*/  @!P1 LOP3.LUT R3, R3, 0x7c, RZ, 0xc0, !PT ;  /* 0x0000007c03039812 */ /* 0x000fca00078ec0ff */
[----:B-1----:R-:W-:Y:S01]  /*0cf0*/  @!P0 FADD R9, R9, R2 ;  /* 0x0000000209098221 */ /* 0x002fe20000000000 */
[-C--:B------:R-:W-:Y:S02]  /*0d00*/  ISETP.GT.AND P0, PT, R6, R7.reuse, PT ;  /* 0x000000070600720c */ /* 0x080fe40003f04270 */
[----:B------:R-:W-:Y:S02]  /*0d10*/  IADD3 R6, PT, PT, R8, 0x8, RZ ;  /* 0x0000000808067810 */ /* 0x000fe40007ffe0ff */
[----:B------:R-:W1:Y:S09]  /*0d20*/  SHFL.DOWN PT, R2, R9, 0x4, R7 ;  /* 0x0880000009027989 */ /* 0x000e7200000e0007 */
[----:B-1----:R-:W-:Y:S01]  /*0d30*/  @!P0 FADD R9, R9, R2 ;  /* 0x0000000209098221 */ /* 0x002fe20000000000 */
[----:B------:R-:W-:Y:S01]  /*0d40*/  ISETP.GT.AND P0, PT, R6, R7, PT ;  /* 0x000000070600720c */ /* 0x000fe20003f04270 */
[----:B------:R-:W-:-:S03]  /*0d50*/  VIADD R6, R8, 0x10 ;  /* 0x0000001008067836 */ /* 0x000fc60000000000 */
[----:B------:R-:W1:Y:S09]  /*0d60*/  SHFL.DOWN PT, R2, R9, 0x8, R7 ;  /* 0x0900000009027989 */ /* 0x000e7200000e0007 */
[----:B-1----:R-:W-:Y:S01]  /*0d70*/  @!P0 FADD R9, R9, R2 ;  /* 0x0000000209098221 */ /* 0x002fe20000000000 */
[----:B------:R-:W-:-:S02]  /*0d80*/  ISETP.GT.AND P0, PT, R6, R7, PT ;  /* 0x000000070600720c */ /* 0x000fc40003f04270 */
[----:B------:R-:W-:Y:S02]  /*0d90*/  @!P1 MOV R6, 0x400 ;  /* 0x0000040000069802 */ /* 0x000fe40000000f00 */
[----:B------:R-:W1:Y:S02]  /*0da0*/  SHFL.DOWN PT, R2, R9, 0x10, R7 ;  /* 0x0a00000009027989 */ /* 0x000e6400000e0007 */
[----:B0-----:R-:W-:-:S04]  /*0db0*/  @!P1 LEA R6, R11, R6, 0x18 ;  /* 0x000000060b069211 */ /* 0x001fc800078ec0ff */
[----:B------:R-:W-:-:S03]  /*0dc0*/  @!P1 IADD3 R3, PT, PT, R3, R6, RZ ;  /* 0x0000000603039210 */ /* 0x000fc60007ffe0ff */
[----:B-1----:R-:W-:-:S04]  /*0dd0*/  @!P0 FADD R9, R9, R2 ;  /* 0x0000000209098221 */ /* 0x002fc80000000000 */
[----:B------:R-:W-:-:S05]  /*0de0*/  IMAD.MOV.U32 R8, RZ, RZ, R9 ;  /* 0x000000ffff087224 */ /* 0x000fca00078e0009 */
[----:B------:R0:W-:Y:S01]  /*0df0*/  @!P1 STS [R3+0x8], R8 ;  /* 0x0000080803009388 */ /* 0x0001e20000000800 */
[----:B------:R-:W-:Y:S06]  /*0e00*/  BAR.SYNC.DEFER_BLOCKING 0x0 ;  /* 0x0000000000007b1d */ /* 0x000fec0000010000 */
[----:B------:R-:W-:Y:S05]  /*0e10*/  @P5 BRA `(.L_x_102) ;  /* 0x0000001000845947 */ /* 0x000fea0003800000 */
[----:B------:R-:W1:Y:S01]  /*0e20*/  S2UR UR5, SR_CgaCtaId ;  /* 0x00000000000579c3 */ /* 0x000e620000008800 */
[----:B------:R-:W-:Y:S01]  /*0e30*/  UMOV UR4, 0x400 ;  /* 0x0000040000047882 */ /* 0x000fe20000000000 */
[C---:B------:R-:W-:Y:S02]  /*0e40*/  ISETP.GT.U32.AND P3, PT, R4.reuse, 0x20, PT ;  /* 0x000000200400780c */ /* 0x040fe40003f64070 */
[----:B------:R-:W-:Y:S02]  /*0e50*/  ISETP.GT.U32.AND P1, PT, R4, 0x40, PT ;  /* 0x000000400400780c */ /* 0x000fe40003f24070 */
[----:B------:R-:W-:Y:S02]  /*0e60*/  ISETP.GT.U32.AND.EX P3, PT, R0, RZ, PT, P3 ;  /* 0x000000ff0000720c */ /* 0x000fe40003f64130 */
[----:B------:R-:W-:Y:S02]  /*0e70*/  ISETP.GT.U32.AND P0, PT, R4, 0x60, PT ;  /* 0x000000600400780c */ /* 0x000fe40003f04070 */
[----:B------:R-:W-:-:S02]  /*0e80*/  ISETP.GT.U32.AND.EX P1, PT, R0, RZ, PT, P1 ;  /* 0x000000ff0000720c */ /* 0x000fc40003f24110 */
[----:B------:R-:W-:Y:S02]  /*0e90*/  ISETP.GT.U32.AND P2, PT, R4, 0x80, PT ;  /* 0x000000800400780c */ /* 0x000fe40003f44070 */
[----:B------:R-:W-:Y:S02]  /*0ea0*/  ISETP.GT.U32.AND.EX P0, PT, R0, RZ, PT, P0 ;  /* 0x000000ff0000720c */ /* 0x000fe40003f04100 */
[----:B------:R-:W-:Y:S02]  /*0eb0*/  ISETP.GT.U32.AND P4, PT, R4, 0xa0, PT ;  /* 0x000000a00400780c */ /* 0x000fe40003f84070 */
[C---:B------:R-:W-:Y:S02]  /*0ec0*/  ISETP.GT.U32.AND.EX P2, PT, R0.reuse, RZ, PT, P2 ;  /* 0x000000ff0000720c */ /* 0x040fe40003f44120 */
[----:B------:R-:W-:Y:S01]  /*0ed0*/  ISETP.GT.U32.AND.EX P4, PT, R0, RZ, PT, P4 ;  /* 0x000000ff0000720c */ /* 0x000fe20003f84140 */
[----:B-1----:R-:W-:-:S09]  /*0ee0*/  ULEA UR4, UR5, UR4, 0x18 ;  /* 0x0000000405047291 */ /* 0x002fd2000f8ec0ff */
[----:B0-----:R-:W0:Y:S04]  /*0ef0*/  LDS R3, [UR4+0xc] ;  /* 0x00000c04ff037984 */ /* 0x001e280008000800 */
[----:B------:R-:W1:Y:S04]  /*0f00*/  LDS.128 R12, [UR4+0x10] ;  /* 0x00001004ff0c7984 */ /* 0x000e680008000c00 */
[----:B------:R-:W2:Y:S01]  /*0f10*/  LDS.64 R6, [UR4+0x20] ;  /* 0x00002004ff067984 */ /* 0x000ea20008000a00 */
[----:B0-----:R-:W-:Y:S01]  /*0f20*/  @P3 FADD R8, R8, R3 ;  /* 0x0000000308083221 */ /* 0x001fe20000000000 */
[----:B------:R-:W-:-:S03]  /*0f30*/  ISETP.GT.U32.AND P3, PT, R4, 0xc0, PT ;  /* 0x000000c00400780c */ /* 0x000fc60003f64070 */
[----:B-1----:R-:W-:Y:S01]  /*0f40*/  @P1 FADD R8, R8, R12 ;  /* 0x0000000c08081221 */ /* 0x002fe20000000000 */
[----:B------:R-:W-:Y:S02]  /*0f50*/  ISETP.GT.U32.AND P1, PT, R4, 0xe0, PT ;  /* 0x000000e00400780c */ /* 0x000fe40003f24070 */
[----:B------:R-:W-:Y:S01]  /*0f60*/  ISETP.GT.U32.AND.EX P3, PT, R0, RZ, PT, P3 ;  /* 0x000000ff0000720c */ /* 0x000fe20003f64130 */
[----:B------:R-:W-:Y:S01]  /*0f70*/  @P0 FADD R8, R8, R13 ;  /* 0x0000000d08080221 */ /* 0x000fe20000000000 */
[----:B------:R-:W-:-:S03]  /*0f80*/  ISETP.GT.U32.AND.EX P1, PT, R0, RZ, PT, P1 ;  /* 0x000000ff0000720c */ /* 0x000fc60003f24110 */
[----:B------:R-:W-:-:S04]  /*0f90*/  @P2 FADD R8, R8, R14 ;  /* 0x0000000e08082221 */ /* 0x000fc80000000000 */
[----:B------:R-:W-:-:S04]  /*0fa0*/  @P4 FADD R8, R8, R15 ;  /* 0x0000000f08084221 */ /* 0x000fc80000000000 */
[----:B--2---:R-:W-:-:S04]  /*0fb0*/  @P3 FADD R8, R8, R6 ;  /* 0x0000000608083221 */ /* 0x004fc80000000000 */
[----:B------:R-:W-:Y:S01]  /*0fc0*/  @P1 FADD R8, R8, R7 ;  /* 0x0000000708081221 */ /* 0x000fe20000000000 */
[----:B------:R-:W-:Y:S06]  /*0fd0*/  BRA `(.L_x_102) ;  /* 0x0000001000147947 */ /* 0x000fec0003800000 */
.L_x_88:
[----:B------:R-:W0:Y:S01]  /*0fe0*/  S2R R8, SR_TID.X ;  /* 0x0000000000087919 */ /* 0x000e220000002100 */
[----:B------:R-:W0:Y:S02]  /*0ff0*/  LDC.64 R2, c[0x0][0x380] ;  /* 0x0000e000ff027b82 */ /* 0x000e240000000a00 */
[----:B0-----:R-:W-:-:S05]  /*1000*/  IMAD.WIDE.U32 R2, R8, 0x4, R2 ;  /* 0x0000000408027825 */ /* 0x001fca00078e0002 */
        /* <DEDUP_REMOVED lines=16> */
[----:B--2---:R-:W-:Y:S01]  /*1110*/  FADD R9, R9, R12 ;  /* 0x0000000c09097221 */ /* 0x004fe20000000000 */
[----:B---3--:R-:W-:Y:S01]  /*1120*/  FADD R14, R11, R14 ;  /* 0x0000000e0b0e7221 */ /* 0x008fe20000000000 */
[----:B------:R-:W-:-:S03]  /*1130*/  HFMA2 R11, -RZ, RZ, 0, 0.00048828125 ;  /* 0x00001000ff0b7431 */ /* 0x000fc600000001ff */
[----:B------:R-:W-:Y:S01]  /*1140*/  FADD R14, R9, R14 ;  /* 0x0000000e090e7221 */ /* 0x000fe20000000000 */
[----:B------:R-:W-:Y:S01]  /*1150*/  IADD3 R9, P1, PT, R4, -0x1000, RZ ;  /* 0xfffff00004097810 */ /* 0x000fe20007f3e0ff */
[----:B----4-:R-:W-:-:S03]  /*1160*/  FADD R13, R13, R16 ;  /* 0x000000100d0d7221 */ /* 0x010fc60000000000 */
[----:B------:R-:W-:Y:S02]  /*1170*/  ISETP.GE.U32.AND P0, PT, R9, 0x1000, PT ;  /* 0x000010000900780c */ /* 0x000fe40003f06070 */
[----:B------:R-:W-:-:S04]  /*1180*/  IADD3.X R12, PT, PT, R0, -0x1, RZ, P1, !PT ;  /* 0xffffffff000c7810 */ /* 0x000fc80000ffe4ff */
[----:B------:R-:W-:Y:S01]  /*1190*/  ISETP.GE.U32.AND.EX P0, PT, R12, RZ, PT, P0 ;  /* 0x000000ff0c00720c */ /* 0x000fe20003f06100 */
        /* <DEDUP_REMOVED lines=11> */
[----:B------:R-:W-:Y:S01]  /*1250*/  IMAD.MOV.U32 R13, RZ, RZ, RZ ;  /* 0x000000ffff0d7224 */ /* 0x000fe200078e00ff */
[----:B------:R-:W-:Y:S06]  /*1260*/  @!P0 BRA `(.L_x_103) ;  /* 0x0000000000c08947 */ /* 0x000fec0003800000 */
[----:B------:R-:W0:Y:S01]  /*1270*/  LDC.64 R4, c[0x0][0x390] ;  /* 0x0000e400ff047b82 */ /* 0x000e220000000a00 */
[----:B------:R-:W-:Y:S01]  /*1280*/  MOV R11, 0x1000 ;  /* 0x00001000000b7802 */ /* 0x000fe20000000f00 */
[----:B------:R-:W-:-:S07]  /*1290*/  IMAD.MOV.U32 R13, RZ, RZ, RZ ;  /* 0x000000ffff0d7224 */ /* 0x000fce00078e00ff */
.L_x_105:
[----:B------:R-:W-:-:S04]  /*12a0*/  LEA R6, P0, R11, R2, 0x2 ;  /* 0x000000020b067211 */ /* 0x000fc800078010ff */
[----:B------:R-:W-:-:S05]  /*12b0*/  LEA.HI.X R7, R11, R3, R13, 0x2, P0 ;  /* 0x000000030b077211 */ /* 0x000fca00000f140d */
[----:B------:R-:W2:Y:S04]  /*12c0*/  LDG.E R0, desc[UR6][R6.64+0x2400] ;  /* 0x0024000606007981 */ /* 0x000ea8000c1e1900 */
[----:B------:R-:W2:Y:S04]  /*12d0*/  LDG.E R15, desc[UR6][R6.64+0x2800] ;  /* 0x00280006060f7981 */ /* 0x000ea8000c1e1900 */
        /* <DEDUP_REMOVED lines=13> */
[----:B------:R0:W5:Y:S02]  /*13b0*/  LDG.E R20, desc[UR6][R6.64+0x3c00] ;  /* 0x003c000606147981 */ /* 0x000164000c1e1900 */
[----:B0-----:R-:W-:-:S04]  /*13c0*/  IADD3 R6, P1, PT, -R11, R4, RZ ;  /* 0x000000040b067210 */ /* 0x001fc80007f3e1ff */
[----:B------:R-:W-:Y:S01]  /*13d0*/  ISETP.GE.U32.AND P0, PT, R6, 0x1000, PT ;  /* 0x000010000600780c */ /* 0x000fe20003f06070 */
[----:B--2---:R-:W-:Y:S01]  /*13e0*/  FADD R15, R0, R15 ;  /* 0x0000000f000f7221 */ /* 0x004fe20000000000 */
[----:B------:R-:W-:-:S04]  /*13f0*/  MOV R0, R5 ;  /* 0x0000000500007202 */ /* 0x000fc80000000f00 */
[----:B------:R-:W-:Y:S01]  /*1400*/  IADD3.X R6, PT, PT, ~R13, R0, RZ, P1, !PT ;  /* 0x000000000d067210 */ /* 0x000fe20000ffe5ff */
[----:B---3--:R-:W-:-:S03]  /*1410*/  FADD R10, R27, R10 ;  /* 0x0000000a1b0a7221 */ /* 0x008fc60000000000 */
[----:B------:R-:W-:Y:S01]  /*1420*/  ISETP.GE.U32.AND.EX P0, PT, R6, RZ, PT, P0 ;  /* 0x000000ff0600720c */ /* 0x000fe20003f06100 */
[----:B----4-:R-:W-:-:S04]  /*1430*/  FADD R29, R26, R29 ;  /* 0x0000001d1a1d7221 */ /* 0x010fc80000000000 */
[----:B------:R-:W-:Y:S01]  /*1440*/  FADD R10, R10, R29 ;  /* 0x0000001d0a0a7221 */ /* 0x000fe20000000000 */
[----:B-----5:R-:W-:Y:S01]  /*1450*/  FADD R24, R24, R25 ;  /* 0x0000001918187221 */ /* 0x020fe20000000000 */
[----:B------:R-:W-:-:S04]  /*1460*/  FADD R23, R23, R22 ;  /* 0x0000001617177221 */ /* 0x000fc80000000000 */
        /* <DEDUP_REMOVED lines=11> */
[----:B------:R-:W-:-:S05]  /*1520*/  IADD3 R11, P0, PT, R11, 0x1000, RZ ;  /* 0x000010000b0b7810 */ /* 0x000fca0007f1e0ff */
[----:B------:R-:W-:Y:S01]  /*1530*/  IMAD.X R13, RZ, RZ, R13, P0 ;  /* 0x000000ffff0d7224 */ /* 0x000fe200000e060d */
[----:B------:R-:W-:-:S04]  /*1540*/  ISETP.GT.U32.AND P0, PT, R11, R9, PT ;  /* 0x000000090b00720c */ /* 0x000fc80003f04070 */
[----:B------:R-:W-:-:S13]  /*1550*/  ISETP.GT.U32.AND.EX P0, PT, R13, R12, PT, P0 ;  /* 0x0000000c0d00720c */ /* 0x000fda0003f04100 */
[----:B------:R-:W-:Y:S05]  /*1560*/  @!P0 BRA `(.L_x_105) ;  /* 0xfffffffc004c8947 */ /* 0x000fea000383ffff */
.L_x_103:
[CC--:B------:R-:W-:Y:S01]  /*1570*/  IADD3 R3, PT, PT, -R11.reuse, R4.reuse, RZ ;  /* 0x000000040b037210 */ /* 0x0c0fe20007ffe1ff */
[----:B------:R-:W-:Y:S01]  /*1580*/  BSSY.RECONVERGENT B1, `(.L_x_104) ;  /* 0x0000080000017945 */ /* 0x000fe20003800200 */
[----:B------:R-:W-:Y:S02]  /*1590*/  ISETP.GE.U32.AND P1, PT, R11, R4, PT ;  /* 0x000000040b00720c */ /* 0x000fe40003f26070 */
[----:B------:R-:W-:-:S04]  /*15a0*/  ISETP.GE.AND P0, PT, R8, R3, PT ;  /* 0x000000030800720c */ /* 0x000fc80003f06270 */
[----:B------:R-:W-:-:S13]  /*15b0*/  ISETP.GE.U32.OR.EX P0, PT, R13, R0, P0, P1 ;  /* 0x000000000d00720c */ /* 0x000fda0000706510 */
[----:B------:R-:W-:Y:S05]  /*15c0*/  @P0 BRA `(.L_x_106) ;  /* 0x0000000400ec0947 */ /* 0x000fea0003800000 */
[----:B------:R-:W-:Y:S01]  /*15d0*/  LOP3.LUT R0, RZ, R8, RZ, 0x33, !PT ;  /* 0x00000008ff007212 */ /* 0x000fe200078e33ff */
[----:B------:R-:W-:Y:S03]  /*15e0*/  BSSY.RECONVERGENT B2, `(.L_x_107) ;  /* 0x0000038000027945 */ /* 0x000fe60003800200 */
[----:B------:R-:W-:-:S04]  /*15f0*/  IADD3 R0, PT, PT, -R11, R4, R0 ;  /* 0x000000040b007210 */ /* 0x000fc80007ffe100 */
[C---:B------:R-:W-:Y:S02]  /*1600*/  ISETP.GE.U32.AND P1, PT, R0.reuse, 0xf00, PT ;  /* 0x00000f000000780c */ /* 0x040fe40003f26070 */
[----:B------:R-:W-:Y:S02]  /*1610*/  LEA.HI R4, R0, 0x1, RZ, 0x18 ;  /* 0x0000000100047811 */ /* 0x000fe400078fc0ff */
[----:B------:R-:W-:Y:S02]  /*1620*/  MOV R0, R8 ;  /* 0x0000000800007202 */ /* 0x000fe40000000f00 */
[----:B------:R-:W-:-:S04]  /*1630*/  LOP3.LUT R24, R4, 0xf, RZ, 0xc0, !PT ;  /* 0x0000000f04187812 */ /* 0x000fc800078ec0ff */
[----:B------:R-:W-:-:S03]  /*1640*/  ISETP.NE.AND P0, PT, R24, RZ, PT ;  /* 0x000000ff1800720c */ /* 0x000fc60003f05270 */
[----:B------:R-:W-:Y:S10]  /*1650*/  @!P1 BRA `(.L_x_108) ;  /* 0x0000000000c09947 */ /* 0x000ff40003800000 */
[----:B------:R-:W0:Y:S01]  /*1660*/  LDCU.64 UR4, c[0x0][0x380] ;  /* 0x00007000ff0477ac */ /* 0x000e220008000a00 */
[----:B------:R-:W-:Y:S02]  /*1670*/  IADD3 R3, P1, PT, R8, R11, RZ ;  /* 0x0000000b08037210 */ /* 0x000fe40007f3e0ff */
[----:B------:R-:W-:-:S03]  /*1680*/  LOP3.LUT R9, R4, 0x1fffff0, RZ, 0xc0, !PT ;  /* 0x01fffff004097812 */ /* 0x000fc600078ec0ff */
[----:B------:R-:W-:Y:S01]  /*1690*/  IMAD.X R0, RZ, RZ, R13, P1 ;  /* 0x000000ffff007224 */ /* 0x000fe200008e060d */
[----:B------:R-:W-:Y:S02]  /*16a0*/  IADD3 R9, PT, PT, -R9, RZ, RZ ;  /* 0x000000ff09097210 */ /* 0x000fe40007ffe1ff */
[----:B0-----:R-:W-:-:S04]  /*16b0*/  LEA R2, P2, R3, UR4, 0x2 ;  /* 0x0000000403027c11 */ /* 0x001fc8000f8410ff */
[----:B------:R-:W-:Y:S02]  /*16c0*/  IADD3 R2, P1, PT, R2, 0x2000, RZ ;  /* 0x0000200002027810 */ /* 0x000fe40007f3e0ff */
[----:B------:R-:W-:Y:S02]  /*16d0*/  LEA.HI.X R3, R3, UR5, R0, 0x2, P2 ;  /* 0x0000000503037c11 */ /* 0x000fe400090f1400 */
[----:B------:R-:W-:-:S03]  /*16e0*/  MOV R0, R8 ;  /* 0x0000000800007202 */ /* 0x000fc60000000f00 */
[----:B------:R-:W-:-:S07]  /*16f0*/  IMAD.X R3, RZ, RZ, R3, P1 ;  /* 0x000000ffff037224 */ /* 0x000fce00008e0603 */
.L_x_109:
        /* <DEDUP_REMOVED lines=16> */
[----:B------:R-:W-:Y:S01]  /*1800*/  IADD3 R9, PT, PT, R9, 0x10, RZ ;  /* 0x0000001009097810 */ /* 0x000fe20007ffe0ff */
[----:B------:R-:W-:-:S03]  /*1810*/  VIADD R0, R0, 0x1000 ;  /* 0x0000100000007836 */ /* 0x000fc60000000000 */
[----:B------:R-:W-:Y:S02]  /*1820*/  ISETP.NE.AND P1, PT, R9, RZ, PT ;  /* 0x000000ff0900720c */ /* 0x000fe40003f25270 */
[----:B0-----:R-:W-:-:S04]  /*1830*/  IADD3 R2, P2, PT, R2, 0x4000, RZ ;  /* 0x0000400002027810 */ /* 0x001fc80007f5e0ff */
[----:B------:R-:W-:Y:S01]  /*1840*/  IADD3.X R3, PT, PT, RZ, R3, RZ, P2, !PT ;  /* 0x00000003ff037210 */ /* 0x000fe200017fe4ff */
        /* <DEDUP_REMOVED lines=17> */
.L_x_108:
[----:B------:R-:W-:Y:S05]  /*1960*/  BSYNC.RECONVERGENT B2 ;  /* 0x0000000000027941 */ /* 0x000fea0003800200 */
.L_x_107:
[----:B------:R-:W-:Y:S05]  /*1970*/  @!P0 BRA `(.L_x_106) ;  /* 0x0000000400008947 */ /* 0x000fea0003800000 */
[----:B------:R-:W-:Y:S01]  /*1980*/  ISETP.GE.U32.AND P0, PT, R24, 0x8, PT ;  /* 0x000000081800780c */ /* 0x000fe20003f06070 */
[----:B------:R-:W-:Y:S01]  /*1990*/  BSSY.RECONVERGENT B2, `(.L_x_110) ;  /* 0x000001a000027945 */ /* 0x000fe20003800200 */
[----:B------:R-:W-:-:S04]  /*19a0*/  LOP3.LUT R7, R4, 0x7, RZ, 0xc0, !PT ;  /* 0x0000000704077812 */ /* 0x000fc800078ec0ff */
[----:B------:R-:W-:-:S07]  /*19b0*/  ISETP.NE.AND P1, PT, R7, RZ, PT ;  /* 0x000000ff0700720c */ /* 0x000fce0003f25270 */
[----:B------:R-:W-:Y:S06]  /*19c0*/  @!P0 BRA `(.L_x_111) ;  /* 0x0000000000588947 */ /* 0x000fec0003800000 */
[----:B------:R-:W0:Y:S01]  /*19d0*/  LDCU.64 UR4, c[0x0][0x380] ;  /* 0x00007000ff0477ac */ /* 0x000e220008000a00 */
[----:B------:R-:W-:-:S04]  /*19e0*/  IADD3 R3, P0, PT, R0, R11, RZ ;  /* 0x0000000b00037210 */ /* 0x000fc80007f1e0ff */
[----:B------:R-:W-:Y:S02]  /*19f0*/  IADD3.X R6, PT, PT, RZ, R13, RZ, P0, !PT ;  /* 0x0000000dff067210 */ /* 0x000fe400007fe4ff */
[----:B0-----:R-:W-:-:S04]  /*1a00*/  LEA R2, P0, R3, UR4, 0x2 ;  /* 0x0000000403027c11 */ /* 0x001fc8000f8010ff */
        /* <DEDUP_REMOVED lines=9> */
[----:B------:R-:W-:Y:S01]  /*1aa0*/  IADD3 R0, PT, PT, R0, 0x800, RZ ;  /* 0x0000080000007810 */ /* 0x000fe20007ffe0ff */
        /* <DEDUP_REMOVED lines=8> */
.L_x_111:
[----:B------:R-:W-:Y:S05]  /*1b30*/  BSYNC.RECONVERGENT B2 ;  /* 0x0000000000027941 */ /* 0x000fea0003800200 */
.L_x_110:
[----:B------:R-:W-:Y:S05]  /*1b40*/  @!P1 BRA `(.L_x_106) ;  /* 0x00000000008c9947 */ /* 0x000fea0003800000 */
[----:B------:R-:W-:Y:S01]  /*1b50*/  ISETP.GE.U32.AND P0, PT, R7, 0x4, PT ;  /* 0x000000040700780c */ /* 0x000fe20003f06070 */
[----:B------:R-:W-:Y:S01]  /*1b60*/  BSSY.RECONVERGENT B2, `(.L_x_112) ;  /* 0x0000012000027945 */ /* 0x000fe20003800200 */
[----:B------:R-:W-:-:S04]  /*1b70*/  LOP3.LUT R6, R4, 0x3, RZ, 0xc0, !PT ;  /* 0x0000000304067812 */ /* 0x000fc800078ec0ff */
[----:B------:R-:W-:-:S07]  /*1b80*/  ISETP.NE.AND P1, PT, R6, RZ, PT ;  /* 0x000000ff0600720c */ /* 0x000fce0003f25270 */
[----:B------:R-:W-:Y:S06]  /*1b90*/  @!P0 BRA `(.L_x_113) ;  /* 0x0000000000388947 */ /* 0x000fec0003800000 */
[----:B------:R-:W0:Y:S01]  /*1ba0*/  LDCU.64 UR4, c[0x0][0x380] ;  /* 0x00007000ff0477ac */ /* 0x000e220008000a00 */
[----:B------:R-:W-:-:S05]  /*1bb0*/  IADD3 R3, P0, PT, R0, R11, RZ ;  /* 0x0000000b00037210 */ /* 0x000fca0007f1e0ff */
[----:B------:R-:W-:Y:S01]  /*1bc0*/  IMAD.X R4, RZ, RZ, R13, P0 ;  /* 0x000000ffff047224 */ /* 0x000fe200000e060d */
[----:B0-----:R-:W-:-:S04]  /*1bd0*/  LEA R2, P0, R3, UR4, 0x2 ;  /* 0x0000000403027c11 */ /* 0x001fc8000f8010ff */
[----:B------:R-:W-:-:S05]  /*1be0*/  LEA.HI.X R3, R3, UR5, R4, 0x2, P0 ;  /* 0x0000000503037c11 */ /* 0x000fca00080f1404 */
[----:B------:R-:W2:Y:S04]  /*1bf0*/  LDG.E R5, desc[UR6][R2.64] ;  /* 0x0000000602057981 */ /* 0x000ea8000c1e1900 */
[----:B------:R-:W3:Y:S04]  /*1c00*/  LDG.E R4, desc[UR6][R2.64+0x400] ;  /* 0x0004000602047981 */ /* 0x000ee8000c1e1900 */
[----:B------:R-:W4:Y:S04]  /*1c10*/  LDG.E R7, desc[UR6][R2.64+0x800] ;  /* 0x0008000602077981 */ /* 0x000f28000c1e1900 */
[----:B------:R-:W5:Y:S01]  /*1c20*/  LDG.E R9, desc[UR6][R2.64+0xc00] ;  /* 0x000c000602097981 */ /* 0x000f62000c1e1900 */
[----:B------:R-:W-:Y:S01]  /*1c30*/  IADD3 R0, PT, PT, R0, 0x400, RZ ;  /* 0x0000040000007810 */ /* 0x000fe20007ffe0ff */
[----:B--2---:R-:W-:-:S04]  /*1c40*/  FADD R5, R10, R5 ;  /* 0x000000050a057221 */ /* 0x004fc80000000000 */
[----:B---3--:R-:W-:-:S04]  /*1c50*/  FADD R4, R5, R4 ;  /* 0x0000000405047221 */ /* 0x008fc80000000000 */
[----:B----4-:R-:W-:-:S04]  /*1c60*/  FADD R4, R4, R7 ;  /* 0x0000000704047221 */ /* 0x010fc80000000000 */
[----:B-----5:R-:W-:-:S07]  /*1c70*/  FADD R10, R4, R9 ;  /* 0x00000009040a7221 */ /* 0x020fce0000000000 */
.L_x_113:
[----:B------:R-:W-:Y:S05]  /*1c80*/  BSYNC.RECONVERGENT B2 ;  /* 0x0000000000027941 */ /* 0x000fea0003800200 */
.L_x_112:
[----:B------:R-:W-:Y:S05]  /*1c90*/  @!P1 BRA `(.L_x_106) ;  /* 0x0000000000389947 */ /* 0x000fea0003800000 */
[----:B------:R-:W0:Y:S01]  /*1ca0*/  LDCU.64 UR4, c[0x0][0x380] ;  /* 0x00007000ff0477ac */ /* 0x000e220008000a00 */
[----:B------:R-:W-:Y:S01]  /*1cb0*/  IADD3 R5, P0, PT, R0, R11, RZ ;  /* 0x0000000b00057210 */ /* 0x000fe20007f1e0ff */
[----:B------:R-:W-:-:S03]  /*1cc0*/  IMAD.MOV R0, RZ, RZ, -R6 ;  /* 0x000000ffff007224 */ /* 0x000fc600078e0a06 */
[----:B------:R-:W-:Y:S02]  /*1cd0*/  IADD3.X R4, PT, PT, RZ, R13, RZ, P0, !PT ;  /* 0x0000000dff047210 */ /* 0x000fe400007fe4ff */
[----:B0-----:R-:W-:-:S04]  /*1ce0*/  LEA R2, P1, R5, UR4, 0x2 ;  /* 0x0000000405027c11 */ /* 0x001fc8000f8210ff */
[----:B------:R-:W-:-:S09]  /*1cf0*/  LEA.HI.X R5, R5, UR5, R4, 0x2, P1 ;  /* 0x0000000505057c11 */ /* 0x000fd200088f1404 */
.L_x_114:
[----:B------:R-:W-:-:S06]  /*1d00*/  MOV R3, R5 ;  /* 0x0000000500037202 */ /* 0x000fcc0000000f00 */
[----:B------:R0:W2:Y:S01]  /*1d10*/  LDG.E R3, desc[UR6][R2.64] ;  /* 0x0000000602037981 */ /* 0x0000a2000c1e1900 */
[----:B------:R-:W-:-:S04]  /*1d20*/  IADD3 R0, PT, PT, R0, 0x1, RZ ;  /* 0x0000000100007810 */ /* 0x000fc80007ffe0ff */
[----:B------:R-:W-:Y:S02]  /*1d30*/  ISETP.NE.AND P0, PT, R0, RZ, PT ;  /* 0x000000ff0000720c */ /* 0x000fe40003f05270 */
[----:B0-----:R-:W-:-:S05]  /*1d40*/  IADD3 R2, P1, PT, R2, 0x400, RZ ;  /* 0x0000040002027810 */ /* 0x001fca0007f3e0ff */
[----:B------:R-:W-:Y:S02]  /*1d50*/  IMAD.X R5, RZ, RZ, R5, P1 ;  /* 0x000000ffff057224 */ /* 0x000fe400008e0605 */
[----:B--2---:R-:W-:-:S04]  /*1d60*/  FADD R10, R3, R10 ;  /* 0x0000000a030a7221 */ /* 0x004fc80000000000 */
[----:B------:R-:W-:Y:S05]  /*1d70*/  @P0 BRA `(.L_x_114) ;  /* 0xfffffffc00e00947 */ /* 0x000fea000383ffff */
.L_x_106:
[----:B------:R-:W-:Y:S05]  /*1d80*/  BSYNC.RECONVERGENT B1 ;  /* 0x0000000000017941 */ /* 0x000fea0003800200 */
.L_x_104:
[----:B------:R-:W0:Y:S01]  /*1d90*/  S2R R6, SR_LANEID ;  /* 0x0000000000067919 */ /* 0x000e220000000000 */
[----:B------:R-:W-:Y:S02]  /*1da0*/  MOV R3, R10 ;  /* 0x0000000a00037202 */ /* 0x000fe40000000f00 */
[----:B------:R-:W-:-:S03]  /*1db0*/  ISETP.NE.AND P5, PT, R8, RZ, PT ;  /* 0x000000ff0800720c */ /* 0x000fc60003fa5270 */
        /* <DEDUP_REMOVED lines=39> */
.L_x_102:
[----:B------:R-:W-:Y:S05]  /*2030*/  BSYNC.RECONVERGENT B0 ;  /* 0x0000000000007941 */ /* 0x000fea0003800200 */
.L_x_87:
[----:B------:R-:W-:Y:S05]  /*2040*/  @P5 EXIT ;  /* 0x000000000000594d */ /* 0x000fea0003800000 */
[----:B01----:R-:W0:Y:S01]  /*2050*/  LDC.64 R2, c[0x0][0x388] ;  /* 0x0000e200ff027b82 */ /* 0x003e220000000a00 */
[----:B------:R-:W2:Y:S02]  /*2060*/  LDCU UR4, c[0x0][0x39c] ;  /* 0x00007380ff0477ac */ /* 0x000ea40008000800 */
[----:B--2---:R-:W-:-:S05]  /*2070*/  FADD R5, R8, UR4 ;  /* 0x0000000408057e21 */ /* 0x004fca0008000000 */
[----:B0-----:R-:W-:Y:S01]  /*2080*/  STG.E desc[UR6][R2.64], R5 ;  /* 0x0000000502007986 */ /* 0x001fe2000c101906 */
[----:B------:R-:W-:Y:S05]  /*2090*/  EXIT ;  /* 0x000000000000794d */ /* 0x000fea0003800000 */
.L_x_115:
        /* <DEDUP_REMOVED lines=14> */
.L_x_793:


//--------------------- .text._ZN3cub18CUB_300001_SM_10006detail6reduce28DeviceReduceSingleTileKernelINS2_10policy_hubIfjN4cuda3std3__44plusIfEEE10Policy1000EPfSC_iS9_ffNS7_10__identityEEEvT0_T1_T2_T3_T4_T6_ --------------------------
	.section	.text._ZN3cub18CUB_300001_SM_10006detail6reduce28DeviceReduceSingleTileKernelINS2_10policy_hubIfjN4cuda3std3__44plusIfEEE10Policy1000EPfSC_iS9_ffNS7_10__identityEEEvT0_T1_T2_T3_T4_T6_,"ax",@progbits
	.align	128
        .global         _ZN3cub18CUB_300001_SM_10006detail6reduce28DeviceReduceSingleTileKernelINS2_10policy_hubIfjN4cuda3std3__44plusIfEEE10Policy1000EPfSC_iS9_ffNS7_10__identityEEEvT0_T1_T2_T3_T4_T6_
        .type           _ZN3cub18CUB_300001_SM_10006detail6reduce28DeviceReduceSingleTileKernelINS2_10policy_hubIfjN4cuda3std3__44plusIfEEE10Policy1000EPfSC_iS9_ffNS7_10__identityEEEvT0_T1_T2_T3_T4_T6_,@function
        .size           _ZN3cub18CUB_300001_SM_10006detail6reduce28DeviceReduceSingleTileKernelINS2_10policy_hubIfjN4cuda3std3__44plusIfEEE10Policy1000EPfSC_iS9_ffNS7_10__identityEEEvT0_T1_T2_T3_T4_T6_,(.L_x_794 - _ZN3cub18CUB_300001_SM_10006detail6reduce28DeviceReduceSingleTileKernelINS2_10policy_hubIfjN4cuda3std3__44plusIfEEE10Policy1000EPfSC_iS9_ffNS7_10__identityEEEvT0_T1_T2_T3_T4_T6_)
        .other          _ZN3cub18CUB_300001_SM_10006detail6reduce28DeviceReduceSingleTileKernelINS2_10policy_hubIfjN4cuda3std3__44plusIfEEE10Policy1000EPfSC_iS9_ffNS7_10__identityEEEvT0_T1_T2_T3_T4_T6_,@"STO_CUDA_ENTRY STV_DEFAULT"
_ZN3cub18CUB_300001_SM_10006detail6reduce28DeviceReduceSingleTileKernelINS2_10policy_hubIfjN4cuda3std3__44plusIfEEE10Policy1000EPfSC_iS9_ffNS7_10__identityEEEvT0_T1_T2_T3_T4_T6_:
.text._ZN3cub18CUB_300001_SM_10006detail6reduce28DeviceReduceSingleTileKernelINS2_10policy_hubIfjN4cuda3std3__44plusIfEEE10Policy1000EPfSC_iS9_ffNS7_10__identityEEEvT0_T1_T2_T3_T4_T6_:
        /* <DEDUP_REMOVED lines=13> */
.L_x_116:
        /* <DEDUP_REMOVED lines=16> */
.L_x_121:
[----:B------:R-:W-:Y:S05]  /*01d0*/  BSYNC.RECONVERGENT B1 ;  /* 0x0000000000017941 */ /* 0x000fea0003800200 */
.L_x_120:
        /* <DEDUP_REMOVED lines=16> */
.L_x_126:
        /* <DEDUP_REMOVED lines=9> */
.L_x_125:
[----:B------:R-:W-:Y:S05]  /*0370*/  BSYNC.RECONVERGENT B2 ;  /* 0x0000000000027941 */ /* 0x000fea0003800200 */
.L_x_124:
        /* <DEDUP_REMOVED lines=8> */
.L_x_129:
        /* <DEDUP_REMOVED lines=43> */
.L_x_128:
[----:B------:R-:W-:Y:S05]  /*06b0*/  BSYNC.RECONVERGENT B2 ;  /* 0x0000000000027941 */ /* 0x000fea0003800200 */
.L_x_127:
        /* <DEDUP_REMOVED lines=26> */
.L_x_131:
[----:B------:R-:W-:Y:S05]  /*0860*/  BSYNC.RECONVERGENT B2 ;  /* 0x0000000000027941 */ /* 0x000fea0003800200 */
.L_x_130:
        /* <DEDUP_REMOVED lines=12> */
.L_x_123:
[----:B------:R-:W-:Y:S05]  /*0930*/  BSYNC.RECONVERGENT B1 ;  /* 0x0000000000017941 */ /* 0x000fea0003800200 */
.L_x_122:
        /* <DEDUP_REMOVED lines=10> */
[----:B------:R-:W1:Y:S06]  /*09e0*/  SHFL.DOWN PT, R3, R0, 0x2, 0x1f ;  /* 0x08401f0000037f89 */ /* 0x000e6c00000e0000 */
[----:B------:R-:W2:Y:S01]  /*09f0*/  @!P1 S2R R6, SR_CgaCtaId ;  /* 0x0000000000069919 */ /* 0x000ea20000008800 */
[----:B0-----:R-:W-:Y:S02]  /*0a00*/  @!P1 MOV R5, 0x400 ;  /* 0x0000040000059802 */ /* 0x001fe40000000f00 */
[----:B------:R-:W-:-:S04]  /*0a10*/  @!P1 SHF.R.U32.HI R4, RZ, 0x3, R2 ;  /* 0x00000003ff049819 */ /* 0x000fc80000011602 */
[----:B------:R-:W-:Y:S01]  /*0a20*/  @!P1 LOP3.LUT R4, R4, 0x7c, RZ, 0xc0, !PT ;  /* 0x0000007c04049812 */ /* 0x000fe200078ec0ff */
[----:B-1----:R-:W-:Y:S01]  /*0a30*/  @!P0 FADD R0, R0, R3 ;  /* 0x0000000300008221 */ /* 0x002fe20000000000 */
[----:B------:R-:W-:-:S04]  /*0a40*/  ISETP.GT.AND P0, PT, R8, 0x1b, PT ;  /* 0x0000001b0800780c */ /* 0x000fc80003f04270 */
[----:B------:R-:W0:Y:S01]  /*0a50*/  SHFL.DOWN PT, R3, R0, 0x4, 0x1f ;  /* 0x08801f0000037f89 */ /* 0x000e2200000e0000 */
[----:B--2---:R-:W-:-:S04]  /*0a60*/  @!P1 LEA R5, R6, R5, 0x18 ;  /* 0x0000000506059211 */ /* 0x004fc800078ec0ff */
        /* <DEDUP_REMOVED lines=16> */
[----:B0-----:R-:W0:Y:S04]  /*0b70*/  LDS.128 R4, [UR4+0x10] ;  /* 0x00001004ff047984 */ /* 0x001e280008000c00 */
[----:B------:R-:W1:Y:S04]  /*0b80*/  LDS.128 R12, [UR4+0x20] ;  /* 0x00002004ff0c7984 */ /* 0x000e680008000c00 */
[----:B------:R-:W2:Y:S04]  /*0b90*/  LDS.128 R8, [UR4+0x30] ;  /* 0x00003004ff087984 */ /* 0x000ea80008000c00 */
[----:B------:R-:W3:Y:S01]  /*0ba0*/  LDS.128 R16, [UR4+0x40] ;  /* 0x00004004ff107984 */ /* 0x000ee20008000c00 */
[----:B0-----:R-:W-:-:S04]  /*0bb0*/  FADD R5, R0, R5 ;  /* 0x0000000500057221 */ /* 0x001fc80000000000 */
[----:B------:R-:W-:-:S04]  /*0bc0*/  FADD R6, R5, R6 ;  /* 0x0000000605067221 */ /* 0x000fc80000000000 */
[----:B------:R-:W-:-:S04]  /*0bd0*/  FADD R7, R6, R7 ;  /* 0x0000000706077221 */ /* 0x000fc80000000000 */
[----:B-1----:R-:W-:-:S04]  /*0be0*/  FADD R12, R7, R12 ;  /* 0x0000000c070c7221 */ /* 0x002fc80000000000 */
[----:B------:R-:W-:-:S04]  /*0bf0*/  FADD R13, R12, R13 ;  /* 0x0000000d0c0d7221 */ /* 0x000fc80000000000 */
[----:B------:R-:W-:-:S04]  /*0c00*/  FADD R14, R13, R14 ;  /* 0x0000000e0d0e7221 */ /* 0x000fc80000000000 */
[----:B------:R-:W-:-:S04]  /*0c10*/  FADD R15, R14, R15 ;  /* 0x0000000f0e0f7221 */ /* 0x000fc80000000000 */
[----:B--2---:R-:W-:-:S04]  /*0c20*/  FADD R8, R15, R8 ;  /* 0x000000080f087221 */ /* 0x004fc80000000000 */
[----:B------:R-:W-:-:S04]  /*0c30*/  FADD R9, R8, R9 ;  /* 0x0000000908097221 */ /* 0x000fc80000000000 */
[----:B------:R-:W-:-:S04]  /*0c40*/  FADD R10, R9, R10 ;  /* 0x0000000a090a7221 */ /* 0x000fc80000000000 */
[----:B------:R-:W-:-:S04]  /*0c50*/  FADD R11, R10, R11 ;  /* 0x0000000b0a0b7221 */ /* 0x000fc80000000000 */
[----:B---3--:R-:W-:-:S04]  /*0c60*/  FADD R16, R11, R16 ;  /* 0x000000100b107221 */ /* 0x008fc80000000000 */
[----:B------:R-:W-:-:S04]  /*0c70*/  FADD R17, R16, R17 ;  /* 0x0000001110117221 */ /* 0x000fc80000000000 */
[----:B------:R-:W-:-:S04]  /*0c80*/  FADD R18, R17, R18 ;  /* 0x0000001211127221 */ /* 0x000fc80000000000 */
[----:B------:R-:W-:Y:S01]  /*0c90*/  FADD R0, R18, R19 ;  /* 0x0000001312007221 */ /* 0x000fe20000000000 */
[----:B------:R-:W-:Y:S06]  /*0ca0*/  BRA `(.L_x_133) ;  /* 0x0000003400707947 */ /* 0x000fec0003800000 */
.L_x_132:
        /* <DEDUP_REMOVED lines=23> */
[-C--:B------:R-:W-:Y:S02]  /*0e20*/  ISETP.GT.AND P0, PT, R5, R4.reuse, PT ;  /* 0x000000040500720c */ /* 0x080fe40003f04270 */
[----:B------:R-:W-:Y:S02]  /*0e30*/  IADD3 R5, PT, PT, R9, 0x10, RZ ;  /* 0x0000001009057810 */ /* 0x000fe40007ffe0ff */
        /* <DEDUP_REMOVED lines=20> */
[----:B------:R-:W0:Y:S04]  /*0f80*/  LDS.128 R16, [UR4+0x10] ;  /* 0x00001004ff107984 */ /* 0x000e280008000c00 */
[----:B----4-:R-:W1:Y:S04]  /*0f90*/  LDS.128 R4, [UR4+0x20] ;  /* 0x00002004ff047984 */ /* 0x010e680008000c00 */
[----:B------:R-:W2:Y:S04]  /*0fa0*/  LDS.128 R8, [UR4+0x30] ;  /* 0x00003004ff087984 */ /* 0x000ea80008000c00 */
[----:B------:R-:W3:Y:S01]  /*0fb0*/  LDS.128 R12, [UR4+0x40] ;  /* 0x00004004ff0c7984 */ /* 0x000ee20008000c00 */
[----:B0-----:R-:W-:Y:S01]  /*0fc0*/  @P2 FADD R0, R0, R17 ;  /* 0x0000001100002221 */ /* 0x001fe20000000000 */
[----:B------:R-:W-:-:S03]  /*0fd0*/  ISETP.GT.AND P2, PT, R3, 0x80, PT ;  /* 0x000000800300780c */ /* 0x000fc60003f44270 */
[----:B------:R-:W-:Y:S01]  /*0fe0*/  @P3 FADD R0, R0, R18 ;  /* 0x0000001200003221 */ /* 0x000fe20000000000 */
[----:B------:R-:W-:-:S03]  /*0ff0*/  ISETP.GT.AND P3, PT, R3, 0xa0, PT ;  /* 0x000000a00300780c */ /* 0x000fc60003f64270 */
[----:B------:R-:W-:Y:S01]  /*1000*/  @P1 FADD R0, R0, R19 ;  /* 0x0000001300001221 */ /* 0x000fe20000000000 */
[----:B------:R-:W-:-:S05]  /*1010*/  ISETP.GT.AND P1, PT, R3, 0xe0, PT ;  /* 0x000000e00300780c */ /* 0x000fca0003f24270 */
[----:B-1----:R-:W-:Y:S01]  /*1020*/  @P2 FADD R0, R0, R4 ;  /* 0x0000000400002221 */ /* 0x002fe20000000000 */
[----:B------:R-:W-:-:S03]  /*1030*/  ISETP.GT.AND P2, PT, R3, 0x100, PT ;  /* 0x000001000300780c */ /* 0x000fc60003f44270 */
[----:B------:R-:W-:Y:S01]  /*1040*/  @P3 FADD R0, R0, R5 ;  /* 0x0000000500003221 */ /* 0x000fe20000000000 */
[----:B------:R-:W-:-:S03]  /*1050*/  ISETP.GT.AND P3, PT, R3, 0x120, PT ;  /* 0x000001200300780c */ /* 0x000fc60003f64270 */
[----:B------:R-:W-:Y:S01]  /*1060*/  @P4 FADD R0, R0, R6 ;  /* 0x0000000600004221 */ /* 0x000fe20000000000 */
[----:B------:R-:W-:-:S03]  /*1070*/  ISETP.GT.AND P4, PT, R3, 0x140, PT ;  /* 0x000001400300780c */ /* 0x000fc60003f84270 */
[----:B------:R-:W-:Y:S01]  /*1080*/  @P1 FADD R0, R0, R7 ;  /* 0x0000000700001221 */ /* 0x000fe20000000000 */
[----:B------:R-:W-:-:S03]  /*1090*/  ISETP.GT.AND P1, PT, R3, 0x160, PT ;  /* 0x000001600300780c */ /* 0x000fc60003f24270 */
[----:B--2---:R-:W-:Y:S01]  /*10a0*/  @P2 FADD R0, R0, R8 ;  /* 0x0000000800002221 */ /* 0x004fe20000000000 */
[----:B------:R-:W-:-:S03]  /*10b0*/  ISETP.GT.AND P2, PT, R3, 0x180, PT ;  /* 0x000001800300780c */ /* 0x000fc60003f44270 */
[----:B------:R-:W-:Y:S01]  /*10c0*/  @P3 FADD R0, R0, R9 ;  /* 0x0000000900003221 */ /* 0x000fe20000000000 */
[----:B------:R-:W-:-:S03]  /*10d0*/  ISETP.GT.AND P3, PT, R3, 0x1a0, PT ;  /* 0x000001a00300780c */ /* 0x000fc60003f64270 */
[----:B------:R-:W-:Y:S01]  /*10e0*/  @P4 FADD R0, R0, R10 ;  /* 0x0000000a00004221 */ /* 0x000fe20000000000 */
[----:B------:R-:W-:-:S03]  /*10f0*/  ISETP.GT.AND P4, PT, R3, 0x1c0, PT ;  /* 0x000001c00300780c */ /* 0x000fc60003f84270 */
[----:B------:R-:W-:Y:S01]  /*1100*/  @P1 FADD R0, R0, R11 ;  /* 0x0000000b00001221 */ /* 0x000fe20000000000 */
[----:B------:R-:W-:-:S03]  /*1110*/  ISETP.GT.AND P1, PT, R3, 0x1e0, PT ;  /* 0x000001e00300780c */ /* 0x000fc60003f24270 */
[----:B---3--:R-:W-:-:S04]  /*1120*/  @P2 FADD R0, R0, R12 ;  /* 0x0000000c00002221 */ /* 0x008fc80000000000 */
[----:B------:R-:W-:-:S04]  /*1130*/  @P3 FADD R0, R0, R13 ;  /* 0x0000000d00003221 */ /* 0x000fc80000000000 */
[----:B------:R-:W-:-:S04]  /*1140*/  @P4 FADD R0, R0, R14 ;  /* 0x0000000e00004221 */ /* 0x000fc80000000000 */
[----:B------:R-:W-:Y:S01]  /*1150*/  @P1 FADD R0, R0, R15 ;  /* 0x0000000f00001221 */ /* 0x000fe20000000000 */
[----:B------:R-:W-:Y:S06]  /*1160*/  BRA `(.L_x_133) ;  /* 0x0000003000407947 */ /* 0x000fec0003800000 */
.L_x_119:
[----:B------:R-:W0:Y:S01]  /*1170*/  S2R R2, SR_TID.X ;  /* 0x0000000000027919 */ /* 0x000e220000002100 */
[----:B------:R-:W1:Y:S01]  /*1180*/  LDC.64 R4, c[0x0][0x380] ;  /* 0x0000e000ff047b82 */ /* 0x000e620000000a00 */
[----:B0-----:R-:W-:-:S05]  /*1190*/  SHF.L.U32 R7, R2, 0x1, RZ ;  /* 0x0000000102077819 */ /* 0x001fca00000006ff */
[----:B-1----:R-:W-:-:S05]  /*11a0*/  IMAD.WIDE.U32 R4, R7, 0x4, R4 ;  /* 0x0000000407047825 */ /* 0x002fca00078e0004 */
[----:B------:R-:W2:Y:S04]  /*11b0*/  LDG.E.64.CONSTANT R14, desc[UR6][R4.64] ;  /* 0x00000006040e7981 */ /* 0x000ea8000c1e9b00 */
[----:B------:R-:W3:Y:S04]  /*11c0*/  LDG.E.64.CONSTANT R16, desc[UR6][R4.64+0x1000] ;  /* 0x0010000604107981 */ /* 0x000ee8000c1e9b00 */
[----:B------:R-:W4:Y:S04]  /*11d0*/  LDG.E.64.CONSTANT R18, desc[UR6][R4.64+0x2000] ;  /* 0x0020000604127981 */ /* 0x000f28000c1e9b00 */
[----:B------:R-:W5:Y:S04]  /*11e0*/  LDG.E.64.CONSTANT R20, desc[UR6][R4.64+0x3000] ;  /* 0x0030000604147981 */ /* 0x000f68000c1e9b00 */
[----:B------:R-:W5:Y:S04]  /*11f0*/  LDG.E.64.CONSTANT R12, desc[UR6][R4.64+0x4000] ;  /* 0x00400006040c7981 */ /* 0x000f68000c1e9b00 */
[----:B------:R-:W5:Y:S04]  /*1200*/  LDG.E.64.CONSTANT R10, desc[UR6][R4.64+0x5000] ;  /* 0x00500006040a7981 */ /* 0x000f68000c1e9b00 */
[----:B------:R-:W5:Y:S04]  /*1210*/  LDG.E.64.CONSTANT R6, desc[UR6][R4.64+0x6000] ;  /* 0x0060000604067981 */ /* 0x000f68000c1e9b00 */
[----:B------:R-:W5:Y:S01]  /*1220*/  LDG.E.64.CONSTANT R8, desc[UR6][R4.64+0x7000] ;  /* 0x0070000604087981 */ /* 0x000f62000c1e9b00 */
[----:B------:R-:W-:Y:S01]  /*1230*/  ISETP.GE.U32.AND P0, PT, R3, 0x4000, PT ;  /* 0x000040000300780c */ /* 0x000fe20003f06070 */
[----:B--2---:R-:W-:Y:S01]  /*1240*/  FADD R14, R14, R15 ;  /* 0x0000000f0e0e7221 */ /* 0x004fe20000000000 */
[----:B---3--:R-:W-:Y:S01]  /*1250*/  FADD R17, R16, R17 ;  /* 0x0000001110117221 */ /* 0x008fe20000000000 */
[----:B----4-:R-:W-:-:S03]  /*1260*/  FADD R18, R18, R19 ;  /* 0x0000001312127221 */ /* 0x010fc60000000000 */
[----:B------:R-:W-:Y:S01]  /*1270*/  FADD R14, R14, R17 ;  /* 0x000000110e0e7221 */ /* 0x000fe20000000000 */
[----:B-----5:R-:W-:Y:S01]  /*1280*/  FADD R21, R20, R21 ;  /* 0x0000001514157221 */ /* 0x020fe20000000000 */
[----:B------:R-:W-:Y:S02]  /*1290*/  HFMA2 R20, -RZ, RZ, 0, 0.0078125 ;  /* 0x00002000ff147431 */ /* 0x000fe400000001ff */
[----:B------:R-:W-:Y:S01]  /*12a0*/  FADD R12, R12, R13 ;  /* 0x0000000d0c0c7221 */ /* 0x000fe20000000000 */
[----:B------:R-:W-:Y:S01]  /*12b0*/  FADD R21, R18, R21 ;  /* 0x0000001512157221 */ /* 0x000fe20000000000 */
[----:B------:R-:W-:-:S03]  /*12c0*/  FADD R11, R10, R11 ;  /* 0x0000000b0a0b7221 */ /* 0x000fc60000000000 */
[----:B------:R-:W-:Y:S01]  /*12d0*/  FADD R14, R14, R21 ;  /* 0x000000150e0e7221 */ /* 0x000fe20000000000 */
[----:B------:R-:W-:Y:S01]  /*12e0*/  FADD R6, R6, R7 ;  /* 0x0000000706067221 */ /* 0x000fe20000000000 */
[----:B------:R-:W-:Y:S01]  /*12f0*/  FADD R11, R12, R11 ;  /* 0x0000000b0c0b7221 */ /* 0x000fe20000000000 */
[----:B------:R-:W-:-:S04]  /*1300*/  FADD R9, R8, R9 ;  /* 0x0000000908097221 */ /* 0x000fc80000000000 */
[----:B------:R-:W-:-:S04]  /*1310*/  FADD R6, R6, R9 ;  /* 0x0000000906067221 */ /* 0x000fc80000000000 */
[----:B------:R-:W-:-:S04]  /*1320*/  FADD R11, R11, R6 ;  /* 0x000000060b0b7221 */ /* 0x000fc80000000000 */
[----:B------:R-:W-:Y:S01]  /*1330*/  FADD R0, R14, R11 ;  /* 0x0000000b0e007221 */ /* 0x000fe20000000000 */
[----:B------:R-:W-:Y:S06]  /*1340*/  @!P0 BRA `(.L_x_134) ;  /* 0x00000000008c8947 */ /* 0x000fec0003800000 */
[----:B------:R-:W0:Y:S01]  /*1350*/  LDC R24, c[0x0][0x390] ;  /* 0x0000e400ff187b82 */ /* 0x000e220000000800 */
[----:B------:R-:W-:Y:S02]  /*1360*/  IADD3 R21, PT, PT, R3, -0x2000, RZ ;  /* 0xffffe00003157810 */ /* 0x000fe40007ffe0ff */
[----:B------:R-:W-:-:S07]  /*1370*/  MOV R20, 0x2000 ;  /* 0x0000200000147802 */ /* 0x000fce0000000f00 */
.L_x_136:
[----:B------:R-:W-:-:S05]  /*1380*/  IMAD.WIDE R26, R20, 0x4, R4 ;  /* 0x00000004141a7825 */ /* 0x000fca00078e0204 */
[----:B------:R-:W2:Y:S04]  /*1390*/  LDG.E.64.CONSTANT R14, desc[UR6][R26.64+0x6000] ;  /* 0x006000061a0e7981 */ /* 0x000ea8000c1e9b00 */
[----:B------:R-:W2:Y:S04]  /*13a0*/  LDG.E.64.CONSTANT R6, desc[UR6][R26.64+0x7000] ;  /* 0x007000061a067981 */ /* 0x000ea8000c1e9b00 */
[----:B------:R-:W3:Y:S04]  /*13b0*/  LDG.E.64.CONSTANT R22, desc[UR6][R26.64] ;  /* 0x000000061a167981 */ /* 0x000ee8000c1e9b00 */
[----:B------:R-:W4:Y:S04]  /*13c0*/  LDG.E.64.CONSTANT R18, desc[UR6][R26.64+0x1000] ;  /* 0x001000061a127981 */ /* 0x000f28000c1e9b00 */
[----:B------:R-:W5:Y:S04]  /*13d0*/  LDG.E.64.CONSTANT R16, desc[UR6][R26.64+0x2000] ;  /* 0x002000061a107981 */ /* 0x000f68000c1e9b00 */
[----:B------:R-:W5:Y:S04]  /*13e0*/  LDG.E.64.CONSTANT R12, desc[UR6][R26.64+0x3000] ;  /* 0x003000061a0c7981 */ /* 0x000f68000c1e9b00 */
[----:B------:R-:W5:Y:S04]  /*13f0*/  LDG.E.64.CONSTANT R10, desc[UR6][R26.64+0x4000] ;  /* 0x004000061a0a7981 */ /* 0x000f68000c1e9b00 */
[----:B------:R-:W5:Y:S01]  /*1400*/  LDG.E.64.CONSTANT R8, desc[UR6][R26.64+0x5000] ;  /* 0x005000061a087981 */ /* 0x000f62000c1e9b00 */
[----:B0-----:R-:W-:Y:S01]  /*1410*/  MOV R3, R24 ;  /* 0x0000001800037202 */ /* 0x001fe20000000f00 */
[----:B--2---:R-:W-:-:S03]  /*1420*/  FADD R15, R15, R6 ;  /* 0x000000060f0f7221 */ /* 0x004fc60000000000 */
[----:B------:R-:W-:Y:S01]  /*1430*/  IADD3 R6, PT, PT, -R20, R3, RZ ;  /* 0x0000000314067210 */ /* 0x000fe20007ffe1ff */
[----:B---3--:R-:W-:-:S03]  /*1440*/  FADD R0, R22, R0 ;  /* 0x0000000016007221 */ /* 0x008fc60000000000 */
[----:B------:R-:W-:Y:S01]  /*1450*/  ISETP.GE.AND P0, PT, R6, 0x2000, PT ;  /* 0x000020000600780c */ /* 0x000fe20003f06270 */
[----:B----4-:R-:W-:Y:S01]  /*1460*/  FADD R23, R23, R18 ;  /* 0x0000001217177221 */ /* 0x010fe20000000000 */
[----:B-----5:R-:W-:Y:S01]  /*1470*/  FADD R18, R19, R16 ;  /* 0x0000001013127221 */ /* 0x020fe20000000000 */
[----:B------:R-:W-:Y:S01]  /*1480*/  FADD R17, R17, R12 ;  /* 0x0000000c11117221 */ /* 0x000fe20000000000 */
[----:B------:R-:W-:Y:S01]  /*1490*/  FADD R12, R13, R10 ;  /* 0x0000000a0d0c7221 */ /* 0x000fe20000000000 */
[----:B------:R-:W-:Y:S01]  /*14a0*/  FADD R11, R11, R8 ;  /* 0x000000080b0b7221 */ /* 0x000fe20000000000 */
[----:B------:R-:W-:Y:S01]  /*14b0*/  FADD R8, R9, R14 ;  /* 0x0000000e09087221 */ /* 0x000fe20000000000 */
[----:B------:R-:W-:Y:S01]  /*14c0*/  FADD R0, R0, R23 ;  /* 0x0000001700007221 */ /* 0x000fe20000000000 */
[----:B------:R-:W-:Y:S01]  /*14d0*/  FADD R17, R18, R17 ;  /* 0x0000001112117221 */ /* 0x000fe20000000000 */
[----:B------:R-:W-:Y:S01]  /*14e0*/  FADD R11, R12, R11 ;  /* 0x0000000b0c0b7221 */ /* 0x000fe20000000000 */
[----:B------:R-:W-:-:S02]  /*14f0*/  FADD R8, R8, R15 ;  /* 0x0000000f08087221 */ /* 0x000fc40000000000 */
[----:B------:R-:W-:Y:S02]  /*1500*/  FADD R0, R0, R17 ;  /* 0x0000001100007221 */ /* 0x000fe40000000000 */
[----:B------:R-:W-:-:S04]  /*1510*/  FADD R11, R11, R8 ;  /* 0x000000080b0b7221 */ /* 0x000fc80000000000 */
[----:B------:R-:W-:-:S04]  /*1520*/  FADD R11, R0, R11 ;  /* 0x0000000b000b7221 */ /* 0x000fc80000000000 */
[----:B------:R-:W-:Y:S01]  /*1530*/  FADD R0, R7, R11 ;  /* 0x0000000b07007221 */ /* 0x000fe20000000000 */
[----:B------:R-:W-:Y:S06]  /*1540*/  @!P0 BRA `(.L_x_135) ;  /* 0x0000000800308947 */ /* 0x000fec0003800000 */
[----:B------:R-:W-:-:S04]  /*1550*/  IADD3 R20, PT, PT, R20, 0x2000, RZ ;  /* 0x0000200014147810 */ /* 0x000fc80007ffe0ff */
[----:B------:R-:W-:-:S13]  /*1560*/  ISETP.GT.AND P0, PT, R20, R21, PT ;  /* 0x000000151400720c */ /* 0x000fda0003f04270 */
[----:B------:R-:W-:Y:S05]  /*1570*/  @!P0 BRA `(.L_x_136) ;  /* 0xfffffffc00808947 */ /* 0x000fea000383ffff */
.L_x_134:
        /* <DEDUP_REMOVED lines=20> */
.L_x_140:
        /* <DEDUP_REMOVED lines=8> */
.L_x_139:
[----:B------:R-:W-:Y:S05]  /*1740*/  BSYNC.RECONVERGENT B2 ;  /* 0x0000000000027941 */ /* 0x000fea0003800200 */
.L_x_138:
[----:B------:R-:W-:Y:S05]  /*1750*/  @!P1 BRA `(.L_x_137) ;  /* 0x0000000400a89947 */ /* 0x000fea0003800000 */
[----:B------:R-:W0:Y:S01]  /*1760*/  LDCU.64 UR4, c[0x0][0x380] ;  /* 0x00007000ff0477ac */ /* 0x000e220008000a00 */
[----:B------:R-:W-:Y:S01]  /*1770*/  IADD3 R5, PT, PT, R11, -R10, RZ ;  /* 0x8000000a0b057210 */ /* 0x000fe20007ffe0ff */
[----:B------:R-:W-:Y:S01]  /*1780*/  BSSY.RECONVERGENT B2, `(.L_x_141) ;  /* 0x000003b000027945 */ /* 0x000fe20003800200 */
[----:B------:R-:W-:Y:S02]  /*1790*/  IADD3 R3, P0, PT, R10, R20, RZ ;  /* 0x000000140a037210 */ /* 0x000fe40007f1e0ff */
[----:B------:R-:W-:Y:S02]  /*17a0*/  ISETP.GT.AND P1, PT, R5, 0x1800, PT ;  /* 0x000018000500780c */ /* 0x000fe40003f24270 */
[----:B------:R-:W-:Y:S02]  /*17b0*/  IADD3.X R6, PT, PT, RZ, RZ, RZ, P0, !PT ;  /* 0x000000ffff067210 */ /* 0x000fe400007fe4ff */
[----:B0-----:R-:W-:-:S04]  /*17c0*/  LEA R4, P0, R3, UR4, 0x2 ;  /* 0x0000000403047c11 */ /* 0x001fc8000f8010ff */
[----:B------:R-:W-:Y:S02]  /*17d0*/  LEA.HI.X R3, R3, UR5, R6, 0x2, P0 ;  /* 0x0000000503037c11 */ /* 0x000fe400080f1406 */
[----:B------:R-:W-:-:S04]  /*17e0*/  IADD3 R4, P0, PT, R4, 0x1000, RZ ;  /* 0x0000100004047810 */ /* 0x000fc80007f1e0ff */
[----:B------:R-:W-:Y:S02]  /*17f0*/  IADD3.X R5, PT, PT, RZ, R3, RZ, P0, !PT ;  /* 0x00000003ff057210 */ /* 0x000fe400007fe4ff */
[----:B------:R-:W-:Y:S02]  /*1800*/  PLOP3.LUT P0, PT, PT, PT, PT, 0x80, 0x8 ;  /* 0x000000000008781c */ /* 0x000fe40003f0f070 */
[----:B------:R-:W-:Y:S01]  /*1810*/  IADD3 R3, PT, PT, R10, R20, RZ ;  /* 0x000000140a037210 */ /* 0x000fe20007ffe0ff */
[----:B------:R-:W-:Y:S10]  /*1820*/  @!P1 BRA `(.L_x_142) ;  /* 0x0000000000c09947 */ /* 0x000ff40003800000 */
[----:B------:R-:W-:Y:S02]  /*1830*/  PLOP3.LUT P0, PT, PT, PT, PT, 0x8, 0x80 ;  /* 0x000000000080781c */ /* 0x000fe40003f0e170 */
[----:B------:R-:W-:-:S11]  /*1840*/  IADD3 R13, PT, PT, R11, -0x1800, RZ ;  /* 0xffffe8000b0d7810 */ /* 0x000fd60007ffe0ff */
.L_x_143:
        /* <DEDUP_REMOVED lines=46> */
.L_x_142:
[----:B------:R-:W-:Y:S05]  /*1b30*/  BSYNC.RECONVERGENT B2 ;  /* 0x0000000000027941 */ /* 0x000fea0003800200 */
.L_x_141:
        /* <DEDUP_REMOVED lines=31> */
.L_x_145:
[----:B------:R-:W-:Y:S05]  /*1d30*/  BSYNC.RECONVERGENT B2 ;  /* 0x0000000000027941 */ /* 0x000fea0003800200 */
.L_x_144:
        /* <DEDUP_REMOVED lines=9> */
[----:B----4-:R-:W-:-:S04]  /*1dd0*/  FADD R0, R0, R3 ;  /* 0x0000000300007221 */ /* 0x010fc80000000000 */
[----:B--2---:R-:W-:-:S04]  /*1de0*/  FADD R0, R0, R9 ;  /* 0x0000000900007221 */ /* 0x004fc80000000000 */
[----:B---3--:R-:W-:-:S07]  /*1df0*/  FADD R0, R0, R11 ;  /* 0x0000000b00007221 */ /* 0x008fce0000000000 */
.L_x_137:
[----:B------:R-:W-:Y:S05]  /*1e00*/  BSYNC.RECONVERGENT B1 ;  /* 0x0000000000017941 */ /* 0x000fea0003800200 */
.L_x_135:
        /* <DEDUP_REMOVED lines=32> */
[----:B---3--:R-:W0:Y:S04]  /*2010*/  LDS.128 R4, [UR4+0x10] ;  /* 0x00001004ff047984 */ /* 0x008e280008000c00 */
        /* <DEDUP_REMOVED lines=19> */
.L_x_118:
        /* <DEDUP_REMOVED lines=12> */
.L_x_148:
[----:B------:R-:W-:Y:S05]  /*2210*/  BSYNC.RECONVERGENT B1 ;  /* 0x0000000000017941 */ /* 0x000fea0003800200 */
.L_x_147:
        /* <DEDUP_REMOVED lines=16> */
.L_x_153:
        /* <DEDUP_REMOVED lines=9> */
.L_x_152:
[----:B------:R-:W-:Y:S05]  /*23b0*/  BSYNC.RECONVERGENT B2 ;  /* 0x0000000000027941 */ /* 0x000fea0003800200 */
.L_x_151:
        /* <DEDUP_REMOVED lines=8> */
.L_x_156:
        /* <DEDUP_REMOVED lines=43> */
.L_x_155:
[----:B------:R-:W-:Y:S05]  /*26f0*/  BSYNC.RECONVERGENT B2 ;  /* 0x0000000000027941 */ /* 0x000fea0003800200 */
.L_x_154:
        /* <DEDUP_REMOVED lines=26> */
.L_x_158:
[----:B------:R-:W-:Y:S05]  /*28a0*/  BSYNC.RECONVERGENT B2 ;  /* 0x0000000000027941 */ /* 0x000fea0003800200 */
.L_x_157:
        /* <DEDUP_REMOVED lines=12> */
.L_x_150:
[----:B------:R-:W-:Y:S05]  /*2970*/  BSYNC.RECONVERGENT B1 ;  /* 0x0000000000017941 */ /* 0x000fea0003800200 */
.L_x_149:
[----:B------:R-:W-:Y:S02]  /*2980*/  ISETP.GE.AND P0, PT, R3, 0x200, PT ;  /* 0x000002000300780c */ /* 0x000fe40003f06270 */
[----:B0----5:R-:W-:-:S11]  /*2990*/  MOV R5, R0 ;  /* 0x0000000000057202 */ /* 0x021fd60000000f00 */
[----:B------:R-:W-:Y:S05]  /*29a0*/  @!P0 BRA `(.L_x_159) ;  /* 0x0000000000d08947 */ /* 0x000fea0003800000 */
[----:B------:R-:W0:Y:S01]  /*29b0*/  S2R R7, SR_LANEID ;  /* 0x0000000000077919 */ /* 0x000e220000000000 */
[----:B------:R-:W1:Y:S02]  /*29c0*/  SHFL.DOWN PT, R0, R5, 0x1, 0x1f ;  /* 0x08201f0005007f89 */ /* 0x000e6400000e0000 */
[----:B-1----:R-:W-:Y:S01]  /*29d0*/  FADD R0, R0, R5 ;  /* 0x0000000500007221 */ /* 0x002fe20000000000 */
[C---:B0-----:R-:W-:Y:S02]  /*29e0*/  ISETP.GT.AND P0, PT, R7.reuse, 0x1e, PT ;  /* 0x0000001e0700780c */ /* 0x041fe40003f04270 */
[----:B------:R-:W-:Y:S02]  /*29f0*/  ISETP.NE.AND P1, PT, R7, RZ, PT ;  /* 0x000000ff0700720c */ /* 0x000fe40003f25270 */
[----:B------:R-:W-:Y:S02]  /*2a00*/  FSEL R0, R5, R0, P0 ;  /* 0x0000000005007208 */ /* 0x000fe40000000000 */
[----:B------:R-:W-:-:S03]  /*2a10*/  ISETP.GT.AND P0, PT, R7, 0x1d, PT ;  /* 0x0000001d0700780c */ /* 0x000fc60003f04270 */
[----:B------:R-:W0:Y:S06]  /*2a20*/  SHFL.DOWN PT, R3, R0, 0x2, 0x1f ;  /* 0x08401f0000037f89 */ /* 0x000e2c00000e0000 */
        /* <DEDUP_REMOVED lines=24> */
[----:B--2---:R-:W0:Y:S04]  /*2bb0*/  LDS.128 R4, [UR4+0x10] ;  /* 0x00001004ff047984 */ /* 0x004e280008000c00 */
        /* <DEDUP_REMOVED lines=19> */
.L_x_159:
[----:B------:R-:W0:Y:S01]  /*2cf0*/  S2R R4, SR_LANEID ;  /* 0x0000000000047919 */ /* 0x000e220000000000 */
[----:B------:R-:W-:-:S04]  /*2d00*/  LOP3.LUT R0, R2, 0x3e0, RZ, 0xc0, !PT ;  /* 0x000003e002007812 */ /* 0x000fc800078ec0ff */
[----:B------:R-:W-:Y:S02]  /*2d10*/  IADD3 R6, PT, PT, R0, 0x20, RZ ;  /* 0x0000002000067810 */ /* 0x000fe40007ffe0ff */
[----:B------:R-:W-:Y:S02]  /*2d20*/  LOP3.LUT R0, RZ, R0, RZ, 0x33, !PT ;  /* 0x00000000ff007212 */ /* 0x000fe400078e33ff */
[-C--:B------:R-:W-:Y:S02]  /*2d30*/  ISETP.GT.AND P0, PT, R6, R3.reuse, PT ;  /* 0x000000030600720c */ /* 0x080fe40003f04270 */
[----:B------:R-:W-:-:S04]  /*2d40*/  IADD3 R0, PT, PT, R0, R3, RZ ;  /* 0x0000000300007210 */ /* 0x000fc80007ffe0ff */
[----:B------:R-:W-:-:S05]  /*2d50*/  SEL R6, R0, 0x1f, P0 ;  /* 0x0000001f00067807 */ /* 0x000fca0000000000 */
[----:B------:R-:W1:Y:S01]  /*2d60*/  SHFL.DOWN PT, R0, R5, 0x1, R6 ;  /* 0x0820000005007989 */ /* 0x000e6200000e0006 */
[C---:B0-----:R-:W-:Y:S02]  /*2d70*/  ISETP.GE.AND P0, PT, R4.reuse, R6, PT ;  /* 0x000000060400720c */ /* 0x041fe40003f06270 */
[C---:B------:R-:W-:Y:S02]  /*2d80*/  IADD3 R7, PT, PT, R4.reuse, 0x2, RZ ;  /* 0x0000000204077810 */ /* 0x040fe40007ffe0ff */
[----:B------:R-:W-:-:S09]  /*2d90*/  ISETP.NE.AND P1, PT, R4, RZ, PT ;  /* 0x000000ff0400720c */ /* 0x000fd20003f25270 */
[----:B-1----:R-:W-:Y:S01]  /*2da0*/  @!P0 FADD R5, R0, R5 ;  /* 0x0000000500058221 */ /* 0x002fe20000000000 */
[-C--:B------:R-:W-:Y:S02]  /*2db0*/  ISETP.GT.AND P0, PT, R7, R6.reuse, PT ;  /* 0x000000060700720c */ /* 0x080fe40003f04270 */
[----:B------:R-:W-:Y:S01]  /*2dc0*/  IADD3 R7, PT, PT, R4, 0x4, RZ ;  /* 0x0000000404077810 */ /* 0x000fe20007ffe0ff */
[----:B------:R-:W0:Y:S01]  /*2dd0*/  @!P1 S2R R8, SR_CgaCtaId ;  /* 0x0000000000089919 */ /* 0x000e220000008800 */
        /* <DEDUP_REMOVED lines=31> */
[----:B-1----:R-:W1:Y:S04]  /*2fd0*/  LDS.128 R4, [UR4+0x20] ;  /* 0x00002004ff047984 */ /* 0x002e680008000c00 */
        /* <DEDUP_REMOVED lines=29> */
.L_x_146:
        /* <DEDUP_REMOVED lines=28> */
[----:B------:R-:W-:Y:S02]  /*3370*/  HFMA2 R11, -RZ, RZ, 0, 0.0078125 ;  /* 0x00002000ff0b7431 */ /* 0x000fe400000001ff */
        /* <DEDUP_REMOVED lines=11> */
.L_x_162:
[----:B------:R-:W-:-:S05]  /*3430*/  IMAD.WIDE R2, R11, 0x4, R4 ;  /* 0x000000040b027825 */ /* 0x000fca00078e0204 */
        /* <DEDUP_REMOVED lines=15> */
[----:B------:R0:W5:Y:S02]  /*3530*/  LDG.E.CONSTANT R18, desc[UR6][R2.64+0x7800] ;  /* 0x0078000602127981 */ /* 0x000164000c1e9900 */
[----:B0-----:R-:W-:-:S04]  /*3540*/  MOV R3, R7 ;  /* 0x0000000700037202 */ /* 0x001fc80000000f00 */
[----:B------:R-:W-:-:S04]  /*3550*/  IADD3 R2, PT, PT, -R11, R3, RZ ;  /* 0x000000030b027210 */ /* 0x000fc80007ffe1ff */
[----:B------:R-:W-:Y:S01]  /*3560*/  ISETP.GE.AND P0, PT, R2, 0x2000, PT ;  /* 0x000020000200780c */ /* 0x000fe20003f06270 */
        /* <DEDUP_REMOVED lines=17> */
[----:B------:R-:W-:-:S04]  /*3680*/  IADD3 R11, PT, PT, R11, 0x2000, RZ ;  /* 0x000020000b0b7810 */ /* 0x000fc80007ffe0ff */
[----:B------:R-:W-:-:S13]  /*3690*/  ISETP.GT.AND P0, PT, R11, R6, PT ;  /* 0x000000060b00720c */ /* 0x000fda0003f04270 */
[----:B------:R-:W-:Y:S05]  /*36a0*/  @!P0 BRA `(.L_x_162) ;  /* 0xfffffffc00608947 */ /* 0x000fea000383ffff */
.L_x_160:
        /* <DEDUP_REMOVED lines=20> */
.L_x_166:
        /* <DEDUP_REMOVED lines=8> */
.L_x_165:
[----:B------:R-:W-:Y:S05]  /*3870*/  BSYNC.RECONVERGENT B2 ;  /* 0x0000000000027941 */ /* 0x000fea0003800200 */
.L_x_164:
        /* <DEDUP_REMOVED lines=16> */
.L_x_169:
        /* <DEDUP_REMOVED lines=46> */
.L_x_168:
[----:B------:R-:W-:Y:S05]  /*3c60*/  BSYNC.RECONVERGENT B2 ;  /* 0x0000000000027941 */ /* 0x000fea0003800200 */
.L_x_167:
        /* <DEDUP_REMOVED lines=31> */
.L_x_171:
[----:B------:R-:W-:Y:S05]  /*3e60*/  BSYNC.RECONVERGENT B2 ;  /* 0x0000000000027941 */ /* 0x000fea0003800200 */
.L_x_170:
        /* <DEDUP_REMOVED lines=12> */
.L_x_163:
[----:B------:R-:W-:Y:S05]  /*3f30*/  BSYNC.RECONVERGENT B1 ;  /* 0x0000000000017941 */ /* 0x000fea0003800200 */
.L_x_161:
        /* <DEDUP_REMOVED lines=50> */
[----:B------:R-:W-:-:S07]  /*4260*/  FADD R0, R18, R19 ;  /* 0x0000001312007221 */ /* 0x000fce0000000000 */
.L_x_133:
[----:B------:R-:W-:Y:S05]  /*4270*/  BSYNC.RECONVERGENT B0 ;  /* 0x0000000000007941 */ /* 0x000fea0003800200 */
.L_x_117:
[----:B------:R-:W-:Y:S05]  /*4280*/  @P0 EXIT ;  /* 0x000000000000094d */ /* 0x000fea0003800000 */
[----:B0-23--:R-:W0:Y:S01]  /*4290*/  LDC.64 R2, c[0x0][0x388] ;  /* 0x0000e200ff027b82 */ /* 0x00de220000000a00 */
[----:B------:R-:W4:Y:S02]  /*42a0*/  LDCU UR4, c[0x0][0x398] ;  /* 0x00007300ff0477ac */ /* 0x000f240008000800 */
[----:B----4-:R-:W-:-:S05]  /*42b0*/  FADD R5, R0, UR4 ;  /* 0x0000000400057e21 */ /* 0x010fca0008000000 */
[----:B0-----:R-:W-:Y:S01]  /*42c0*/  STG.E desc[UR6][R2.64], R5 ;  /* 0x0000000502007986 */ /* 0x001fe2000c101906 */
[----:B------:R-:W-:Y:S05]  /*42d0*/  EXIT ;  /* 0x000000000000794d */ /* 0x000fea0003800000 */
.L_x_172:
        /* <DEDUP_REMOVED lines=10> */
.L_x_794:


//--------------------- .text._ZN3cub18CUB_300001_SM_10006detail6reduce18DeviceReduceKernelINS2_10policy_hubIfjN4cuda3std3__44plusIfEEE10Policy1000EN6thrust24THRUST_300001_SM_1000_NS6detail15normal_iteratorINSD_10device_ptrIfEEEEjS9_fNS7_10__identityEEEvT0_PT3_T1_NS0_13GridEvenShareISN_EET2_T4_ --------------------------
	.section	.text._ZN3cub18CUB_300001_SM_10006detail6reduce18DeviceReduceKernelINS2_10policy_hubIfjN4cuda3std3__44plusIfEEE10Policy1000EN6thrust24THRUST_300001_SM_1000_NS6detail15normal_iteratorINSD_10device_ptrIfEEEEjS9_fNS7_10__identityEEEvT0_PT3_T1_NS0_13GridEvenShareISN_EET2_T4_,"ax",@progbits
	.align	128
        .global         _ZN3cub18CUB_300001_SM_10006detail6reduce18DeviceReduceKernelINS2_10policy_hubIfjN4cuda3std3__44plusIfEEE10Policy1000EN6thrust24THRUST_300001_SM_1000_NS6detail15normal_iteratorINSD_10device_ptrIfEEEEjS9_fNS7_10__identityEEEvT0_PT3_T1_NS0_13GridEvenShareISN_EET2_T4_
        .type           _ZN3cub18CUB_300001_SM_10006detail6reduce18DeviceReduceKernelINS2_10policy_hubIfjN4cuda3std3__44plusIfEEE10Policy1000EN6thrust24THRUST_300001_SM_1000_NS6detail15normal_iteratorINSD_10device_ptrIfEEEEjS9_fNS7_10__identityEEEvT0_PT3_T1_NS0_13GridEvenShareISN_EET2_T4_,@function
        .size           _ZN3cub18CUB_300001_SM_10006detail6reduce18DeviceReduceKernelINS2_10policy_hubIfjN4cuda3std3__44plusIfEEE10Policy1000EN6thrust24THRUST_300001_SM_1000_NS6detail15normal_iteratorINSD_10device_ptrIfEEEEjS9_fNS7_10__identityEEEvT0_PT3_T1_NS0_13GridEvenShareISN_EET2_T4_,(.L_x_795 - _ZN3cub18CUB_300001_SM_10006detail6reduce18DeviceReduceKernelINS2_10policy_hubIfjN4cuda3std3__44plusIfEEE10Policy1000EN6thrust24THRUST_300001_SM_1000_NS6detail15normal_iteratorINSD_10device_ptrIfEEEEjS9_fNS7_10__identityEEEvT0_PT3_T1_NS0_13GridEvenShareISN_EET2_T4_)
        .other          _ZN3cub18CUB_300001_SM_10006detail6reduce18DeviceReduceKernelINS2_10policy_hubIfjN4cuda3std3__44plusIfEEE10Policy1000EN6thrust24THRUST_300001_SM_1000_NS6detail15normal_iteratorINSD_10device_ptrIfEEEEjS9_fNS7_10__identityEEEvT0_PT3_T1_NS0_13GridEvenShareISN_EET2_T4_,@"STO_CUDA_ENTRY STV_DEFAULT"
_ZN3cub18CUB_300001_SM_10006detail6reduce18DeviceReduceKernelINS2_10policy_hubIfjN4cuda3std3__44plusIfEEE10Policy1000EN6thrust24THRUST_300001_SM_1000_NS6detail15normal_iteratorINSD_10device_ptrIfEEEEjS9_fNS7_10__identityEEEvT0_PT3_T1_NS0_13GridEvenShareISN_EET2_T4_:
.text._ZN3cub18CUB_300001_SM_10006detail6reduce18DeviceReduceKernelINS2_10policy_hubIfjN4cuda3std3__44plusIfEEE10Policy1000EN6thrust24THRUST_300001_SM_1000_NS6detail15normal_iteratorINSD_10device_ptrIfEEEEjS9_fNS7_10__identityEEEvT0_PT3_T1_NS0_13GridEvenShareISN_EET2_T4_:
[----:B------:R-:W-:Y:S01]  /*0000*/  LDC R1, c[0x0][0x37c] ;  /* 0x0000df00ff017b82 */ /* 0x000fe20000000800 */
[----:B------:R-:W0:Y:S07]  /*0010*/  S2R R3, SR_CTAID.X ;  /* 0x0000000000037919 */ /* 0x000e2e0000002500 */
[----:B------:R-:W1:Y:S01]  /*0020*/  LDC.64 R6, c[0x0][0x3a8] ;  /* 0x0000ea00ff067b82 */ /* 0x000e620000000a00 */
[----:B------:R-:W2:Y:S01]  /*0030*/  LDCU.64 UR6, c[0x0][0x358] ;  /* 0x00006b00ff0677ac */ /* 0x000ea20008000a00 */
[----:B------:R-:W-:Y:S01]  /*0040*/  BSSY.RECONVERGENT B0, `(.L_x_173) ;  /* 0x000027a000007945 */ /* 0x000fe20003800200 */
[----:B-1----:R-:W-:Y:S01]  /*0050*/  SHF.L.U32 R13, R7, 0xd, RZ ;  /* 0x0000000d070d7819 */ /* 0x002fe200000006ff */
[----:B0-----:R-:W-:-:S05]  /*0060*/  IMAD R0, R3, -0x2000, R6 ;  /* 0xffffe00003007824 */ /* 0x001fca00078e0206 */
[----:B------:R-:W-:-:S13]  /*0070*/  ISETP.GT.U32.AND P0, PT, R0, 0x1fff, PT ;  /* 0x00001fff0000780c */ /* 0x000fda0003f04070 */
[----:B--2---:R-:W-:Y:S05]  /*0080*/  @P0 BRA `(.L_x_174) ;  /* 0x0000001000d40947 */ /* 0x004fea0003800000 */
[----:B------:R-:W0:Y:S01]  /*0090*/  S2R R2, SR_TID.X ;  /* 0x0000000000027919 */ /* 0x000e220000002100 */
[----:B------:R-:W-:Y:S01]  /*00a0*/  BSSY.RECONVERGENT B1, `(.L_x_175) ;  /* 0x000000a000017945 */ /* 0x000fe20003800200 */
[----:B------:R-:W-:Y:S01]  /*00b0*/  HFMA2 R15, -RZ, RZ, 0, 0 ;  /* 0x00000000ff0f7431 */ /* 0x000fe200000001ff */
[----:B0-----:R-:W-:Y:S02]  /*00c0*/  ISETP.GE.U32.AND P0, PT, R2, R0, PT ;  /* 0x000000000200720c */ /* 0x001fe40003f06070 */
[----:B------:R-:W-:-:S11]  /*00d0*/  MOV R4, R2 ;  /* 0x0000000200047202 */ /* 0x000fd60000000f00 */
[----:B------:R-:W-:Y:S05]  /*00e0*/  @P0 BRA `(.L_x_176) ;  /* 0x0000000000140947 */ /* 0x000fea0003800000 */
[----:B------:R-:W0:Y:S01]  /*00f0*/  LDC.64 R8, c[0x0][0x380] ;  /* 0x0000e000ff087b82 */ /* 0x000e220000000a00 */
[----:B------:R-:W-:-:S05]  /*0100*/  LEA R5, R3, R2, 0xd ;  /* 0x0000000203057211 */ /* 0x000fca00078e68ff */
[----:B0-----:R-:W-:-:S05]  /*0110*/  IMAD.WIDE.U32 R8, R5, 0x4, R8 ;  /* 0x0000000405087825 */ /* 0x001fca00078e0008 */
[----:B------:R0:W5:Y:S01]  /*0120*/  LDG.E R15, desc[UR6][R8.64] ;  /* 0x00000006080f7981 */ /* 0x000162000c1e1900 */
[----:B------:R-:W-:-:S07]  /*0130*/  IADD3 R4, PT, PT, R2, 0x200, RZ ;  /* 0x0000020002047810 */ /* 0x000fce0007ffe0ff */
.L_x_176:
[----:B------:R-:W-:Y:S05]  /*0140*/  BSYNC.RECONVERGENT B1 ;  /* 0x0000000000017941 */ /* 0x000fea0003800200 */
.L_x_175:
[----:B------:R-:W-:Y:S01]  /*0150*/  ISETP.GE.U32.AND P0, PT, R4, R0, PT ;  /* 0x000000000400720c */ /* 0x000fe20003f06070 */
[----:B------:R-:W-:-:S12]  /*0160*/  BSSY.RECONVERGENT B1, `(.L_x_177) ;  /* 0x00000a5000017945 */ /* 0x000fd80003800200 */
[----:B------:R-:W-:Y:S05]  /*0170*/  @P0 BRA `(.L_x_178) ;  /* 0x00000008008c0947 */ /* 0x000fea0003800000 */
[----:B------:R-:W-:Y:S01]  /*0180*/  LOP3.LUT R5, RZ, R4, RZ, 0x33, !PT ;  /* 0x00000004ff057212 */ /* 0x000fe200078e33ff */
[----:B------:R-:W-:Y:S03]  /*0190*/  BSSY.RECONVERGENT B2, `(.L_x_179) ;  /* 0x0000053000027945 */ /* 0x000fe60003800200 */
[----:B------:R-:W-:-:S05]  /*01a0*/  IADD3 R6, PT, PT, R5, R6, RZ ;  /* 0x0000000605067210 */ /* 0x000fca0007ffe0ff */
[----:B------:R-:W-:-:S05]  /*01b0*/  IMAD R6, R3, -0x2000, R6 ;  /* 0xffffe00003067824 */ /* 0x000fca00078e0206 */
[C---:B------:R-:W-:Y:S02]  /*01c0*/  ISETP.GE.U32.AND P0, PT, R6.reuse, 0x1e00, PT ;  /* 0x00001e000600780c */ /* 0x040fe40003f06070 */
[----:B------:R-:W-:-:S04]  /*01d0*/  LEA.HI R5, R6, 0x1, RZ, 0x17 ;  /* 0x0000000106057811 */ /* 0x000fc800078fb8ff */
[----:B------:R-:W-:-:S07]  /*01e0*/  LOP3.LUT R6, R5, 0xf, RZ, 0xc0, !PT ;  /* 0x0000000f05067812 */ /* 0x000fce00078ec0ff */
[----:B------:R-:W-:Y:S05]  /*01f0*/  @!P0 BRA `(.L_x_180) ;  /* 0x0000000400308947 */ /* 0x000fea0003800000 */
[----:B------:R-:W-:Y:S01]  /*0200*/  LOP3.LUT R10, R5, 0xfffff0, RZ, 0xc0, !PT ;  /* 0x00fffff0050a7812 */ /* 0x000fe200078ec0ff */
[----:B------:R-:W-:Y:S01]  /*0210*/  BSSY.RECONVERGENT B3, `(.L_x_181) ;  /* 0x0000049000037945 */ /* 0x000fe20003800200 */
[----:B0-----:R-:W-:Y:S02]  /*0220*/  LOP3.LUT R9, R4, 0x1000, RZ, 0xfc, !PT ;  /* 0x0000100004097812 */ /* 0x001fe400078efcff */
[----:B------:R-:W-:Y:S02]  /*0230*/  LEA R4, R3, R4, 0xd ;  /* 0x0000000403047211 */ /* 0x000fe400078e68ff */
[----:B------:R-:W-:-:S07]  /*0240*/  IADD3 R10, PT, PT, -R10, RZ, RZ ;  /* 0x000000ff0a0a7210 */ /* 0x000fce0007ffe1ff */
.L_x_182:
[----:B------:R-:W0:Y:S02]  /*0250*/  LDC.64 R12, c[0x0][0x380] ;  /* 0x0000e000ff0c7b82 */ /* 0x000e240000000a00 */
[----:B0-----:R-:W-:-:S05]  /*0260*/  IMAD.WIDE.U32 R22, R4, 0x4, R12 ;  /* 0x0000000404167825 */ /* 0x001fca00078e000c */
[----:B------:R0:W2:Y:S01]  /*0270*/  LDG.E R8, desc[UR6][R22.64] ;  /* 0x0000000616087981 */ /* 0x0000a2000c1e1900 */
[C---:B------:R-:W-:Y:S02]  /*0280*/  IADD3 R25, PT, PT, R4.reuse, 0x200, RZ ;  /* 0x0000020004197810 */ /* 0x040fe40007ffe0ff */
[C---:B------:R-:W-:Y:S02]  /*0290*/  IADD3 R21, PT, PT, R4.reuse, 0x400, RZ ;  /* 0x0000040004157810 */ /* 0x040fe40007ffe0ff */
[C---:B------:R-:W-:Y:S01]  /*02a0*/  IADD3 R17, PT, PT, R4.reuse, 0x600, RZ ;  /* 0x0000060004117810 */ /* 0x040fe20007ffe0ff */
[----:B------:R-:W-:Y:S01]  /*02b0*/  IMAD.WIDE.U32 R24, R25, 0x4, R12 ;  /* 0x0000000419187825 */ /* 0x000fe200078e000c */
[----:B------:R-:W-:-:S03]  /*02c0*/  IADD3 R19, PT, PT, R4, 0x800, RZ ;  /* 0x0000080004137810 */ /* 0x000fc60007ffe0ff */
[--C-:B------:R-:W-:Y:S01]  /*02d0*/  IMAD.WIDE.U32 R20, R21, 0x4, R12.reuse ;  /* 0x0000000415147825 */ /* 0x100fe200078e000c */
[----:B------:R-:W3:Y:S01]  /*02e0*/  LDG.E R7, desc[UR6][R24.64] ;  /* 0x0000000618077981 */ /* 0x000ee2000c1e1900 */
[C---:B------:R-:W-:Y:S02]  /*02f0*/  IADD3 R11, PT, PT, R4.reuse, 0xa00, RZ ;  /* 0x00000a00040b7810 */ /* 0x040fe40007ffe0ff */
[--C-:B------:R-:W-:Y:S01]  /*0300*/  IMAD.WIDE.U32 R16, R17, 0x4, R12.reuse ;  /* 0x0000000411107825 */ /* 0x100fe200078e000c */
[----:B------:R1:W4:Y:S01]  /*0310*/  LDG.E R29, desc[UR6][R20.64] ;  /* 0x00000006141d7981 */ /* 0x000322000c1e1900 */
[C---:B------:R-:W-:Y:S02]  /*0320*/  IADD3 R14, PT, PT, R4.reuse, 0xc00, RZ ;  /* 0x00000c00040e7810 */ /* 0x040fe40007ffe0ff */
[--C-:B------:R-:W-:Y:S01]  /*0330*/  IMAD.WIDE.U32 R18, R19, 0x4, R12.reuse ;  /* 0x0000000413127825 */ /* 0x100fe200078e000c */
[----:B------:R1:W4:Y:S03]  /*0340*/  LDG.E R28, desc[UR6][R16.64] ;  /* 0x00000006101c7981 */ /* 0x000326000c1e1900 */
[----:B0-----:R-:W-:Y:S01]  /*0350*/  IMAD.WIDE.U32 R22, R11, 0x4, R12 ;  /* 0x000000040b167825 */ /* 0x001fe200078e000c */
[----:B------:R-:W4:Y:S01]  /*0360*/  LDG.E R27, desc[UR6][R18.64] ;  /* 0x00000006121b7981 */ /* 0x000f22000c1e1900 */
[----:B------:R-:W-:-:S02]  /*0370*/  IADD3 R11, PT, PT, R4, 0xe00, RZ ;  /* 0x00000e00040b7810 */ /* 0x000fc40007ffe0ff */
[--C-:B-1----:R-:W-:Y:S01]  /*0380*/  IMAD.WIDE.U32 R20, R14, 0x4, R12.reuse ;  /* 0x000000040e147825 */ /* 0x102fe200078e000c */
[----:B------:R0:W4:Y:S01]  /*0390*/  LDG.E R26, desc[UR6][R22.64] ;  /* 0x00000006161a7981 */ /* 0x000122000c1e1900 */
[C---:B------:R-:W-:Y:S02]  /*03a0*/  IADD3 R14, PT, PT, R4.reuse, 0x1000, RZ ;  /* 0x00001000040e7810 */ /* 0x040fe40007ffe0ff */
[C---:B------:R-:W-:Y:S01]  /*03b0*/  IADD3 R24, PT, PT, R4.reuse, 0x1200, RZ ;  /* 0x0000120004187810 */ /* 0x040fe20007ffe0ff */
[--C-:B------:R-:W-:Y:S01]  /*03c0*/  IMAD.WIDE.U32 R16, R11, 0x4, R12.reuse ;  /* 0x000000040b107825 */ /* 0x100fe200078e000c */
[----:B------:R1:W4:Y:S01]  /*03d0*/  LDG.E R25, desc[UR6][R20.64] ;  /* 0x0000000614197981 */ /* 0x000322000c1e1900 */
[----:B------:R-:W-:Y:S02]  /*03e0*/  IADD3 R11, PT, PT, R4, 0x1400, RZ ;  /* 0x00001400040b7810 */ /* 0x000fe40007ffe0ff */
[--C-:B0-----:R-:W-:Y:S02]  /*03f0*/  IMAD.WIDE.U32 R22, R24, 0x4, R12.reuse ;  /* 0x0000000418167825 */ /* 0x101fe400078e000c */
[----:B------:R0:W4:Y:S02]  /*0400*/  LDG.E R24, desc[UR6][R16.64] ;  /* 0x0000000610187981 */ /* 0x000124000c1e1900 */
[--C-:B-1----:R-:W-:Y:S01]  /*0410*/  IMAD.WIDE.U32 R20, R14, 0x4, R12.reuse ;  /* 0x000000040e147825 */ /* 0x102fe200078e000c */
[C---:B------:R-:W-:Y:S01]  /*0420*/  IADD3 R14, PT, PT, R4.reuse, 0x1600, RZ ;  /* 0x00001600040e7810 */ /* 0x040fe20007ffe0ff */
[----:B------:R1:W4:Y:S04]  /*0430*/  LDG.E R18, desc[UR6][R22.64] ;  /* 0x0000000616127981 */ /* 0x000328000c1e1900 */
[----:B------:R1:W4:Y:S01]  /*0440*/  LDG.E R19, desc[UR6][R20.64] ;  /* 0x0000000614137981 */ /* 0x000322000c1e1900 */
[----:B0-----:R-:W-:Y:S01]  /*0450*/  IMAD.WIDE.U32 R16, R11, 0x4, R12 ;  /* 0x000000040b107825 */ /* 0x001fe200078e000c */
[----:B-1----:R-:W-:-:S04]  /*0460*/  IADD3 R23, PT, PT, R4, 0x1800, RZ ;  /* 0x0000180004177810 */ /* 0x002fc80007ffe0ff */
[----:B------:R0:W4:Y:S01]  /*0470*/  LDG.E R11, desc[UR6][R16.64] ;  /* 0x00000006100b7981 */ /* 0x000122000c1e1900 */
[C---:B------:R-:W-:Y:S01]  /*0480*/  IADD3 R21, PT, PT, R4.reuse, 0x1a00, RZ ;  /* 0x00001a0004157810 */ /* 0x040fe20007ffe0ff */
[----:B0-----:R-:W-:Y:S01]  /*0490*/  IMAD.WIDE.U32 R16, R23, 0x4, R12 ;  /* 0x0000000417107825 */ /* 0x001fe200078e000c */
[----:B------:R-:W-:-:S03]  /*04a0*/  IADD3 R23, PT, PT, R4, 0x1c00, RZ ;  /* 0x00001c0004177810 */ /* 0x000fc60007ffe0ff */
[--C-:B------:R-:W-:Y:S02]  /*04b0*/  IMAD.WIDE.U32 R20, R21, 0x4, R12.reuse ;  /* 0x0000000415147825 */ /* 0x100fe400078e000c */
[----:B------:R-:W4:Y:S02]  /*04c0*/  LDG.E R16, desc[UR6][R16.64] ;  /* 0x0000000610107981 */ /* 0x000f24000c1e1900 */
[----:B------:R-:W-:Y:S02]  /*04d0*/  IMAD.WIDE.U32 R22, R23, 0x4, R12 ;  /* 0x0000000417167825 */ /* 0x000fe400078e000c */
[----:B------:R-:W4:Y:S04]  /*04e0*/  LDG.E R20, desc[UR6][R20.64] ;  /* 0x0000000614147981 */ /* 0x000f28000c1e1900 */
[----:B------:R-:W4:Y:S01]  /*04f0*/  LDG.E R22, desc[UR6][R22.64] ;  /* 0x0000000616167981 */ /* 0x000f22000c1e1900 */
[----:B--2--5:R-:W-:Y:S01]  /*0500*/  FADD R8, R8, R15 ;  /* 0x0000000f08087221 */ /* 0x024fe20000000000 */
[----:B------:R-:W-:-:S06]  /*0510*/  IMAD.WIDE.U32 R14, R14, 0x4, R12 ;  /* 0x000000040e0e7825 */ /* 0x000fcc00078e000c */
[----:B------:R0:W2:Y:S02]  /*0520*/  LDG.E R14, desc[UR6][R14.64] ;  /* 0x000000060e0e7981 */ /* 0x0000a4000c1e1900 */
[----:B0-----:R-:W-:-:S05]  /*0530*/  IADD3 R15, PT, PT, R4, 0x1e00, RZ ;  /* 0x00001e00040f7810 */ /* 0x001fca0007ffe0ff */
[----:B------:R-:W-:-:S06]  /*0540*/  IMAD.WIDE.U32 R12, R15, 0x4, R12 ;  /* 0x000000040f0c7825 */ /* 0x000fcc00078e000c */
[----:B------:R-:W2:Y:S01]  /*0550*/  LDG.E R12, desc[UR6][R12.64] ;  /* 0x000000060c0c7981 */ /* 0x000ea2000c1e1900 */
        /* <DEDUP_REMOVED lines=8> */
[----:B------:R-:W-:Y:S01]  /*05e0*/  FADD R18, R19, R18 ;  /* 0x0000001213127221 */ /* 0x000fe20000000000 */
[----:B------:R-:W-:-:S03]  /*05f0*/  IADD3 R10, PT, PT, R10, 0x10, RZ ;  /* 0x000000100a0a7810 */ /* 0x000fc60007ffe0ff */
[----:B------:R-:W-:Y:S01]  /*0600*/  FADD R11, R18, R11 ;  /* 0x0000000b120b7221 */ /* 0x000fe20000000000 */
[----:B------:R-:W-:Y:S02]  /*0610*/  ISETP.NE.AND P0, PT, R10, RZ, PT ;  /* 0x000000ff0a00720c */ /* 0x000fe40003f05270 */
[----:B------:R-:W-:Y:S02]  /*0620*/  IADD3 R9, PT, PT, R9, 0x2000, RZ ;  /* 0x0000200009097810 */ /* 0x000fe40007ffe0ff */
[----:B------:R-:W-:Y:S01]  /*0630*/  IADD3 R4, PT, PT, R4, 0x2000, RZ ;  /* 0x0000200004047810 */ /* 0x000fe20007ffe0ff */
[----:B--2---:R-:W-:-:S04]  /*0640*/  FADD R11, R11, R14 ;  /* 0x0000000e0b0b7221 */ /* 0x004fc80000000000 */
[----:B------:R-:W-:-:S04]  /*0650*/  FADD R11, R11, R16 ;  /* 0x000000100b0b7221 */ /* 0x000fc80000000000 */
[----:B------:R-:W-:-:S04]  /*0660*/  FADD R11, R11, R20 ;  /* 0x000000140b0b7221 */ /* 0x000fc80000000000 */
[----:B------:R-:W-:-:S04]  /*0670*/  FADD R11, R11, R22 ;  /* 0x000000160b0b7221 */ /* 0x000fc80000000000 */
[----:B------:R-:W-:Y:S01]  /*0680*/  FADD R15, R11, R12 ;  /* 0x0000000c0b0f7221 */ /* 0x000fe20000000000 */
[----:B------:R-:W-:Y:S06]  /*0690*/  @P0 BRA `(.L_x_182) ;  /* 0xfffffff800ec0947 */ /* 0x000fec000383ffff */
[----:B------:R-:W-:Y:S05]  /*06a0*/  BSYNC.RECONVERGENT B3 ;  /* 0x0000000000037941 */ /* 0x000fea0003800200 */
.L_x_181:
[----:B------:R-:W-:-:S07]  /*06b0*/  IADD3 R4, PT, PT, R9, -0x1000, RZ ;  /* 0xfffff00009047810 */ /* 0x000fce0007ffe0ff */
.L_x_180:
[----:B------:R-:W-:Y:S05]  /*06c0*/  BSYNC.RECONVERGENT B2 ;  /* 0x0000000000027941 */ /* 0x000fea0003800200 */
.L_x_179:
[----:B------:R-:W-:-:S13]  /*06d0*/  ISETP.NE.AND P0, PT, R6, RZ, PT ;  /* 0x000000ff0600720c */ /* 0x000fda0003f05270 */
[----:B------:R-:W-:Y:S05]  /*06e0*/  @!P0 BRA `(.L_x_178) ;  /* 0x0000000400308947 */ /* 0x000fea0003800000 */
[----:B------:R-:W-:Y:S01]  /*06f0*/  ISETP.GE.U32.AND P0, PT, R6, 0x8, PT ;  /* 0x000000080600780c */ /* 0x000fe20003f06070 */
[----:B------:R-:W-:Y:S01]  /*0700*/  BSSY.RECONVERGENT B2, `(.L_x_183) ;  /* 0x0000026000027945 */ /* 0x000fe20003800200 */
[----:B------:R-:W-:-:S04]  /*0710*/  LOP3.LUT R22, R5, 0x7, RZ, 0xc0, !PT ;  /* 0x0000000705167812 */ /* 0x000fc800078ec0ff */
[----:B------:R-:W-:-:S07]  /*0720*/  ISETP.NE.AND P1, PT, R22, RZ, PT ;  /* 0x000000ff1600720c */ /* 0x000fce0003f25270 */
[----:B------:R-:W-:Y:S06]  /*0730*/  @!P0 BRA `(.L_x_184) ;  /* 0x0000000000888947 */ /* 0x000fec0003800000 */
[----:B------:R-:W1:Y:S01]  /*0740*/  LDC.64 R6, c[0x0][0x380] ;  /* 0x0000e000ff067b82 */ /* 0x000e620000000a00 */
[----:B------:R-:W-:-:S04]  /*0750*/  LEA R19, R3, R4, 0xd ;  /* 0x0000000403137211 */ /* 0x000fc800078e68ff */
[C---:B------:R-:W-:Y:S02]  /*0760*/  IADD3 R17, PT, PT, R19.reuse, 0x200, RZ ;  /* 0x0000020013117810 */ /* 0x040fe40007ffe0ff */
[C---:B------:R-:W-:Y:S02]  /*0770*/  IADD3 R21, PT, PT, R19.reuse, 0x400, RZ ;  /* 0x0000040013157810 */ /* 0x040fe40007ffe0ff */
[C---:B------:R-:W-:Y:S02]  /*0780*/  IADD3 R13, PT, PT, R19.reuse, 0x600, RZ ;  /* 0x00000600130d7810 */ /* 0x040fe40007ffe0ff */
[C---:B0-----:R-:W-:Y:S01]  /*0790*/  IADD3 R9, PT, PT, R19.reuse, 0x800, RZ ;  /* 0x0000080013097810 */ /* 0x041fe20007ffe0ff */
[----:B-1----:R-:W-:-:S04]  /*07a0*/  IMAD.WIDE.U32 R10, R19, 0x4, R6 ;  /* 0x00000004130a7825 */ /* 0x002fc800078e0006 */
[--C-:B------:R-:W-:Y:S01]  /*07b0*/  IMAD.WIDE.U32 R16, R17, 0x4, R6.reuse ;  /* 0x0000000411107825 */ /* 0x100fe200078e0006 */
[----:B------:R0:W2:Y:S03]  /*07c0*/  LDG.E R14, desc[UR6][R10.64] ;  /* 0x000000060a0e7981 */ /* 0x0000a6000c1e1900 */
[--C-:B------:R-:W-:Y:S01]  /*07d0*/  IMAD.WIDE.U32 R20, R21, 0x4, R6.reuse ;  /* 0x0000000415147825 */ /* 0x100fe200078e0006 */
[----:B------:R1:W3:Y:S03]  /*07e0*/  LDG.E R18, desc[UR6][R16.64] ;  /* 0x0000000610127981 */ /* 0x0002e6000c1e1900 */
[--C-:B------:R-:W-:Y:S01]  /*07f0*/  IMAD.WIDE.U32 R12, R13, 0x4, R6.reuse ;  /* 0x000000040d0c7825 */ /* 0x100fe200078e0006 */
[----:B------:R-:W-:Y:S01]  /*0800*/  IADD3 R23, PT, PT, R19, 0xa00, RZ ;  /* 0x00000a0013177810 */ /* 0x000fe20007ffe0ff */
[----:B------:R-:W4:Y:S02]  /*0810*/  LDG.E R20, desc[UR6][R20.64] ;  /* 0x0000000614147981 */ /* 0x000f24000c1e1900 */
[--C-:B------:R-:W-:Y:S01]  /*0820*/  IMAD.WIDE.U32 R8, R9, 0x4, R6.reuse ;  /* 0x0000000409087825 */ /* 0x100fe200078e0006 */
[----:B------:R-:W-:Y:S01]  /*0830*/  IADD3 R25, PT, PT, R19, 0xc00, RZ ;  /* 0x00000c0013197810 */ /* 0x000fe20007ffe0ff */
[----:B------:R-:W4:Y:S02]  /*0840*/  LDG.E R12, desc[UR6][R12.64] ;  /* 0x000000060c0c7981 */ /* 0x000f24000c1e1900 */
[--C-:B0-----:R-:W-:Y:S01]  /*0850*/  IMAD.WIDE.U32 R10, R23, 0x4, R6.reuse ;  /* 0x00000004170a7825 */ /* 0x101fe200078e0006 */
[----:B------:R-:W-:Y:S01]  /*0860*/  IADD3 R19, PT, PT, R19, 0xe00, RZ ;  /* 0x00000e0013137810 */ /* 0x000fe20007ffe0ff */
[----:B------:R-:W4:Y:S02]  /*0870*/  LDG.E R8, desc[UR6][R8.64] ;  /* 0x0000000608087981 */ /* 0x000f24000c1e1900 */
[----:B-1----:R-:W-:-:S02]  /*0880*/  IMAD.WIDE.U32 R16, R25, 0x4, R6 ;  /* 0x0000000419107825 */ /* 0x002fc400078e0006 */
[----:B------:R-:W4:Y:S02]  /*0890*/  LDG.E R11, desc[UR6][R10.64] ;  /* 0x000000060a0b7981 */ /* 0x000f24000c1e1900 */
[----:B------:R-:W-:Y:S02]  /*08a0*/  IMAD.WIDE.U32 R6, R19, 0x4, R6 ;  /* 0x0000000413067825 */ /* 0x000fe400078e0006 */
[----:B------:R-:W4:Y:S04]  /*08b0*/  LDG.E R17, desc[UR6][R16.64] ;  /* 0x0000000610117981 */ /* 0x000f28000c1e1900 */
[----:B------:R-:W4:Y:S01]  /*08c0*/  LDG.E R7, desc[UR6][R6.64] ;  /* 0x0000000606077981 */ /* 0x000f22000c1e1900 */
        /* <DEDUP_REMOVED lines=9> */
.L_x_184:
[----:B------:R-:W-:Y:S05]  /*0960*/  BSYNC.RECONVERGENT B2 ;  /* 0x0000000000027941 */ /* 0x000fea0003800200 */
.L_x_183:
[----:B------:R-:W-:Y:S05]  /*0970*/  @!P1 BRA `(.L_x_178) ;  /* 0x00000000008c9947 */ /* 0x000fea0003800000 */
[----:B------:R-:W-:Y:S01]  /*0980*/  ISETP.GE.U32.AND P0, PT, R22, 0x4, PT ;  /* 0x000000041600780c */ /* 0x000fe20003f06070 */
[----:B------:R-:W-:Y:S01]  /*0990*/  BSSY.RECONVERGENT B2, `(.L_x_185) ;  /* 0x0000016000027945 */ /* 0x000fe20003800200 */
[----:B------:R-:W-:-:S04]  /*09a0*/  LOP3.LUT R5, R5, 0x3, RZ, 0xc0, !PT ;  /* 0x0000000305057812 */ /* 0x000fc800078ec0ff */
[----:B------:R-:W-:-:S07]  /*09b0*/  ISETP.NE.AND P1, PT, R5, RZ, PT ;  /* 0x000000ff0500720c */ /* 0x000fce0003f25270 */
[----:B------:R-:W-:Y:S06]  /*09c0*/  @!P0 BRA `(.L_x_186) ;  /* 0x0000000000488947 */ /* 0x000fec0003800000 */
[----:B------:R-:W0:Y:S01]  /*09d0*/  LDC.64 R6, c[0x0][0x380] ;  /* 0x0000e000ff067b82 */ /* 0x000e220000000a00 */
[----:B------:R-:W-:-:S04]  /*09e0*/  LEA R13, R3, R4, 0xd ;  /* 0x00000004030d7211 */ /* 0x000fc800078e68ff */
[C---:B------:R-:W-:Y:S02]  /*09f0*/  IADD3 R11, PT, PT, R13.reuse, 0x200, RZ ;  /* 0x000002000d0b7810 */ /* 0x040fe40007ffe0ff */
[C---:B------:R-:W-:Y:S02]  /*0a00*/  IADD3 R17, PT, PT, R13.reuse, 0x400, RZ ;  /* 0x000004000d117810 */ /* 0x040fe40007ffe0ff */
[C---:B------:R-:W-:Y:S01]  /*0a10*/  IADD3 R19, PT, PT, R13.reuse, 0x600, RZ ;  /* 0x000006000d137810 */ /* 0x040fe20007ffe0ff */
[----:B0-----:R-:W-:-:S04]  /*0a20*/  IMAD.WIDE.U32 R8, R13, 0x4, R6 ;  /* 0x000000040d087825 */ /* 0x001fc800078e0006 */
[--C-:B------:R-:W-:Y:S02]  /*0a30*/  IMAD.WIDE.U32 R10, R11, 0x4, R6.reuse ;  /* 0x000000040b0a7825 */ /* 0x100fe400078e0006 */
[----:B------:R-:W2:Y:S02]  /*0a40*/  LDG.E R8, desc[UR6][R8.64] ;  /* 0x0000000608087981 */ /* 0x000ea4000c1e1900 */
[--C-:B------:R-:W-:Y:S02]  /*0a50*/  IMAD.WIDE.U32 R12, R17, 0x4, R6.reuse ;  /* 0x00000004110c7825 */ /* 0x100fe400078e0006 */
[----:B------:R-:W3:Y:S02]  /*0a60*/  LDG.E R10, desc[UR6][R10.64] ;  /* 0x000000060a0a7981 */ /* 0x000ee4000c1e1900 */
[----:B------:R-:W-:Y:S02]  /*0a70*/  IMAD.WIDE.U32 R6, R19, 0x4, R6 ;  /* 0x0000000413067825 */ /* 0x000fe400078e0006 */
[----:B------:R-:W4:Y:S04]  /*0a80*/  LDG.E R12, desc[UR6][R12.64] ;  /* 0x000000060c0c7981 */ /* 0x000f28000c1e1900 */
[----:B------:R-:W4:Y:S01]  /*0a90*/  LDG.E R6, desc[UR6][R6.64] ;  /* 0x0000000606067981 */ /* 0x000f22000c1e1900 */
[----:B------:R-:W-:Y:S01]  /*0aa0*/  IADD3 R4, PT, PT, R4, 0x800, RZ ;  /* 0x0000080004047810 */ /* 0x000fe20007ffe0ff */
[----:B--2--5:R-:W-:-:S04]  /*0ab0*/  FADD R15, R15, R8 ;  /* 0x000000080f0f7221 */ /* 0x024fc80000000000 */
[----:B---3--:R-:W-:-:S04]  /*0ac0*/  FADD R15, R15, R10 ;  /* 0x0000000a0f0f7221 */ /* 0x008fc80000000000 */
[----:B----4-:R-:W-:-:S04]  /*0ad0*/  FADD R15, R15, R12 ;  /* 0x0000000c0f0f7221 */ /* 0x010fc80000000000 */
[----:B------:R-:W-:-:S07]  /*0ae0*/  FADD R15, R15, R6 ;  /* 0x000000060f0f7221 */ /* 0x000fce0000000000 */
.L_x_186:
[----:B------:R-:W-:Y:S05]  /*0af0*/  BSYNC.RECONVERGENT B2 ;  /* 0x0000000000027941 */ /* 0x000fea0003800200 */
.L_x_185:
[----:B------:R-:W-:Y:S05]  /*0b00*/  @!P1 BRA `(.L_x_178) ;  /* 0x0000000000289947 */ /* 0x000fea0003800000 */
[----:B------:R-:W1:Y:S01]  /*0b10*/  LDC.64 R6, c[0x0][0x380] ;  /* 0x0000e000ff067b82 */ /* 0x000e620000000a00 */
[----:B0-----:R-:W-:Y:S02]  /*0b20*/  LEA R9, R3, R4, 0xd ;  /* 0x0000000403097211 */ /* 0x001fe400078e68ff */
[----:B------:R-:W-:-:S07]  /*0b30*/  IADD3 R8, PT, PT, -R5, RZ, RZ ;  /* 0x000000ff05087210 */ /* 0x000fce0007ffe1ff */
.L_x_187:
[----:B-1----:R-:W-:-:S06]  /*0b40*/  IMAD.WIDE.U32 R4, R9, 0x4, R6 ;  /* 0x0000000409047825 */ /* 0x002fcc00078e0006 */
[----:B------:R-:W2:Y:S01]  /*0b50*/  LDG.E R4, desc[UR6][R4.64] ;  /* 0x0000000604047981 */ /* 0x000ea2000c1e1900 */
[----:B------:R-:W-:Y:S02]  /*0b60*/  IADD3 R8, PT, PT, R8, 0x1, RZ ;  /* 0x0000000108087810 */ /* 0x000fe40007ffe0ff */
[----:B------:R-:W-:Y:S02]  /*0b70*/  IADD3 R9, PT, PT, R9, 0x200, RZ ;  /* 0x0000020009097810 */ /* 0x000fe40007ffe0ff */
[----:B------:R-:W-:Y:S01]  /*0b80*/  ISETP.NE.AND P0, PT, R8, RZ, PT ;  /* 0x000000ff0800720c */ /* 0x000fe20003f05270 */
[----:B--2--5:R-:W-:-:S12]  /*0b90*/  FADD R15, R4, R15 ;  /* 0x0000000f040f7221 */ /* 0x024fd80000000000 */
[----:B------:R-:W-:Y:S05]  /*0ba0*/  @P0 BRA `(.L_x_187) ;  /* 0xfffffffc00e40947 */ /* 0x000fea000383ffff */
.L_x_178:
[----:B------:R-:W-:Y:S05]  /*0bb0*/  BSYNC.RECONVERGENT B1 ;  /* 0x0000000000017941 */ /* 0x000fea0003800200 */
.L_x_177:
[----:B------:R-:W-:-:S13]  /*0bc0*/  ISETP.GE.U32.AND P0, PT, R0, 0x200, PT ;  /* 0x000002000000780c */ /* 0x000fda0003f06070 */
[----:B------:R-:W-:Y:S05]  /*0bd0*/  @!P0 BRA `(.L_x_188) ;  /* 0x0000000000d08947 */ /* 0x000fea0003800000 */
[----:B0-----:R-:W0:Y:S01]  /*0be0*/  S2R R8, SR_LANEID ;  /* 0x0000000000087919 */ /* 0x001e220000000000 */
[----:B-----5:R-:W1:Y:S02]  /*0bf0*/  SHFL.DOWN PT, R0, R15, 0x1, 0x1f ;  /* 0x08201f000f007f89 */ /* 0x020e6400000e0000 */
[----:B-1----:R-:W-:Y:S01]  /*0c00*/  FADD R0, R0, R15 ;  /* 0x0000000f00007221 */ /* 0x002fe20000000000 */
[C---:B0-----:R-:W-:Y:S02]  /*0c10*/  ISETP.GT.AND P0, PT, R8.reuse, 0x1e, PT ;  /* 0x0000001e0800780c */ /* 0x041fe40003f04270 */
[C---:B------:R-:W-:Y:S02]  /*0c20*/  ISETP.NE.AND P1, PT, R8.reuse, RZ, PT ;  /* 0x000000ff0800720c */ /* 0x040fe40003f25270 */
        /* <DEDUP_REMOVED lines=27> */
[----:B------:R-:W0:Y:S04]  /*0de0*/  LDS.128 R12, [UR4+0x10] ;  /* 0x00001004ff0c7984 */ /* 0x000e280008000c00 */
[----:B------:R-:W2:Y:S04]  /*0df0*/  LDS.128 R8, [UR4+0x20] ;  /* 0x00002004ff087984 */ /* 0x000ea80008000c00 */
[----:B-1----:R-:W1:Y:S04]  /*0e00*/  LDS.128 R4, [UR4+0x30] ;  /* 0x00003004ff047984 */ /* 0x002e680008000c00 */
[----:B------:R-:W3:Y:S01]  /*0e10*/  LDS.128 R16, [UR4+0x40] ;  /* 0x00004004ff107984 */ /* 0x000ee20008000c00 */
[----:B0-----:R-:W-:-:S04]  /*0e20*/  FADD R13, R20, R13 ;  /* 0x0000000d140d7221 */ /* 0x001fc80000000000 */
[----:B------:R-:W-:-:S04]  /*0e30*/  FADD R14, R13, R14 ;  /* 0x0000000e0d0e7221 */ /* 0x000fc80000000000 */
[----:B------:R-:W-:-:S04]  /*0e40*/  FADD R15, R14, R15 ;  /* 0x0000000f0e0f7221 */ /* 0x000fc80000000000 */
[----:B--2---:R-:W-:-:S04]  /*0e50*/  FADD R8, R15, R8 ;  /* 0x000000080f087221 */ /* 0x004fc80000000000 */
[----:B------:R-:W-:-:S04]  /*0e60*/  FADD R9, R8, R9 ;  /* 0x0000000908097221 */ /* 0x000fc80000000000 */
[----:B------:R-:W-:-:S04]  /*0e70*/  FADD R10, R9, R10 ;  /* 0x0000000a090a7221 */ /* 0x000fc80000000000 */
[----:B------:R-:W-:-:S04]  /*0e80*/  FADD R11, R10, R11 ;  /* 0x0000000b0a0b7221 */ /* 0x000fc80000000000 */
[----:B-1----:R-:W-:-:S04]  /*0e90*/  FADD R4, R11, R4 ;  /* 0x000000040b047221 */ /* 0x002fc80000000000 */
        /* <DEDUP_REMOVED lines=8> */
.L_x_188:
[----:B0-----:R-:W0:Y:S01]  /*0f20*/  S2R R8, SR_LANEID ;  /* 0x0000000000087919 */ /* 0x001e220000000000 */
[----:B------:R-:W-:-:S04]  /*0f30*/  LOP3.LUT R4, R2, 0x3e0, RZ, 0xc0, !PT ;  /* 0x000003e002047812 */ /* 0x000fc800078ec0ff */
[----:B------:R-:W-:Y:S02]  /*0f40*/  IADD3 R5, PT, PT, R4, 0x20, RZ ;  /* 0x0000002004057810 */ /* 0x000fe40007ffe0ff */
[----:B------:R-:W-:Y:S02]  /*0f50*/  LOP3.LUT R7, RZ, R4, RZ, 0x33, !PT ;  /* 0x00000004ff077212 */ /* 0x000fe400078e33ff */
[----:B------:R-:W-:Y:S02]  /*0f60*/  ISETP.GT.U32.AND P0, PT, R5, R0, PT ;  /* 0x000000000500720c */ /* 0x000fe40003f04070 */
[----:B------:R-:W-:-:S04]  /*0f70*/  IADD3 R7, PT, PT, R0, R7, RZ ;  /* 0x0000000700077210 */ /* 0x000fc80007ffe0ff */
[----:B------:R-:W-:-:S05]  /*0f80*/  SEL R7, R7, 0x1f, P0 ;  /* 0x0000001f07077807 */ /* 0x000fca0000000000 */
[----:B-----5:R-:W1:Y:S01]  /*0f90*/  SHFL.DOWN PT, R4, R15, 0x1, R7 ;  /* 0x082000000f047989 */ /* 0x020e6200000e0007 */
[C---:B0-----:R-:W-:Y:S02]  /*0fa0*/  ISETP.GE.AND P0, PT, R8.reuse, R7, PT ;  /* 0x000000070800720c */ /* 0x041fe40003f06270 */
[C---:B------:R-:W-:Y:S02]  /*0fb0*/  IADD3 R6, PT, PT, R8.reuse, 0x2, RZ ;  /* 0x0000000208067810 */ /* 0x040fe40007ffe0ff */
[----:B------:R-:W-:-:S09]  /*0fc0*/  ISETP.NE.AND P1, PT, R8, RZ, PT ;  /* 0x000000ff0800720c */ /* 0x000fd20003f25270 */
[----:B-1----:R-:W-:Y:S01]  /*0fd0*/  @!P0 FADD R15, R4, R15 ;  /* 0x0000000f040f8221 */ /* 0x002fe20000000000 */
[----:B------:R-:W-:Y:S02]  /*0fe0*/  ISETP.GT.AND P0, PT, R6, R7, PT ;  /* 0x000000070600720c */ /* 0x000fe40003f04270 */
[----:B------:R-:W-:Y:S01]  /*0ff0*/  IADD3 R6, PT, PT, R8, 0x4, RZ ;  /* 0x0000000408067810 */ /* 0x000fe20007ffe0ff */
        /* <DEDUP_REMOVED lines=24> */
[----:B------:R-:W1:Y:S01]  /*1180*/  S2UR UR5, SR_CgaCtaId ;  /* 0x00000000000579c3 */ /* 0x000e620000008800 */
[----:B------:R-:W-:Y:S01]  /*1190*/  UMOV UR4, 0x400 ;  /* 0x0000040000047882 */ /* 0x000fe20000000000 */
[C---:B------:R-:W-:Y:S02]  /*11a0*/  ISETP.GT.U32.AND P2, PT, R0.reuse, 0x20, PT ;  /* 0x000000200000780c */ /* 0x040fe40003f44070 */
[C---:B------:R-:W-:Y:S02]  /*11b0*/  ISETP.GT.U32.AND P3, PT, R0.reuse, 0x40, PT ;  /* 0x000000400000780c */ /* 0x040fe40003f64070 */
[C---:B------:R-:W-:Y:S02]  /*11c0*/  ISETP.GT.U32.AND P1, PT, R0.reuse, 0x60, PT ;  /* 0x000000600000780c */ /* 0x040fe40003f24070 */
[----:B------:R-:W-:Y:S01]  /*11d0*/  ISETP.GT.U32.AND P4, PT, R0, 0xc0, PT ;  /* 0x000000c00000780c */ /* 0x000fe20003f84070 */
[----:B-1----:R-:W-:-:S09]  /*11e0*/  ULEA UR4, UR5, UR4, 0x18 ;  /* 0x0000000405047291 */ /* 0x002fd2000f8ec0ff */
[----:B0-----:R-:W0:Y:S04]  /*11f0*/  LDS.128 R4, [UR4+0x10] ;  /* 0x00001004ff047984 */ /* 0x001e280008000c00 */
[----:B------:R-:W1:Y:S04]  /*1200*/  LDS.128 R8, [UR4+0x20] ;  /* 0x00002004ff087984 */ /* 0x000e680008000c00 */
[----:B------:R-:W2:Y:S04]  /*1210*/  LDS.128 R12, [UR4+0x30] ;  /* 0x00003004ff0c7984 */ /* 0x000ea80008000c00 */
[----:B------:R-:W3:Y:S01]  /*1220*/  LDS.128 R16, [UR4+0x40] ;  /* 0x00004004ff107984 */ /* 0x000ee20008000c00 */
[----:B0-----:R-:W-:Y:S01]  /*1230*/  @P2 FADD R20, R20, R5 ;  /* 0x0000000514142221 */ /* 0x001fe20000000000 */
[----:B------:R-:W-:-:S03]  /*1240*/  ISETP.GT.U32.AND P2, PT, R0, 0x80, PT ;  /* 0x000000800000780c */ /* 0x000fc60003f44070 */
[----:B------:R-:W-:Y:S01]  /*1250*/  @P3 FADD R20, R20, R6 ;  /* 0x0000000614143221 */ /* 0x000fe20000000000 */
[----:B------:R-:W-:-:S03]  /*1260*/  ISETP.GT.U32.AND P3, PT, R0, 0xa0, PT ;  /* 0x000000a00000780c */ /* 0x000fc60003f64070 */
[----:B------:R-:W-:Y:S01]  /*1270*/  @P1 FADD R20, R20, R7 ;  /* 0x0000000714141221 */ /* 0x000fe20000000000 */
[----:B------:R-:W-:-:S05]  /*1280*/  ISETP.GT.U32.AND P1, PT, R0, 0xe0, PT ;  /* 0x000000e00000780c */ /* 0x000fca0003f24070 */
[----:B-1----:R-:W-:Y:S01]  /*1290*/  @P2 FADD R20, R20, R8 ;  /* 0x0000000814142221 */ /* 0x002fe20000000000 */
[----:B------:R-:W-:-:S03]  /*12a0*/  ISETP.GT.U32.AND P2, PT, R0, 0x100, PT ;  /* 0x000001000000780c */ /* 0x000fc60003f44070 */
[----:B------:R-:W-:Y:S01]  /*12b0*/  @P3 FADD R20, R20, R9 ;  /* 0x0000000914143221 */ /* 0x000fe20000000000 */
[----:B------:R-:W-:-:S03]  /*12c0*/  ISETP.GT.U32.AND P3, PT, R0, 0x120, PT ;  /* 0x000001200000780c */ /* 0x000fc60003f64070 */
[----:B------:R-:W-:Y:S01]  /*12d0*/  @P4 FADD R20, R20, R10 ;  /* 0x0000000a14144221 */ /* 0x000fe20000000000 */
[----:B------:R-:W-:-:S03]  /*12e0*/  ISETP.GT.U32.AND P4, PT, R0, 0x140, PT ;  /* 0x000001400000780c */ /* 0x000fc60003f84070 */
[----:B------:R-:W-:Y:S01]  /*12f0*/  @P1 FADD R20, R20, R11 ;  /* 0x0000000b14141221 */ /* 0x000fe20000000000 */
[----:B------:R-:W-:-:S03]  /*1300*/  ISETP.GT.U32.AND P1, PT, R0, 0x160, PT ;  /* 0x000001600000780c */ /* 0x000fc60003f24070 */
[----:B--2---:R-:W-:Y:S01]  /*1310*/  @P2 FADD R20, R20, R12 ;  /* 0x0000000c14142221 */ /* 0x004fe20000000000 */
[----:B------:R-:W-:-:S03]  /*1320*/  ISETP.GT.U32.AND P2, PT, R0, 0x180, PT ;  /* 0x000001800000780c */ /* 0x000fc60003f44070 */
[----:B------:R-:W-:Y:S01]  /*1330*/  @P3 FADD R20, R20, R13 ;  /* 0x0000000d14143221 */ /* 0x000fe20000000000 */
[----:B------:R-:W-:-:S03]  /*1340*/  ISETP.GT.U32.AND P3, PT, R0, 0x1a0, PT ;  /* 0x000001a00000780c */ /* 0x000fc60003f64070 */
[----:B------:R-:W-:Y:S01]  /*1350*/  @P4 FADD R20, R20, R14 ;  /* 0x0000000e14144221 */ /* 0x000fe20000000000 */
[----:B------:R-:W-:-:S03]  /*1360*/  ISETP.GT.U32.AND P4, PT, R0, 0x1c0, PT ;  /* 0x000001c00000780c */ /* 0x000fc60003f84070 */
[----:B------:R-:W-:Y:S01]  /*1370*/  @P1 FADD R20, R20, R15 ;  /* 0x0000000f14141221 */ /* 0x000fe20000000000 */
[----:B------:R-:W-:-:S03]  /*1380*/  ISETP.GT.U32.AND P1, PT, R0, 0x1e0, PT ;  /* 0x000001e00000780c */ /* 0x000fc60003f24070 */
[----:B---3--:R-:W-:-:S04]  /*1390*/  @P2 FADD R20, R20, R16 ;  /* 0x0000001014142221 */ /* 0x008fc80000000000 */
[----:B------:R-:W-:-:S04]  /*13a0*/  @P3 FADD R20, R20, R17 ;  /* 0x0000001114143221 */ /* 0x000fc80000000000 */
[----:B------:R-:W-:-:S04]  /*13b0*/  @P4 FADD R20, R20, R18 ;  /* 0x0000001214144221 */ /* 0x000fc80000000000 */
[----:B------:R-:W-:Y:S01]  /*13c0*/  @P1 FADD R20, R20, R19 ;  /* 0x0000001314141221 */ /* 0x000fe20000000000 */
[----:B------:R-:W-:Y:S06]  /*13d0*/  BRA `(.L_x_189) ;  /* 0x0000001400007947 */ /* 0x000fec0003800000 */
.L_x_174:
[----:B------:R-:W0:Y:S01]  /*13e0*/  S2R R2, SR_TID.X ;  /* 0x0000000000027919 */ /* 0x000e220000002100 */
[----:B------:R-:W1:Y:S02]  /*13f0*/  LDCU.64 UR4, c[0x0][0x380] ;  /* 0x00007000ff0477ac */ /* 0x000e640008000a00 */
[----:B-1----:R-:W-:Y:S02]  /*1400*/  MOV R4, UR4 ;  /* 0x0000000400047c02 */ /* 0x002fe40008000f00 */
[----:B------:R-:W-:Y:S02]  /*1410*/  MOV R5, UR5 ;  /* 0x0000000500057c02 */ /* 0x000fe40008000f00 */
[----:B0-----:R-:W-:-:S05]  /*1420*/  LEA R9, R3, R2, 0xd ;  /* 0x0000000203097211 */ /* 0x001fca00078e68ff */
[----:B------:R-:W-:-:S05]  /*1430*/  IMAD.WIDE.U32 R8, R9, 0x4, R4 ;  /* 0x0000000409087825 */ /* 0x000fca00078e0004 */
        /* <DEDUP_REMOVED lines=16> */
[----:B------:R-:W-:Y:S01]  /*1540*/  ISETP.GE.U32.AND P0, PT, R0, R13, PT ;  /* 0x0000000d0000720c */ /* 0x000fe20003f06070 */
        /* <DEDUP_REMOVED lines=16> */
[----:B------:R-:W-:Y:S01]  /*1650*/  LEA R9, R3, R13, 0xd ;  /* 0x0000000d03097211 */ /* 0x000fe200078e68ff */
[----:B------:R-:W-:Y:S01]  /*1660*/  UMOV UR4, URZ ;  /* 0x000000ff00047c82 */ /* 0x000fe20008000000 */
[----:B------:R-:W-:Y:S02]  /*1670*/  IADD3 R8, PT, PT, R6, -0x2000, RZ ;  /* 0xffffe00006087810 */ /* 0x000fe40007ffe0ff */
[----:B------:R-:W-:Y:S02]  /*1680*/  LOP3.LUT R0, RZ, R2, RZ, 0x33, !PT ;  /* 0x00000002ff007212 */ /* 0x000fe400078e33ff */
[----:B------:R-:W-:Y:S02]  /*1690*/  ISETP.GT.U32.AND P0, PT, R9, R8, PT ;  /* 0x000000080900720c */ /* 0x000fe40003f04070 */
[----:B------:R-:W-:Y:S02]  /*16a0*/  IADD3 R10, PT, PT, -R13, R6, R0 ;  /* 0x000000060d0a7210 */ /* 0x000fe40007ffe100 */
[----:B------:R-:W-:-:S02]  /*16b0*/  IADD3 R7, PT, PT, R9, 0x1000, R2 ;  /* 0x0000100009077810 */ /* 0x000fc40007ffe002 */
[----:B------:R-:W-:Y:S01]  /*16c0*/  MOV R0, R9 ;  /* 0x0000000900007202 */ /* 0x000fe20000000f00 */
[----:B------:R-:W-:-:S06]  /*16d0*/  IMAD R2, R3, -0x2000, R10 ;  /* 0xffffe00003027824 */ /* 0x000fcc00078e020a */
[----:B------:R-:W-:Y:S05]  /*16e0*/  @P0 BRA `(.L_x_191) ;  /* 0x0000000000bc0947 */ /* 0x000fea0003800000 */
[----:B------:R-:W0:Y:S08]  /*16f0*/  LDC R6, c[0x0][0x3a8] ;  /* 0x0000ea00ff067b82 */ /* 0x000e300000000800 */
[----:B------:R-:W1:Y:S02]  /*1700*/  LDC.64 R4, c[0x0][0x380] ;  /* 0x0000e000ff047b82 */ /* 0x000e640000000a00 */
.L_x_192:
[----:B------:R-:W2:Y:S02]  /*1710*/  S2R R10, SR_TID.X ;  /* 0x00000000000a7919 */ /* 0x000ea40000002100 */
[----:B--2---:R-:W-:-:S05]  /*1720*/  IADD3 R11, PT, PT, R10, R9, RZ ;  /* 0x000000090a0b7210 */ /* 0x004fca0007ffe0ff */
[----:B-1----:R-:W-:-:S05]  /*1730*/  IMAD.WIDE.U32 R10, R11, 0x4, R4 ;  /* 0x000000040b0a7825 */ /* 0x002fca00078e0004 */
        /* <DEDUP_REMOVED lines=13> */
[----:B---3--:R-:W-:-:S02]  /*1810*/  FADD R14, R14, R15 ;  /* 0x0000000f0e0e7221 */ /* 0x008fc40000000000 */
[----:B------:R-:W2:Y:S01]  /*1820*/  LDG.E R15, desc[UR6][R10.64+0x7000] ;  /* 0x007000060a0f7981 */ /* 0x000ea2000c1e1900 */
[----:B----4-:R-:W-:-:S03]  /*1830*/  FADD R12, R16, R17 ;  /* 0x00000011100c7221 */ /* 0x010fc60000000000 */
[----:B------:R-:W3:Y:S04]  /*1840*/  LDG.E R17, desc[UR6][R10.64+0x5800] ;  /* 0x005800060a117981 */ /* 0x000ee8000c1e1900 */
[----:B------:R-:W2:Y:S01]  /*1850*/  LDG.E R16, desc[UR6][R10.64+0x6800] ;  /* 0x006800060a107981 */ /* 0x000ea2000c1e1900 */
[----:B------:R-:W-:-:S03]  /*1860*/  FADD R14, R23, R14 ;  /* 0x0000000e170e7221 */ /* 0x000fc60000000000 */
[----:B------:R-:W4:Y:S01]  /*1870*/  LDG.E R23, desc[UR6][R10.64+0x7800] ;  /* 0x007800060a177981 */ /* 0x000f22000c1e1900 */
[----:B-----5:R-:W-:-:S04]  /*1880*/  FADD R19, R19, R20 ;  /* 0x0000001413137221 */ /* 0x020fc80000000000 */
[----:B------:R-:W-:Y:S01]  /*1890*/  FADD R19, R12, R19 ;  /* 0x000000130c137221 */ /* 0x000fe20000000000 */
[----:B0-----:R-:W-:Y:S01]  /*18a0*/  IADD3 R12, PT, PT, -R9, R6, RZ ;  /* 0x00000006090c7210 */ /* 0x001fe20007ffe1ff */
[----:B------:R-:W-:-:S03]  /*18b0*/  FADD R21, R21, R22 ;  /* 0x0000001615157221 */ /* 0x000fc60000000000 */
[----:B------:R-:W-:Y:S01]  /*18c0*/  ISETP.GE.U32.AND P0, PT, R12, R13, PT ;  /* 0x0000000d0c00720c */ /* 0x000fe20003f06070 */
[----:B------:R-:W-:-:S04]  /*18d0*/  FADD R24, R24, R25 ;  /* 0x0000001918187221 */ /* 0x000fc80000000000 */
[----:B------:R-:W-:Y:S01]  /*18e0*/  FADD R21, R21, R24 ;  /* 0x0000001815157221 */ /* 0x000fe20000000000 */
[----:B------:R-:W-:Y:S01]  /*18f0*/  FADD R14, R14, R19 ;  /* 0x000000130e0e7221 */ /* 0x000fe20000000000 */
[----:B---3--:R-:W-:Y:S01]  /*1900*/  FADD R17, R17, R18 ;  /* 0x0000001211117221 */ /* 0x008fe20000000000 */
[----:B--2---:R-:W-:-:S04]  /*1910*/  FADD R16, R16, R15 ;  /* 0x0000000f10107221 */ /* 0x004fc80000000000 */
[----:B------:R-:W-:-:S04]  /*1920*/  FADD R16, R17, R16 ;  /* 0x0000001011107221 */ /* 0x000fc80000000000 */
[----:B------:R-:W-:-:S04]  /*1930*/  FADD R21, R21, R16 ;  /* 0x0000001015157221 */ /* 0x000fc80000000000 */
[----:B------:R-:W-:-:S04]  /*1940*/  FADD R14, R14, R21 ;  /* 0x000000150e0e7221 */ /* 0x000fc80000000000 */
[----:B----4-:R-:W-:Y:S01]  /*1950*/  FADD R23, R23, R14 ;  /* 0x0000000e17177221 */ /* 0x010fe20000000000 */
[----:B------:R-:W-:Y:S06]  /*1960*/  @!P0 BRA `(.L_x_190) ;  /* 0x0000000800d08947 */ /* 0x000fec0003800000 */
[C---:B------:R-:W-:Y:S01]  /*1970*/  IADD3 R9, PT, PT, R13.reuse, R9, RZ ;  /* 0x000000090d097210 */ /* 0x040fe20007ffe0ff */
[----:B------:R-:W-:Y:S01]  /*1980*/  UIADD3 UR4, UPT, UPT, UR4, 0x1, URZ ;  /* 0x0000000104047890 */ /* 0x000fe2000fffe0ff */
[----:B------:R-:W-:Y:S02]  /*1990*/  IADD3 R0, PT, PT, R13, R0, RZ ;  /* 0x000000000d007210 */ /* 0x000fe40007ffe0ff */
[----:B------:R-:W-:Y:S02]  /*19a0*/  ISETP.GT.U32.AND P0, PT, R9, R8, PT ;  /* 0x000000080900720c */ /* 0x000fe40003f04070 */
[C---:B------:R-:W-:Y:S02]  /*19b0*/  IADD3 R2, PT, PT, -R13.reuse, R2, RZ ;  /* 0x000000020d027210 */ /* 0x040fe40007ffe1ff */
[----:B------:R-:W-:-:S09]  /*19c0*/  IADD3 R7, PT, PT, R13, R7, RZ ;  /* 0x000000070d077210 */ /* 0x000fd20007ffe0ff */
[----:B------:R-:W-:Y:S05]  /*19d0*/  @!P0 BRA `(.L_x_192) ;  /* 0xfffffffc004c8947 */ /* 0x000fea000383ffff */
.L_x_191:
[----:B------:R-:W0:Y:S01]  /*19e0*/  S2R R16, SR_TID.X ;  /* 0x0000000000107919 */ /* 0x000e220000002100 */
[----:B------:R-:W-:Y:S01]  /*19f0*/  IADD3 R8, PT, PT, -R9, R6, RZ ;  /* 0x0000000609087210 */ /* 0x000fe20007ffe1ff */
[----:B------:R-:W-:Y:S03]  /*1a00*/  BSSY.RECONVERGENT B1, `(.L_x_190) ;  /* 0x00000aa000017945 */ /* 0x000fe60003800200 */
[----:B0-----:R-:W-:-:S04]  /*1a10*/  ISETP.GE.AND P0, PT, R16, R8, PT ;  /* 0x000000081000720c */ /* 0x001fc80003f06270 */
[----:B------:R-:W-:-:S13]  /*1a20*/  ISETP.GE.U32.OR P0, PT, R9, R6, P0 ;  /* 0x000000060900720c */ /* 0x000fda0000706470 */
[----:B------:R-:W-:Y:S05]  /*1a30*/  @P0 BRA `(.L_x_193) ;  /* 0x0000000800980947 */ /* 0x000fea0003800000 */
[----:B------:R-:W0:Y:S01]  /*1a40*/  LDC R10, c[0x0][0x3ac] ;  /* 0x0000eb00ff0a7b82 */ /* 0x000e220000000800 */
[----:B------:R-:W-:Y:S01]  /*1a50*/  LOP3.LUT R11, RZ, R16, RZ, 0x33, !PT ;  /* 0x00000010ff0b7212 */ /* 0x000fe200078e33ff */
[----:B------:R-:W-:Y:S06]  /*1a60*/  BSSY.RECONVERGENT B2, `(.L_x_194) ;  /* 0x0000056000027945 */ /* 0x000fec0003800200 */
[----:B------:R-:W1:Y:S01]  /*1a70*/  LDC R8, c[0x0][0x3ac] ;  /* 0x0000eb00ff087b82 */ /* 0x000e620000000800 */
[----:B0-----:R-:W-:-:S04]  /*1a80*/  SHF.L.U32 R10, R10, 0xd, RZ ;  /* 0x0000000d0a0a7819 */ /* 0x001fc800000006ff */
[----:B------:R-:W-:-:S04]  /*1a90*/  LEA R10, R3, R10, 0xd ;  /* 0x0000000a030a7211 */ /* 0x000fc800078e68ff */
[----:B------:R-:W-:Y:S01]  /*1aa0*/  IADD3 R6, PT, PT, -R10, R6, R11 ;  /* 0x000000060a067210 */ /* 0x000fe20007ffe10b */
[----:B-1----:R-:W-:-:S04]  /*1ab0*/  IMAD R11, R8, UR4, RZ ;  /* 0x00000004080b7c24 */ /* 0x002fc8000f8e02ff */
[----:B------:R-:W-:-:S05]  /*1ac0*/  IMAD R6, R11, -0x2000, R6 ;  /* 0xffffe0000b067824 */ /* 0x000fca00078e0206 */
[C---:B------:R-:W-:Y:S02]  /*1ad0*/  ISETP.GE.U32.AND P0, PT, R6.reuse, 0x1e00, PT ;  /* 0x00001e000600780c */ /* 0x040fe40003f06070 */
[----:B------:R-:W-:-:S04]  /*1ae0*/  LEA.HI R6, R6, 0x1, RZ, 0x17 ;  /* 0x0000000106067811 */ /* 0x000fc800078fb8ff */
[----:B------:R-:W-:-:S07]  /*1af0*/  LOP3.LUT R8, R6, 0xf, RZ, 0xc0, !PT ;  /* 0x0000000f06087812 */ /* 0x000fce00078ec0ff */
[----:B------:R-:W-:Y:S05]  /*1b00*/  @!P0 BRA `(.L_x_195) ;  /* 0x00000004002c8947 */ /* 0x000fea0003800000 */
[----:B------:R-:W-:Y:S01]  /*1b10*/  LEA.HI R10, R2, 0x1, RZ, 0x17 ;  /* 0x00000001020a7811 */ /* 0x000fe200078fb8ff */
[----:B------:R-:W-:Y:S01]  /*1b20*/  BSSY.RECONVERGENT B3, `(.L_x_196) ;  /* 0x0000048000037945 */ /* 0x000fe20003800200 */
[----:B------:R-:W-:Y:S02]  /*1b30*/  LOP3.LUT R11, R16, 0x1000, RZ, 0xfc, !PT ;  /* 0x00001000100b7812 */ /* 0x000fe400078efcff */
[----:B------:R-:W-:-:S04]  /*1b40*/  LOP3.LUT R10, R10, 0xfffff0, RZ, 0xc0, !PT ;  /* 0x00fffff00a0a7812 */ /* 0x000fc800078ec0ff */
[----:B------:R-:W-:-:S07]  /*1b50*/  IADD3 R13, PT, PT, -R10, RZ, RZ ;  /* 0x000000ff0a0d7210 */ /* 0x000fce0007ffe1ff */
.L_x_197:
[C---:B------:R-:W-:Y:S02]  /*1b60*/  IADD3 R15, PT, PT, R7.reuse, -0x1000, RZ ;  /* 0xfffff000070f7810 */ /* 0x040fe40007ffe0ff */
[----:B------:R-:W-:-:S03]  /*1b70*/  IADD3 R25, PT, PT, R7, -0xe00, RZ ;  /* 0xfffff20007197810 */ /* 0x000fc60007ffe0ff */
[----:B------:R-:W-:Y:S01]  /*1b80*/  IMAD.WIDE.U32 R14, R15, 0x4, R4 ;  /* 0x000000040f0e7825 */ /* 0x000fe200078e0004 */
[----:B------:R-:W-:-:S04]  /*1b90*/  IADD3 R21, PT, PT, R7, -0xc00, RZ ;  /* 0xfffff40007157810 */ /* 0x000fc80007ffe0ff */
[----:B------:R0:W2:Y:S01]  /*1ba0*/  LDG.E R22, desc[UR6][R14.64] ;  /* 0x000000060e167981 */ /* 0x0000a2000c1e1900 */
[----:B------:R-:W-:-:S04]  /*1bb0*/  IMAD.WIDE.U32 R24, R25, 0x4, R4 ;  /* 0x0000000419187825 */ /* 0x000fc800078e0004 */
[--C-:B------:R-:W-:Y:S01]  /*1bc0*/  IMAD.WIDE.U32 R20, R21, 0x4, R4.reuse ;  /* 0x0000000415147825 */ /* 0x100fe200078e0004 */
[----:B------:R-:W3:Y:S04]  /*1bd0*/  LDG.E R16, desc[UR6][R24.64] ;  /* 0x0000000618107981 */ /* 0x000ee8000c1e1900 */
[----:B------:R1:W4:Y:S01]  /*1be0*/  LDG.E R17, desc[UR6][R20.64] ;  /* 0x0000000614117981 */ /* 0x000322000c1e1900 */
[C---:B------:R-:W-:Y:S02]  /*1bf0*/  IADD3 R19, PT, PT, R7.reuse, -0xa00, RZ ;  /* 0xfffff60007137810 */ /* 0x040fe40007ffe0ff */
[C---:B------:R-:W-:Y:S02]  /*1c00*/  IADD3 R29, PT, PT, R7.reuse, -0x800, RZ ;  /* 0xfffff800071d7810 */ /* 0x040fe40007ffe0ff */
[----:B------:R-:W-:Y:S01]  /*1c10*/  IADD3 R27, PT, PT, R7, -0x600, RZ ;  /* 0xfffffa00071b7810 */ /* 0x000fe20007ffe0ff */
[----:B------:R-:W-:Y:S01]  /*1c20*/  IMAD.WIDE.U32 R18, R19, 0x4, R4 ;  /* 0x0000000413127825 */ /* 0x000fe200078e0004 */
[----:B------:R-:W-:-:S03]  /*1c30*/  IADD3 R12, PT, PT, R7, -0x400, RZ ;  /* 0xfffffc00070c7810 */ /* 0x000fc60007ffe0ff */
[--C-:B------:R-:W-:Y:S01]  /*1c40*/  IMAD.WIDE.U32 R28, R29, 0x4, R4.reuse ;  /* 0x000000041d1c7825 */ /* 0x100fe200078e0004 */
[----:B------:R-:W5:Y:S03]  /*1c50*/  LDG.E R10, desc[UR6][R18.64] ;  /* 0x00000006120a7981 */ /* 0x000f66000c1e1900 */
[----:B0-----:R-:W-:Y:S01]  /*1c60*/  IMAD.WIDE.U32 R14, R27, 0x4, R4 ;  /* 0x000000041b0e7825 */ /* 0x001fe200078e0004 */
[----:B------:R-:W-:-:S03]  /*1c70*/  IADD3 R27, PT, PT, R7, -0x200, RZ ;  /* 0xfffffe00071b7810 */ /* 0x000fc60007ffe0ff */
[--C-:B-1----:R-:W-:Y:S02]  /*1c80*/  IMAD.WIDE.U32 R20, R12, 0x4, R4.reuse ;  /* 0x000000040c147825 */ /* 0x102fe400078e0004 */
[----:B------:R0:W5:Y:S04]  /*1c90*/  LDG.E R12, desc[UR6][R14.64] ;  /* 0x000000060e0c7981 */ /* 0x000168000c1e1900 */
[----:B------:R1:W5:Y:S01]  /*1ca0*/  LDG.E R18, desc[UR6][R28.64] ;  /* 0x000000061c127981 */ /* 0x000362000c1e1900 */
[----:B------:R-:W-:-:S04]  /*1cb0*/  IMAD.WIDE.U32 R24, R7, 0x4, R4 ;  /* 0x0000000407187825 */ /* 0x000fc800078e0004 */
[----:B0-----:R-:W-:Y:S01]  /*1cc0*/  IMAD.WIDE.U32 R14, R27, 0x4, R4 ;  /* 0x000000041b0e7825 */ /* 0x001fe200078e0004 */
[----:B------:R-:W5:Y:S04]  /*1cd0*/  LDG.E R19, desc[UR6][R24.64] ;  /* 0x0000000618137981 */ /* 0x000f68000c1e1900 */
[----:B------:R0:W5:Y:S01]  /*1ce0*/  LDG.E R27, desc[UR6][R20.64] ;  /* 0x00000006141b7981 */ /* 0x000162000c1e1900 */
[----:B-1----:R-:W-:-:S03]  /*1cf0*/  IADD3 R29, PT, PT, R7, 0x200, RZ ;  /* 0x00000200071d7810 */ /* 0x002fc60007ffe0ff */
[----:B------:R1:W5:Y:S01]  /*1d00*/  LDG.E R26, desc[UR6][R14.64] ;  /* 0x000000060e1a7981 */ /* 0x000362000c1e1900 */
[----:B0-----:R-:W-:Y:S01]  /*1d10*/  IADD3 R21, PT, PT, R7, 0x400, RZ ;  /* 0x0000040007157810 */ /* 0x001fe20007ffe0ff */
[----:B------:R-:W-:Y:S01]  /*1d20*/  IMAD.WIDE.U32 R28, R29, 0x4, R4 ;  /* 0x000000041d1c7825 */ /* 0x000fe200078e0004 */
[----:B-1----:R-:W-:-:S05]  /*1d30*/  IADD3 R15, PT, PT, R7, 0x800, RZ ;  /* 0x00000800070f7810 */ /* 0x002fca0007ffe0ff */
[----:B------:R-:W5:Y:S01]  /*1d40*/  LDG.E R28, desc[UR6][R28.64] ;  /* 0x000000061c1c7981 */ /* 0x000f62000c1e1900 */
[----:B------:R-:W-:-:S06]  /*1d50*/  IMAD.WIDE.U32 R14, R15, 0x4, R4 ;  /* 0x000000040f0e7825 */ /* 0x000fcc00078e0004 */
[----:B------:R-:W5:Y:S01]  /*1d60*/  LDG.E R14, desc[UR6][R14.64] ;  /* 0x000000060e0e7981 */ /* 0x000f62000c1e1900 */
[----:B--2---:R-:W-:Y:S01]  /*1d70*/  FADD R25, R22, R23 ;  /* 0x0000001716197221 */ /* 0x004fe20000000000 */
[----:B------:R-:W-:Y:S01]  /*1d80*/  IMAD.WIDE.U32 R22, R21, 0x4, R4 ;  /* 0x0000000415167825 */ /* 0x000fe200078e0004 */
[----:B------:R-:W-:-:S03]  /*1d90*/  IADD3 R21, PT, PT, R7, 0x600, RZ ;  /* 0x0000060007157810 */ /* 0x000fc60007ffe0ff */
[----:B---3--:R-:W-:Y:S02]  /*1da0*/  FADD R16, R25, R16 ;  /* 0x0000001019107221 */ /* 0x008fe40000000000 */
[----:B------:R-:W-:Y:S01]  /*1db0*/  IMAD.WIDE.U32 R20, R21, 0x4, R4 ;  /* 0x0000000415147825 */ /* 0x000fe200078e0004 */
[----:B------:R-:W-:Y:S01]  /*1dc0*/  IADD3 R25, PT, PT, R7, 0xa00, RZ ;  /* 0x00000a0007197810 */ /* 0x000fe20007ffe0ff */
[----:B------:R-:W2:Y:S04]  /*1dd0*/  LDG.E R29, desc[UR6][R22.64] ;  /* 0x00000006161d7981 */ /* 0x000ea8000c1e1900 */
[----:B------:R4:W3:Y:S02]  /*1de0*/  LDG.E R20, desc[UR6][R20.64] ;  /* 0x0000000614147981 */ /* 0x0008e4000c1e1900 */
[----:B----4-:R-:W-:Y:S01]  /*1df0*/  FADD R21, R16, R17 ;  /* 0x0000001110157221 */ /* 0x010fe20000000000 */
[----:B------:R-:W-:Y:S01]  /*1e00*/  IMAD.WIDE.U32 R16, R25, 0x4, R4 ;  /* 0x0000000419107825 */ /* 0x000fe200078e0004 */
[----:B------:R-:W-:-:S05]  /*1e10*/  IADD3 R25, PT, PT, R7, 0xc00, RZ ;  /* 0x00000c0007197810 */ /* 0x000fca0007ffe0ff */
[--C-:B------:R-:W-:Y:S01]  /*1e20*/  IMAD.WIDE.U32 R22, R25, 0x4, R4.reuse ;  /* 0x0000000419167825 */ /* 0x100fe200078e0004 */
[----:B------:R-:W-:Y:S01]  /*1e30*/  IADD3 R25, PT, PT, R7, 0xe00, RZ ;  /* 0x00000e0007197810 */ /* 0x000fe20007ffe0ff */
[----:B------:R-:W4:Y:S04]  /*1e40*/  LDG.E R16, desc[UR6][R16.64] ;  /* 0x0000000610107981 */ /* 0x000f28000c1e1900 */
[----:B------:R-:W-:Y:S01]  /*1e50*/  IMAD.WIDE.U32 R24, R25, 0x4, R4 ;  /* 0x0000000419187825 */ /* 0x000fe200078e0004 */
[----:B------:R-:W4:Y:S05]  /*1e60*/  LDG.E R22, desc[UR6][R22.64] ;  /* 0x0000000616167981 */ /* 0x000f2a000c1e1900 */
[----:B------:R-:W4:Y:S01]  /*1e70*/  LDG.E R24, desc[UR6][R24.64] ;  /* 0x0000000618187981 */ /* 0x000f22000c1e1900 */
[----:B-----5:R-:W-:-:S04]  /*1e80*/  FADD R21, R21, R10 ;  /* 0x0000000a15157221 */ /* 0x020fc80000000000 */
[----:B------:R-:W-:-:S04]  /*1e90*/  FADD R21, R21, R18 ;  /* 0x0000001215157221 */ /* 0x000fc80000000000 */
[----:B------:R-:W-:-:S04]  /*1ea0*/  FADD R12, R21, R12 ;  /* 0x0000000c150c7221 */ /* 0x000fc80000000000 */
[----:B------:R-:W-:-:S04]  /*1eb0*/  FADD R27, R12, R27 ;  /* 0x0000001b0c1b7221 */ /* 0x000fc80000000000 */
[----:B------:R-:W-:-:S04]  /*1ec0*/  FADD R26, R27, R26 ;  /* 0x0000001a1b1a7221 */ /* 0x000fc80000000000 */
[----:B------:R-:W-:-:S04]  /*1ed0*/  FADD R19, R26, R19 ;  /* 0x000000131a137221 */ /* 0x000fc80000000000 */
[----:B------:R-:W-:Y:S01]  /*1ee0*/  FADD R28, R19, R28 ;  /* 0x0000001c131c7221 */ /* 0x000fe20000000000 */
[----:B------:R-:W-:-:S04]  /*1ef0*/  IADD3 R13, PT, PT, R13, 0x10, RZ ;  /* 0x000000100d0d7810 */ /* 0x000fc80007ffe0ff */
[----:B------:R-:W-:Y:S02]  /*1f00*/  ISETP.NE.AND P0, PT, R13, RZ, PT ;  /* 0x000000ff0d00720c */ /* 0x000fe40003f05270 */
[----:B------:R-:W-:Y:S02]  /*1f10*/  IADD3 R11, PT, PT, R11, 0x2000, RZ ;  /* 0x000020000b0b7810 */ /* 0x000fe40007ffe0ff */
[----:B------:R-:W-:Y:S01]  /*1f20*/  IADD3 R7, PT, PT, R7, 0x2000, RZ ;  /* 0x0000200007077810 */ /* 0x000fe20007ffe0ff */
[----:B--2---:R-:W-:-:S04]  /*1f30*/  FADD R29, R28, R29 ;  /* 0x0000001d1c1d7221 */ /* 0x004fc80000000000 */
[----:B---3--:R-:W-:-:S04]  /*1f40*/  FADD R29, R29, R20 ;  /* 0x000000141d1d7221 */ /* 0x008fc80000000000 */
[----:B------:R-:W-:-:S04]  /*1f50*/  FADD R29, R29, R14 ;  /* 0x0000000e1d1d7221 */ /* 0x000fc80000000000 */
[----:B----4-:R-:W-:-:S04]  /*1f60*/  FADD R29, R29, R16 ;  /* 0x000000101d1d7221 */ /* 0x010fc80000000000 */
[----:B------:R-:W-:-:S04]  /*1f70*/  FADD R29, R29, R22 ;  /* 0x000000161d1d7221 */ /* 0x000fc80000000000 */
[----:B------:R-:W-:Y:S01]  /*1f80*/  FADD R23, R29, R24 ;  /* 0x000000181d177221 */ /* 0x000fe20000000000 */
[----:B------:R-:W-:Y:S06]  /*1f90*/  @P0 BRA `(.L_x_197) ;  /* 0xfffffff800f00947 */ /* 0x000fec000383ffff */
[----:B------:R-:W-:Y:S05]  /*1fa0*/  BSYNC.RECONVERGENT B3 ;  /* 0x0000000000037941 */ /* 0x000fea0003800200 */
.L_x_196:
[----:B------:R-:W-:-:S07]  /*1fb0*/  IADD3 R16, PT, PT, R11, -0x1000, RZ ;  /* 0xfffff0000b107810 */ /* 0x000fce0007ffe0ff */
.L_x_195:
[----:B------:R-:W-:Y:S05]  /*1fc0*/  BSYNC.RECONVERGENT B2 ;  /* 0x0000000000027941 */ /* 0x000fea0003800200 */
.L_x_194:
[----:B------:R-:W-:-:S13]  /*1fd0*/  ISETP.NE.AND P0, PT, R8, RZ, PT ;  /* 0x000000ff0800720c */ /* 0x000fda0003f05270 */
[----:B------:R-:W-:Y:S05]  /*1fe0*/  @!P0 BRA `(.L_x_193) ;  /* 0x00000004002c8947 */ /* 0x000fea0003800000 */
[----:B------:R-:W-:Y:S01]  /*1ff0*/  ISETP.GE.U32.AND P0, PT, R8, 0x8, PT ;  /* 0x000000080800780c */ /* 0x000fe20003f06070 */
[----:B------:R-:W-:Y:S01]  /*2000*/  BSSY.RECONVERGENT B2, `(.L_x_198) ;  /* 0x0000025000027945 */ /* 0x000fe20003800200 */
[----:B------:R-:W-:-:S04]  /*2010*/  LOP3.LUT R22, R6, 0x7, RZ, 0xc0, !PT ;  /* 0x0000000706167812 */ /* 0x000fc800078ec0ff */
[----:B------:R-:W-:-:S07]  /*2020*/  ISETP.NE.AND P1, PT, R22, RZ, PT ;  /* 0x000000ff1600720c */ /* 0x000fce0003f25270 */
[----:B------:R-:W-:Y:S06]  /*2030*/  @!P0 BRA `(.L_x_199) ;  /* 0x0000000000848947 */ /* 0x000fec0003800000 */
[----:B------:R-:W-:-:S04]  /*2040*/  IADD3 R7, PT, PT, R16, R9, RZ ;  /* 0x0000000910077210 */ /* 0x000fc80007ffe0ff */
[C---:B------:R-:W-:Y:S01]  /*2050*/  IADD3 R21, PT, PT, R7.reuse, 0x200, RZ ;  /* 0x0000020007157810 */ /* 0x040fe20007ffe0ff */
[C---:B------:R-:W-:Y:S01]  /*2060*/  IMAD.WIDE.U32 R14, R7.reuse, 0x4, R4 ;  /* 0x00000004070e7825 */ /* 0x040fe200078e0004 */
[----:B------:R-:W-:-:S03]  /*2070*/  IADD3 R19, PT, PT, R7, 0x400, RZ ;  /* 0x0000040007137810 */ /* 0x000fc60007ffe0ff */
[--C-:B------:R-:W-:Y:S01]  /*2080*/  IMAD.WIDE.U32 R20, R21, 0x4, R4.reuse ;  /* 0x0000000415147825 */ /* 0x100fe200078e0004 */
[----:B------:R0:W2:Y:S01]  /*2090*/  LDG.E R8, desc[UR6][R14.64] ;  /* 0x000000060e087981 */ /* 0x0000a2000c1e1900 */
[----:B------:R-:W-:Y:S02]  /*20a0*/  IADD3 R11, PT, PT, R7, 0x600, RZ ;  /* 0x00000600070b7810 */ /* 0x000fe40007ffe0ff */
[--C-:B------:R-:W-:Y:S01]  /*20b0*/  IMAD.WIDE.U32 R18, R19, 0x4, R4.reuse ;  /* 0x0000000413127825 */ /* 0x100fe200078e0004 */
[----:B------:R1:W3:Y:S01]  /*20c0*/  LDG.E R17, desc[UR6][R20.64] ;  /* 0x0000000614117981 */ /* 0x0002e2000c1e1900 */
[----:B------:R-:W-:Y:S02]  /*20d0*/  IADD3 R13, PT, PT, R7, 0x800, RZ ;  /* 0x00000800070d7810 */ /* 0x000fe40007ffe0ff */
[--C-:B------:R-:W-:Y:S01]  /*20e0*/  IMAD.WIDE.U32 R10, R11, 0x4, R4.reuse ;  /* 0x000000040b0a7825 */ /* 0x100fe200078e0004 */
[----:B------:R-:W-:Y:S01]  /*20f0*/  IADD3 R25, PT, PT, R7, 0xa00, RZ ;  /* 0x00000a0007197810 */ /* 0x000fe20007ffe0ff */
[----:B------:R-:W4:Y:S02]  /*2100*/  LDG.E R18, desc[UR6][R18.64] ;  /* 0x0000000612127981 */ /* 0x000f24000c1e1900 */
[--C-:B------:R-:W-:Y:S01]  /*2110*/  IMAD.WIDE.U32 R12, R13, 0x4, R4.reuse ;  /* 0x000000040d0c7825 */ /* 0x100fe200078e0004 */
[----:B------:R-:W-:Y:S01]  /*2120*/  IADD3 R27, PT, PT, R7, 0xc00, RZ ;  /* 0x00000c00071b7810 */ /* 0x000fe20007ffe0ff */
[----:B------:R-:W5:Y:S02]  /*2130*/  LDG.E R10, desc[UR6][R10.64] ;  /* 0x000000060a0a7981 */ /* 0x000f64000c1e1900 */
[--C-:B0-----:R-:W-:Y:S01]  /*2140*/  IMAD.WIDE.U32 R14, R25, 0x4, R4.reuse ;  /* 0x00000004190e7825 */ /* 0x101fe200078e0004 */
[----:B------:R-:W-:Y:S01]  /*2150*/  IADD3 R25, PT, PT, R7, 0xe00, RZ ;  /* 0x00000e0007197810 */ /* 0x000fe20007ffe0ff */
[----:B------:R-:W5:Y:S02]  /*2160*/  LDG.E R12, desc[UR6][R12.64] ;  /* 0x000000060c0c7981 */ /* 0x000f64000c1e1900 */
[----:B-1----:R-:W-:-:S02]  /*2170*/  IMAD.WIDE.U32 R20, R27, 0x4, R4 ;  /* 0x000000041b147825 */ /* 0x002fc400078e0004 */
[----:B------:R-:W5:Y:S02]  /*2180*/  LDG.E R15, desc[UR6][R14.64] ;  /* 0x000000060e0f7981 */ /* 0x000f64000c1e1900 */
[----:B------:R-:W-:Y:S02]  /*2190*/  IMAD.WIDE.U32 R24, R25, 0x4, R4 ;  /* 0x0000000419187825 */ /* 0x000fe400078e0004 */
        /* <DEDUP_REMOVED lines=11> */
.L_x_199:
[----:B------:R-:W-:Y:S05]  /*2250*/  BSYNC.RECONVERGENT B2 ;  /* 0x0000000000027941 */ /* 0x000fea0003800200 */
.L_x_198:
[----:B------:R-:W-:Y:S05]  /*2260*/  @!P1 BRA `(.L_x_193) ;  /* 0x00000000008c9947 */ /* 0x000fea0003800000 */
[----:B------:R-:W-:Y:S01]  /*2270*/  ISETP.GE.U32.AND P0, PT, R22, 0x4, PT ;  /* 0x000000041600780c */ /* 0x000fe20003f06070 */
[----:B------:R-:W-:Y:S01]  /*2280*/  BSSY.RECONVERGENT B2, `(.L_x_200) ;  /* 0x0000014000027945 */ /* 0x000fe20003800200 */
[----:B------:R-:W-:-:S11]  /*2290*/  LOP3.LUT P1, RZ, R6, 0x3, RZ, 0xc0, !PT ;  /* 0x0000000306ff7812 */ /* 0x000fd6000782c0ff */
[----:B------:R-:W-:Y:S05]  /*22a0*/  @!P0 BRA `(.L_x_201) ;  /* 0x0000000000448947 */ /* 0x000fea0003800000 */
[----:B------:R-:W-:-:S04]  /*22b0*/  IADD3 R11, PT, PT, R16, R9, RZ ;  /* 0x00000009100b7210 */ /* 0x000fc80007ffe0ff */
[C---:B------:R-:W-:Y:S01]  /*22c0*/  IADD3 R9, PT, PT, R11.reuse, 0x200, RZ ;  /* 0x000002000b097810 */ /* 0x040fe20007ffe0ff */
[C---:B------:R-:W-:Y:S01]  /*22d0*/  IMAD.WIDE.U32 R6, R11.reuse, 0x4, R4 ;  /* 0x000000040b067825 */ /* 0x040fe200078e0004 */
[----:B------:R-:W-:-:S03]  /*22e0*/  IADD3 R13, PT, PT, R11, 0x400, RZ ;  /* 0x000004000b0d7810 */ /* 0x000fc60007ffe0ff */
[--C-:B------:R-:W-:Y:S01]  /*22f0*/  IMAD.WIDE.U32 R8, R9, 0x4, R4.reuse ;  /* 0x0000000409087825 */ /* 0x100fe200078e0004 */
[----:B------:R-:W-:Y:S01]  /*2300*/  IADD3 R15, PT, PT, R11, 0x600, RZ ;  /* 0x000006000b0f7810 */ /* 0x000fe20007ffe0ff */
[----:B------:R-:W2:Y:S02]  /*2310*/  LDG.E R6, desc[UR6][R6.64] ;  /* 0x0000000606067981 */ /* 0x000ea4000c1e1900 */
[--C-:B------:R-:W-:Y:S02]  /*2320*/  IMAD.WIDE.U32 R10, R13, 0x4, R4.reuse ;  /* 0x000000040d0a7825 */ /* 0x100fe400078e0004 */
[----:B------:R-:W3:Y:S02]  /*2330*/  LDG.E R8, desc[UR6][R8.64] ;  /* 0x0000000608087981 */ /* 0x000ee4000c1e1900 */
[----:B------:R-:W-:Y:S02]  /*2340*/  IMAD.WIDE.U32 R12, R15, 0x4, R4 ;  /* 0x000000040f0c7825 */ /* 0x000fe400078e0004 */
[----:B------:R-:W4:Y:S04]  /*2350*/  LDG.E R10, desc[UR6][R10.64] ;  /* 0x000000060a0a7981 */ /* 0x000f28000c1e1900 */
[----:B------:R-:W5:Y:S01]  /*2360*/  LDG.E R12, desc[UR6][R12.64] ;  /* 0x000000060c0c7981 */ /* 0x000f62000c1e1900 */
[----:B------:R-:W-:Y:S01]  /*2370*/  IADD3 R16, PT, PT, R16, 0x800, RZ ;  /* 0x0000080010107810 */ /* 0x000fe20007ffe0ff */
[----:B--2---:R-:W-:-:S04]  /*2380*/  FADD R23, R23, R6 ;  /* 0x0000000617177221 */ /* 0x004fc80000000000 */
[----:B---3--:R-:W-:-:S04]  /*2390*/  FADD R23, R23, R8 ;  /* 0x0000000817177221 */ /* 0x008fc80000000000 */
[----:B----4-:R-:W-:-:S04]  /*23a0*/  FADD R23, R23, R10 ;  /* 0x0000000a17177221 */ /* 0x010fc80000000000 */
[----:B-----5:R-:W-:-:S07]  /*23b0*/  FADD R23, R23, R12 ;  /* 0x0000000c17177221 */ /* 0x020fce0000000000 */
.L_x_201:
[----:B------:R-:W-:Y:S05]  /*23c0*/  BSYNC.RECONVERGENT B2 ;  /* 0x0000000000027941 */ /* 0x000fea0003800200 */
.L_x_200:
[----:B------:R-:W-:Y:S05]  /*23d0*/  @!P1 BRA `(.L_x_193) ;  /* 0x0000000000309947 */ /* 0x000fea0003800000 */
[----:B------:R-:W-:Y:S02]  /*23e0*/  LOP3.LUT R2, R2, 0xffff, RZ, 0xc0, !PT ;  /* 0x0000ffff02027812 */ /* 0x000fe400078ec0ff */
[----:B------:R-:W-:Y:S02]  /*23f0*/  IADD3 R9, PT, PT, R16, R0, RZ ;  /* 0x0000000010097210 */ /* 0x000fe40007ffe0ff */
[----:B------:R-:W-:-:S04]  /*2400*/  LEA.HI R2, R2, 0x1, RZ, 0x17 ;  /* 0x0000000102027811 */ /* 0x000fc800078fb8ff */
[----:B------:R-:W-:-:S04]  /*2410*/  LOP3.LUT R2, R2, 0x3, RZ, 0xc0, !PT ;  /* 0x0000000302027812 */ /* 0x000fc800078ec0ff */
[----:B------:R-:W-:-:S07]  /*2420*/  IADD3 R2, PT, PT, -R2, RZ, RZ ;  /* 0x000000ff02027210 */ /* 0x000fce0007ffe1ff */
.L_x_202:
[----:B------:R-:W-:-:S06]  /*2430*/  IMAD.WIDE.U32 R6, R9, 0x4, R4 ;  /* 0x0000000409067825 */ /* 0x000fcc00078e0004 */
[----:B------:R-:W2:Y:S01]  /*2440*/  LDG.E R6, desc[UR6][R6.64] ;  /* 0x0000000606067981 */ /* 0x000ea2000c1e1900 */
[----:B------:R-:W-:Y:S02]  /*2450*/  IADD3 R2, PT, PT, R2, 0x1, RZ ;  /* 0x0000000102027810 */ /* 0x000fe40007ffe0ff */
[----:B------:R-:W-:Y:S02]  /*2460*/  IADD3 R9, PT, PT, R9, 0x200, RZ ;  /* 0x0000020009097810 */ /* 0x000fe40007ffe0ff */
[----:B------:R-:W-:Y:S01]  /*2470*/  ISETP.NE.AND P0, PT, R2, RZ, PT ;  /* 0x000000ff0200720c */ /* 0x000fe20003f05270 */
[----:B--2---:R-:W-:-:S12]  /*2480*/  FADD R23, R6, R23 ;  /* 0x0000001706177221 */ /* 0x004fd80000000000 */
[----:B------:R-:W-:Y:S05]  /*2490*/  @P0 BRA `(.L_x_202) ;  /* 0xfffffffc00e40947 */ /* 0x000fea000383ffff */
.L_x_193:
[----:B------:R-:W-:Y:S05]  /*24a0*/  BSYNC.RECONVERGENT B1 ;  /* 0x0000000000017941 */ /* 0x000fea0003800200 */
.L_x_190:
        /* <DEDUP_REMOVED lines=33> */
[----:B------:R-:W1:Y:S04]  /*26c0*/  LDS.128 R8, [UR4+0x20] ;  /* 0x00002004ff087984 */ /* 0x000e680008000c00 */
[----:B--2---:R-:W2:Y:S04]  /*26d0*/  LDS.128 R4, [UR4+0x30] ;  /* 0x00003004ff047984 */ /* 0x004ea80008000c00 */
        /* <DEDUP_REMOVED lines=16> */
.L_x_189:
[----:B------:R-:W-:Y:S05]  /*27e0*/  BSYNC.RECONVERGENT B0 ;  /* 0x0000000000007941 */ /* 0x000fea0003800200 */
.L_x_173:
[----:B------:R-:W-:Y:S05]  /*27f0*/  @P0 EXIT ;  /* 0x000000000000094d */ /* 0x000fea0003800000 */
[----:B012---:R-:W0:Y:S02]  /*2800*/  LDC.64 R4, c[0x0][0x388] ;  /* 0x0000e200ff047b82 */ /* 0x007e240000000a00 */
[----:B0-----:R-:W-:-:S05]  /*2810*/  IMAD.WIDE.U32 R2, R3, 0x4, R4 ;  /* 0x0000000403027825 */ /* 0x001fca00078e0004 */
[----:B------:R-:W-:Y:S01]  /*2820*/  STG.E desc[UR6][R2.64], R20 ;  /* 0x0000001402007986 */ /* 0x000fe2000c101906 */
[----:B------:R-:W-:Y:S05]  /*2830*/  EXIT ;  /* 0x000000000000794d */ /* 0x000fea0003800000 */
.L_x_203:
        /* <DEDUP_REMOVED lines=12> */
.L_x_795:


//--------------------- .text._ZN3cub18CUB_300001_SM_10006detail6reduce28DeviceReduceSingleTileKernelINS2_10policy_hubIfjN4cuda3std3__44plusIfEEE10Policy1000EN6thrust24THRUST_300001_SM_1000_NS6detail15normal_iteratorINSD_10device_ptrIfEEEEPfjS9_ffNS7_10__identityEEEvT0_T1_T2_T3_T4_T6_ --------------------------
	.section	.text._ZN3cub18CUB_300001_SM_10006detail6reduce28DeviceReduceSingleTileKernelINS2_10policy_hubIfjN4cuda3std3__44plusIfEEE10Policy1000EN6thrust24THRUST_300001_SM_1000_NS6detail15normal_iteratorINSD_10device_ptrIfEEEEPfjS9_ffNS7_10__identityEEEvT0_T1_T2_T3_T4_T6_,"ax",@progbits
	.align	128
        .global         _ZN3cub18CUB_300001_SM_10006detail6reduce28DeviceReduceSingleTileKernelINS2_10policy_hubIfjN4cuda3std3__44plusIfEEE10Policy1000EN6thrust24THRUST_300001_SM_1000_NS6detail15normal_iteratorINSD_10device_ptrIfEEEEPfjS9_ffNS7_10__identityEEEvT0_T1_T2_T3_T4_T6_
        .type           _ZN3cub18CUB_300001_SM_10006detail6reduce28DeviceReduceSingleTileKernelINS2_10policy_hubIfjN4cuda3std3__44plusIfEEE10Policy1000EN6thrust24THRUST_300001_SM_1000_NS6detail15normal_iteratorINSD_10device_ptrIfEEEEPfjS9_ffNS7_10__identityEEEvT0_T1_T2_T3_T4_T6_,@function
        .size           _ZN3cub18CUB_300001_SM_10006detail6reduce28DeviceReduceSingleTileKernelINS2_10policy_hubIfjN4cuda3std3__44plusIfEEE10Policy1000EN6thrust24THRUST_300001_SM_1000_NS6detail15normal_iteratorINSD_10device_ptrIfEEEEPfjS9_ffNS7_10__identityEEEvT0_T1_T2_T3_T4_T6_,(.L_x_796 - _ZN3cub18CUB_300001_SM_10006detail6reduce28DeviceReduceSingleTileKernelINS2_10policy_hubIfjN4cuda3std3__44plusIfEEE10Policy1000EN6thrust24THRUST_300001_SM_1000_NS6detail15normal_iteratorINSD_10device_ptrIfEEEEPfjS9_ffNS7_10__identityEEEvT0_T1_T2_T3_T4_T6_)
        .other          _ZN3cub18CUB_300001_SM_10006detail6reduce28DeviceReduceSingleTileKernelINS2_10policy_hubIfjN4cuda3std3__44plusIfEEE10Policy1000EN6thrust24THRUST_300001_SM_1000_NS6detail15normal_iteratorINSD_10device_ptrIfEEEEPfjS9_ffNS7_10__identityEEEvT0_T1_T2_T3_T4_T6_,@"STO_CUDA_ENTRY STV_DEFAULT"
_ZN3cub18CUB_300001_SM_10006detail6reduce28DeviceReduceSingleTileKernelINS2_10policy_hubIfjN4cuda3std3__44plusIfEEE10Policy1000EN6thrust24THRUST_300001_SM_1000_NS6detail15normal_iteratorINSD_10device_ptrIfEEEEPfjS9_ffNS7_10__identityEEEvT0_T1_T2_T3_T4_T6_:
.text._ZN3cub18CUB_300001_SM_10006detail6reduce28DeviceReduceSingleTileKernelINS2_10policy_hubIfjN4cuda3std3__44plusIfEEE10Policy1000EN6thrust24THRUST_300001_SM_1000_NS6detail15normal_iteratorINSD_10device_ptrIfEEEEPfjS9_ffNS7_10__identityEEEvT0_T1_T2_T3_T4_T6_:
        /* <DEDUP_REMOVED lines=13> */
.L_x_204:
[----:B------:R-:W-:Y:S01]  /*00d0*/  ISETP.GT.U32.AND P0, PT, R4, 0x1fff, PT ;  /* 0x00001fff0400780c */ /* 0x000fe20003f04070 */
[----:B------:R-:W-:-:S12]  /*00e0*/  BSSY.RECONVERGENT B0, `(.L_x_205) ;  /* 0x000022c000007945 */ /* 0x000fd80003800200 */
[----:B------:R-:W-:Y:S05]  /*00f0*/  @P0 BRA `(.L_x_206) ;  /* 0x0000001000000947 */ /* 0x000fea0003800000 */
[----:B------:R-:W0:Y:S01]  /*0100*/  S2R R5, SR_TID.X ;  /* 0x0000000000057919 */ /* 0x000e220000002100 */
[----:B------:R-:W-:Y:S01]  /*0110*/  BSSY.RECONVERGENT B1, `(.L_x_207) ;  /* 0x0000009000017945 */ /* 0x000fe20003800200 */
[----:B------:R-:W-:Y:S01]  /*0120*/  HFMA2 R0, -RZ, RZ, 0, 0 ;  /* 0x00000000ff007431 */ /* 0x000fe200000001ff */
[----:B0-----:R-:W-:Y:S02]  /*0130*/  ISETP.GE.U32.AND P0, PT, R5, R4, PT ;  /* 0x000000040500720c */ /* 0x001fe40003f06070 */
[----:B------:R-:W-:-:S11]  /*0140*/  MOV R7, R5 ;  /* 0x0000000500077202 */ /* 0x000fd60000000f00 */
[----:B------:R-:W-:Y:S05]  /*0150*/  @P0 BRA `(.L_x_208) ;  /* 0x0000000000100947 */ /* 0x000fea0003800000 */
[----:B------:R-:W0:Y:S02]  /*0160*/  LDC.64 R2, c[0x0][0x380] ;  /* 0x0000e000ff027b82 */ /* 0x000e240000000a00 */
[----:B0-----:R-:W-:-:S05]  /*0170*/  IMAD.WIDE.U32 R2, R5, 0x4, R2 ;  /* 0x0000000405027825 */ /* 0x001fca00078e0002 */
[----:B------:R0:W5:Y:S01]  /*0180*/  LDG.E R0, desc[UR6][R2.64] ;  /* 0x0000000602007981 */ /* 0x000162000c1e1900 */
[----:B------:R-:W-:-:S07]  /*0190*/  IADD3 R7, PT, PT, R5, 0x200, RZ ;  /* 0x0000020005077810 */ /* 0x000fce0007ffe0ff */
.L_x_208:
[----:B------:R-:W-:Y:S05]  /*01a0*/  BSYNC.RECONVERGENT B1 ;  /* 0x0000000000017941 */ /* 0x000fea0003800200 */
.L_x_207:
[----:B------:R-:W-:Y:S01]  /*01b0*/  ISETP.GE.U32.AND P0, PT, R7, R4, PT ;  /* 0x000000040700720c */ /* 0x000fe20003f06070 */
[----:B------:R-:W-:-:S12]  /*01c0*/  BSSY.RECONVERGENT B1, `(.L_x_209) ;  /* 0x0000070000017945 */ /* 0x000fd80003800200 */
[----:B------:R-:W-:Y:S05]  /*01d0*/  @P0 BRA `(.L_x_210) ;  /* 0x0000000400b80947 */ /* 0x000fea0003800000 */
[----:B0-----:R-:W-:Y:S01]  /*01e0*/  LOP3.LUT R3, RZ, R7, RZ, 0x33, !PT ;  /* 0x00000007ff037212 */ /* 0x001fe200078e33ff */
[----:B------:R-:W-:Y:S03]  /*01f0*/  BSSY.RECONVERGENT B2, `(.L_x_211) ;  /* 0x0000033000027945 */ /* 0x000fe60003800200 */
[----:B------:R-:W-:-:S04]  /*0200*/  IADD3 R3, PT, PT, R3, R4, RZ ;  /* 0x0000000403037210 */ /* 0x000fc80007ffe0ff */
        /* <DEDUP_REMOVED lines=9> */
[----:B------:R-:W-:-:S04]  /*02a0*/  IADD3 R2, P0, PT, R2, 0x4000, RZ ;  /* 0x0000400002027810 */ /* 0x000fc80007f1e0ff */
[----:B------:R-:W-:-:S09]  /*02b0*/  IADD3.X R3, PT, PT, RZ, R3, RZ, P0, !PT ;  /* 0x00000003ff037210 */ /* 0x000fd200007fe4ff */
.L_x_213:
        /* <DEDUP_REMOVED lines=19> */
[----:B0-----:R-:W-:-:S04]  /*03f0*/  IADD3 R2, P2, PT, R2, 0x8000, RZ ;  /* 0x0000800002027810 */ /* 0x001fc80007f5e0ff */
[----:B------:R-:W-:Y:S01]  /*0400*/  IADD3.X R3, PT, PT, RZ, R3, RZ, P2, !PT ;  /* 0x00000003ff037210 */ /* 0x000fe200017fe4ff */
        /* <DEDUP_REMOVED lines=17> */
.L_x_212:
[----:B------:R-:W-:Y:S05]  /*0520*/  BSYNC.RECONVERGENT B2 ;  /* 0x0000000000027941 */ /* 0x000fea0003800200 */
.L_x_211:
[----:B------:R-:W-:Y:S05]  /*0530*/  @!P1 BRA `(.L_x_210) ;  /* 0x0000000000e09947 */ /* 0x000fea0003800000 */
[----:B------:R-:W-:Y:S01]  /*0540*/  ISETP.GE.U32.AND P0, PT, R22, 0x8, PT ;  /* 0x000000081600780c */ /* 0x000fe20003f06070 */
[----:B------:R-:W-:Y:S01]  /*0550*/  BSSY.RECONVERGENT B2, `(.L_x_214) ;  /* 0x0000017000027945 */ /* 0x000fe20003800200 */
[----:B------:R-:W-:-:S04]  /*0560*/  LOP3.LUT R10, R6, 0x7, RZ, 0xc0, !PT ;  /* 0x00000007060a7812 */ /* 0x000fc800078ec0ff */
[----:B------:R-:W-:-:S07]  /*0570*/  ISETP.NE.AND P1, PT, R10, RZ, PT ;  /* 0x000000ff0a00720c */ /* 0x000fce0003f25270 */
[----:B------:R-:W-:Y:S06]  /*0580*/  @!P0 BRA `(.L_x_215) ;  /* 0x00000000004c8947 */ /* 0x000fec0003800000 */
[----:B------:R-:W0:Y:S02]  /*0590*/  LDC.64 R2, c[0x0][0x380] ;  /* 0x0000e000ff027b82 */ /* 0x000e240000000a00 */
[----:B0-----:R-:W-:-:S05]  /*05a0*/  IMAD.WIDE.U32 R2, R7, 0x4, R2 ;  /* 0x0000000407027825 */ /* 0x001fca00078e0002 */
        /* <DEDUP_REMOVED lines=17> */
.L_x_215:
[----:B------:R-:W-:Y:S05]  /*06c0*/  BSYNC.RECONVERGENT B2 ;  /* 0x0000000000027941 */ /* 0x000fea0003800200 */
.L_x_214:
        /* <DEDUP_REMOVED lines=17> */
.L_x_217:
[----:B------:R-:W-:Y:S05]  /*07e0*/  BSYNC.RECONVERGENT B2 ;  /* 0x0000000000027941 */ /* 0x000fea0003800200 */
.L_x_216:
[----:B------:R-:W-:Y:S05]  /*07f0*/  @!P1 BRA `(.L_x_210) ;  /* 0x0000000000309947 */ /* 0x000fea0003800000 */
[----:B------:R-:W0:Y:S01]  /*0800*/  LDC.64 R2, c[0x0][0x380] ;  /* 0x0000e000ff027b82 */ /* 0x000e220000000a00 */
[----:B------:R-:W-:Y:S01]  /*0810*/  IADD3 R6, PT, PT, -R6, RZ, RZ ;  /* 0x000000ff06067210 */ /* 0x000fe20007ffe1ff */
[----:B0-----:R-:W-:-:S05]  /*0820*/  IMAD.WIDE.U32 R2, R7, 0x4, R2 ;  /* 0x0000000407027825 */ /* 0x001fca00078e0002 */
[----:B------:R-:W-:-:S07]  /*0830*/  MOV R7, R3 ;  /* 0x0000000300077202 */ /* 0x000fce0000000f00 */
.L_x_218:
[----:B------:R-:W-:-:S06]  /*0840*/  MOV R3, R7 ;  /* 0x0000000700037202 */ /* 0x000fcc0000000f00 */
[----:B------:R0:W2:Y:S01]  /*0850*/  LDG.E R3, desc[UR6][R2.64] ;  /* 0x0000000602037981 */ /* 0x0000a2000c1e1900 */
[----:B------:R-:W-:-:S04]  /*0860*/  IADD3 R6, PT, PT, R6, 0x1, RZ ;  /* 0x0000000106067810 */ /* 0x000fc80007ffe0ff */
[----:B------:R-:W-:Y:S02]  /*0870*/  ISETP.NE.AND P0, PT, R6, RZ, PT ;  /* 0x000000ff0600720c */ /* 0x000fe40003f05270 */
[----:B0-----:R-:W-:-:S04]  /*0880*/  IADD3 R2, P1, PT, R2, 0x800, RZ ;  /* 0x0000080002027810 */ /* 0x001fc80007f3e0ff */
[----:B------:R-:W-:Y:S01]  /*0890*/  IADD3.X R7, PT, PT, RZ, R7, RZ, P1, !PT ;  /* 0x00000007ff077210 */ /* 0x000fe20000ffe4ff */
[----:B--2--5:R-:W-:-:S06]  /*08a0*/  FADD R0, R3, R0 ;  /* 0x0000000003007221 */ /* 0x024fcc0000000000 */
[----:B------:R-:W-:Y:S05]  /*08b0*/  @P0 BRA `(.L_x_218) ;  /* 0xfffffffc00e00947 */ /* 0x000fea000383ffff */
.L_x_210:
[----:B------:R-:W-:Y:S05]  /*08c0*/  BSYNC.RECONVERGENT B1 ;  /* 0x0000000000017941 */ /* 0x000fea0003800200 */
.L_x_209:
[----:B------:R-:W-:Y:S02]  /*08d0*/  ISETP.GE.U32.AND P0, PT, R4, 0x200, PT ;  /* 0x000002000400780c */ /* 0x000fe40003f06070 */
        /* <DEDUP_REMOVED lines=36> */
[----:B------:R-:W3:Y:S04]  /*0b20*/  LDS.128 R8, [UR4+0x30] ;  /* 0x00003004ff087984 */ /* 0x000ee80008000c00 */
[----:B------:R-:W4:Y:S01]  /*0b30*/  LDS.128 R16, [UR4+0x40] ;  /* 0x00004004ff107984 */ /* 0x000f220008000c00 */
[----:B0-----:R-:W-:-:S04]  /*0b40*/  FADD R5, R0, R5 ;  /* 0x0000000500057221 */ /* 0x001fc80000000000 */
        /* <DEDUP_REMOVED lines=9> */
[----:B------:R-:W-:-:S04]  /*0be0*/  FADD R11, R10, R11 ;  /* 0x0000000b0a0b7221 */ /* 0x000fc80000000000 */
[----:B----4-:R-:W-:-:S04]  /*0bf0*/  FADD R16, R11, R16 ;  /* 0x000000100b107221 */ /* 0x010fc80000000000 */
[----:B------:R-:W-:-:S04]  /*0c00*/  FADD R17, R16, R17 ;  /* 0x0000001110117221 */ /* 0x000fc80000000000 */
[----:B------:R-:W-:-:S04]  /*0c10*/  FADD R18, R17, R18 ;  /* 0x0000001211127221 */ /* 0x000fc80000000000 */
[----:B------:R-:W-:Y:S01]  /*0c20*/  FADD R0, R18, R19 ;  /* 0x0000001312007221 */ /* 0x000fe20000000000 */
[----:B------:R-:W-:Y:S06]  /*0c30*/  BRA `(.L_x_220) ;  /* 0x0000001400d87947 */ /* 0x000fec0003800000 */
.L_x_219:
[----:B------:R-:W1:Y:S01]  /*0c40*/  S2R R6, SR_LANEID ;  /* 0x0000000000067919 */ /* 0x000e620000000000 */
[----:B------:R-:W-:-:S04]  /*0c50*/  LOP3.LUT R0, R5, 0x3e0, RZ, 0xc0, !PT ;  /* 0x000003e005007812 */ /* 0x000fc800078ec0ff */
[----:B0-----:R-:W-:Y:S02]  /*0c60*/  IADD3 R3, PT, PT, R0, 0x20, RZ ;  /* 0x0000002000037810 */ /* 0x001fe40007ffe0ff */
[----:B------:R-:W-:Y:S02]  /*0c70*/  LOP3.LUT R7, RZ, R0, RZ, 0x33, !PT ;  /* 0x00000000ff077212 */ /* 0x000fe400078e33ff */
[-C--:B------:R-:W-:Y:S02]  /*0c80*/  ISETP.GT.U32.AND P0, PT, R3, R4.reuse, PT ;  /* 0x000000040300720c */ /* 0x080fe40003f04070 */
        /* <DEDUP_REMOVED lines=40> */
[----:B------:R-:W0:Y:S04]  /*0f10*/  LDS.128 R20, [UR4+0x10] ;  /* 0x00001004ff147984 */ /* 0x000e280008000c00 */
        /* <DEDUP_REMOVED lines=30> */
.L_x_206:
[----:B------:R-:W0:Y:S01]  /*1100*/  S2R R0, SR_TID.X ;  /* 0x0000000000007919 */ /* 0x000e220000002100 */
[----:B------:R-:W1:Y:S02]  /*1110*/  LDCU.64 UR4, c[0x0][0x380] ;  /* 0x00007000ff0477ac */ /* 0x000e640008000a00 */
[----:B-1----:R-:W-:Y:S02]  /*1120*/  MOV R12, UR4 ;  /* 0x00000004000c7c02 */ /* 0x002fe40008000f00 */
[----:B------:R-:W-:-:S03]  /*1130*/  MOV R13, UR5 ;  /* 0x00000005000d7c02 */ /* 0x000fc60008000f00 */
        /* <DEDUP_REMOVED lines=17> */
[----:B------:R-:W-:Y:S01]  /*1250*/  UMOV UR4, 0x2000 ;  /* 0x0000200000047882 */ /* 0x000fe20000000000 */
[----:B--2---:R-:W-:Y:S01]  /*1260*/  FADD R20, R20, R21 ;  /* 0x0000001514147221 */ /* 0x004fe20000000000 */
[----:B------:R-:W-:-:S04]  /*1270*/  IADD3 R21, PT, PT, R4, -0x2000, RZ ;  /* 0xffffe00004157810 */ /* 0x000fc80007ffe0ff */
[----:B------:R-:W-:Y:S01]  /*1280*/  ISETP.GE.U32.AND P0, PT, R21, 0x2000, PT ;  /* 0x000020001500780c */ /* 0x000fe20003f06070 */
[----:B---3--:R-:W-:Y:S01]  /*1290*/  FADD R6, R6, R7 ;  /* 0x0000000706067221 */ /* 0x008fe20000000000 */
[----:B----4-:R-:W-:-:S04]  /*12a0*/  FADD R9, R8, R9 ;  /* 0x0000000908097221 */ /* 0x010fc80000000000 */
[----:B------:R-:W-:Y:S01]  /*12b0*/  FADD R6, R6, R9 ;  /* 0x0000000906067221 */ /* 0x000fe20000000000 */
[----:B-----5:R-:W-:Y:S01]  /*12c0*/  FADD R10, R10, R11 ;  /* 0x0000000b0a0a7221 */ /* 0x020fe20000000000 */
[----:B------:R-:W-:-:S04]  /*12d0*/  FADD R15, R14, R15 ;  /* 0x0000000f0e0f7221 */ /* 0x000fc80000000000 */
[----:B------:R-:W-:Y:S01]  /*12e0*/  FADD R15, R10, R15 ;  /* 0x0000000f0a0f7221 */ /* 0x000fe20000000000 */
[----:B------:R-:W-:Y:S01]  /*12f0*/  FADD R16, R16, R17 ;  /* 0x0000001110107221 */ /* 0x000fe20000000000 */
[----:B------:R-:W-:-:S04]  /*1300*/  FADD R19, R18, R19 ;  /* 0x0000001312137221 */ /* 0x000fc80000000000 */
[----:B------:R-:W-:Y:S01]  /*1310*/  FADD R16, R16, R19 ;  /* 0x0000001310107221 */ /* 0x000fe20000000000 */
[----:B------:R-:W-:-:S04]  /*1320*/  FADD R5, R5, R22 ;  /* 0x0000001605057221 */ /* 0x000fc80000000000 */
[----:B------:R-:W-:Y:S01]  /*1330*/  FADD R5, R20, R5 ;  /* 0x0000000514057221 */ /* 0x000fe20000000000 */
[----:B------:R-:W-:-:S03]  /*1340*/  FADD R6, R6, R15 ;  /* 0x0000000f06067221 */ /* 0x000fc60000000000 */
[----:B------:R-:W-:-:S04]  /*1350*/  FADD R5, R16, R5 ;  /* 0x0000000510057221 */ /* 0x000fc80000000000 */
[----:B------:R-:W-:Y:S01]  /*1360*/  FADD R5, R6, R5 ;  /* 0x0000000506057221 */ /* 0x000fe20000000000 */
[----:B------:R-:W-:Y:S06]  /*1370*/  @!P0 BRA `(.L_x_221) ;  /* 0x0000000000ac8947 */ /* 0x000fec0003800000 */
[----:B------:R-:W0:Y:S01]  /*1380*/  LDC R4, c[0x0][0x390] ;  /* 0x0000e400ff047b82 */ /* 0x000e220000000800 */
[----:B------:R-:W-:-:S07]  /*1390*/  UMOV UR4, 0x2000 ;  /* 0x0000200000047882 */ /* 0x000fce0000000000 */
[----:B------:R-:W1:Y:S02]  /*13a0*/  LDC.64 R12, c[0x0][0x380] ;  /* 0x0000e000ff0c7b82 */ /* 0x000e640000000a00 */
.L_x_223:
[----:B------:R-:W-:-:S05]  /*13b0*/  IADD3 R3, PT, PT, R0, UR4, RZ ;  /* 0x0000000400037c10 */ /* 0x000fca000fffe0ff */
        /* <DEDUP_REMOVED lines=17> */
[----:B0-----:R-:W-:-:S04]  /*14d0*/  IADD3 R2, PT, PT, R4, -UR4, RZ ;  /* 0x8000000404027c10 */ /* 0x001fc8000fffe0ff */
        /* <DEDUP_REMOVED lines=18> */
[----:B------:R-:W-:-:S06]  /*1600*/  UIADD3 UR4, UPT, UPT, UR4, 0x2000, URZ ;  /* 0x0000200004047890 */ /* 0x000fcc000fffe0ff */
[----:B------:R-:W-:-:S13]  /*1610*/  ISETP.LT.U32.AND P0, PT, R21, UR4, PT ;  /* 0x0000000415007c0c */ /* 0x000fda000bf01070 */
[----:B------:R-:W-:Y:S05]  /*1620*/  @!P0 BRA `(.L_x_223) ;  /* 0xfffffffc00608947 */ /* 0x000fea000383ffff */
.L_x_221:
[----:B------:R-:W-:Y:S01]  /*1630*/  IADD3 R3, PT, PT, R4, -UR4, RZ ;  /* 0x8000000404037c10 */ /* 0x000fe2000fffe0ff */
[----:B------:R-:W-:Y:S03]  /*1640*/  BSSY.RECONVERGENT B1, `(.L_x_222) ;  /* 0x00000a3000017945 */ /* 0x000fe60003800200 */
[----:B------:R-:W-:-:S04]  /*1650*/  ISETP.GE.AND P0, PT, R0, R3, PT ;  /* 0x000000030000720c */ /* 0x000fc80003f06270 */
[----:B------:R-:W-:-:S13]  /*1660*/  ISETP.LE.U32.OR P0, PT, R4, UR4, P0 ;  /* 0x0000000404007c0c */ /* 0x000fda0008703470 */
[----:B------:R-:W-:Y:S05]  /*1670*/  @P0 BRA `(.L_x_224) ;  /* 0x00000008007c0947 */ /* 0x000fea0003800000 */
[-C--:B------:R-:W-:Y:S01]  /*1680*/  LOP3.LUT R3, RZ, R0.reuse, RZ, 0x33, !PT ;  /* 0x00000000ff037212 */ /* 0x080fe200078e33ff */
[----:B------:R-:W-:Y:S01]  /*1690*/  BSSY.RECONVERGENT B2, `(.L_x_225) ;  /* 0x0000052000027945 */ /* 0x000fe20003800200 */
[----:B------:R-:W-:Y:S02]  /*16a0*/  MOV R6, R0 ;  /* 0x0000000000067202 */ /* 0x000fe40000000f00 */
[----:B------:R-:W-:-:S04]  /*16b0*/  IADD3 R3, PT, PT, R4, -UR4, R3 ;  /* 0x8000000404037c10 */ /* 0x000fc8000fffe003 */
[C---:B------:R-:W-:Y:S02]  /*16c0*/  ISETP.GE.U32.AND P0, PT, R3.reuse, 0x1e00, PT ;  /* 0x00001e000300780c */ /* 0x040fe40003f06070 */
[----:B------:R-:W-:-:S04]  /*16d0*/  LEA.HI R3, R3, 0x1, RZ, 0x17 ;  /* 0x0000000103037811 */ /* 0x000fc800078fb8ff */
[----:B------:R-:W-:-:S07]  /*16e0*/  LOP3.LUT R4, R3, 0xf, RZ, 0xc0, !PT ;  /* 0x0000000f03047812 */ /* 0x000fce00078ec0ff */
[----:B------:R-:W-:Y:S05]  /*16f0*/  @!P0 BRA `(.L_x_226) ;  /* 0x00000004002c8947 */ /* 0x000fea0003800000 */
[----:B------:R-:W-:Y:S01]  /*1700*/  LOP3.LUT R7, R3, 0xfffff0, RZ, 0xc0, !PT ;  /* 0x00fffff003077812 */ /* 0x000fe200078ec0ff */
[----:B------:R-:W-:Y:S01]  /*1710*/  BSSY.RECONVERGENT B3, `(.L_x_227) ;  /* 0x0000048000037945 */ /* 0x000fe20003800200 */
[C---:B------:R-:W-:Y:S02]  /*1720*/  LOP3.LUT R6, R0.reuse, 0x1000, RZ, 0xfc, !PT ;  /* 0x0000100000067812 */ /* 0x040fe400078efcff */
[----:B------:R-:W-:Y:S02]  /*1730*/  IADD3 R2, PT, PT, R0, UR4, RZ ;  /* 0x0000000400027c10 */ /* 0x000fe4000fffe0ff */
[----:B------:R-:W-:-:S07]  /*1740*/  IADD3 R7, PT, PT, -R7, RZ, RZ ;  /* 0x000000ff07077210 */ /* 0x000fce0007ffe1ff */
.L_x_228:
[C---:B------:R-:W-:Y:S01]  /*1750*/  IADD3 R19, PT, PT, R2.reuse, 0x200, RZ ;  /* 0x0000020002137810 */ /* 0x040fe20007ffe0ff */
[C---:B------:R-:W-:Y:S01]  /*1760*/  IMAD.WIDE.U32 R14, R2.reuse, 0x4, R12 ;  /* 0x00000004020e7825 */ /* 0x040fe200078e000c */
[----:B------:R-:W-:-:S03]  /*1770*/  IADD3 R11, PT, PT, R2, 0x400, RZ ;  /* 0x00000400020b7810 */ /* 0x000fc60007ffe0ff */
[--C-:B------:R-:W-:Y:S01]  /*1780*/  IMAD.WIDE.U32 R18, R19, 0x4, R12.reuse ;  /* 0x0000000413127825 */ /* 0x100fe200078e000c */
[----:B------:R0:W2:Y:S01]  /*1790*/  LDG.E R8, desc[UR6][R14.64] ;  /* 0x000000060e087981 */ /* 0x0000a2000c1e1900 */
[C---:B------:R-:W-:Y:S02]  /*17a0*/  IADD3 R21, PT, PT, R2.reuse, 0x600, RZ ;  /* 0x0000060002157810 */ /* 0x040fe40007ffe0ff */
[--C-:B------:R-:W-:Y:S01]  /*17b0*/  IMAD.WIDE.U32 R10, R11, 0x4, R12.reuse ;  /* 0x000000040b0a7825 */ /* 0x100fe200078e000c */
[----:B------:R1:W3:Y:S01]  /*17c0*/  LDG.E R9, desc[UR6][R18.64] ;  /* 0x0000000612097981 */ /* 0x0002e2000c1e1900 */
[C---:B------:R-:W-:Y:S02]  /*17d0*/  IADD3 R17, PT, PT, R2.reuse, 0x800, RZ ;  /* 0x0000080002117810 */ /* 0x040fe40007ffe0ff */
[--C-:B------:R-:W-:Y:S02]  /*17e0*/  IMAD.WIDE.U32 R20, R21, 0x4, R12.reuse ;  /* 0x0000000415147825 */ /* 0x100fe400078e000c */
[----:B------:R4:W5:Y:S01]  /*17f0*/  LDG.E R10, desc[UR6][R10.64] ;  /* 0x000000060a0a7981 */ /* 0x000962000c1e1900 */
[----:B------:R-:W-:Y:S01]  /*1800*/  IADD3 R29, PT, PT, R2, 0xa00, RZ ;  /* 0x00000a00021d7810 */ /* 0x000fe20007ffe0ff */
[----:B------:R-:W-:-:S02]  /*1810*/  IMAD.WIDE.U32 R16, R17, 0x4, R12 ;  /* 0x0000000411107825 */ /* 0x000fc400078e000c */
[----:B------:R4:W5:Y:S01]  /*1820*/  LDG.E R27, desc[UR6][R20.64] ;  /* 0x00000006141b7981 */ /* 0x000962000c1e1900 */
[C---:B------:R-:W-:Y:S01]  /*1830*/  IADD3 R23, PT, PT, R2.reuse, 0xc00, RZ ;  /* 0x00000c0002177810 */ /* 0x040fe20007ffe0ff */
[--C-:B------:R-:W-:Y:S02]  /*1840*/  IMAD.WIDE.U32 R28, R29, 0x4, R12.reuse ;  /* 0x000000041d1c7825 */ /* 0x100fe400078e000c */
[----:B------:R-:W5:Y:S01]  /*1850*/  LDG.E R26, desc[UR6][R16.64] ;  /* 0x00000006101a7981 */ /* 0x000f62000c1e1900 */
[C---:B------:R-:W-:Y:S01]  /*1860*/  IADD3 R22, PT, PT, R2.reuse, 0xe00, RZ ;  /* 0x00000e0002167810 */ /* 0x040fe20007ffe0ff */
[--C-:B0-----:R-:W-:Y:S02]  /*1870*/  IMAD.WIDE.U32 R14, R23, 0x4, R12.reuse ;  /* 0x00000004170e7825 */ /* 0x101fe400078e000c */
[----:B------:R0:W5:Y:S01]  /*1880*/  LDG.E R25, desc[UR6][R28.64] ;  /* 0x000000061c197981 */ /* 0x000162000c1e1900 */
[----:B------:R-:W-:Y:S01]  /*1890*/  IADD3 R23, PT, PT, R2, 0x1000, RZ ;  /* 0x0000100002177810 */ /* 0x000fe20007ffe0ff */
[----:B-1----:R-:W-:-:S02]  /*18a0*/  IMAD.WIDE.U32 R18, R22, 0x4, R12 ;  /* 0x0000000416127825 */ /* 0x002fc400078e000c */
[----:B------:R1:W5:Y:S01]  /*18b0*/  LDG.E R24, desc[UR6][R14.64] ;  /* 0x000000060e187981 */ /* 0x000362000c1e1900 */
[C---:B----4-:R-:W-:Y:S01]  /*18c0*/  IADD3 R11, PT, PT, R2.reuse, 0x1200, RZ ;  /* 0x00001200020b7810 */ /* 0x050fe20007ffe0ff */
[--C-:B------:R-:W-:Y:S02]  /*18d0*/  IMAD.WIDE.U32 R20, R23, 0x4, R12.reuse ;  /* 0x0000000417147825 */ /* 0x100fe400078e000c */
[----:B------:R4:W5:Y:S01]  /*18e0*/  LDG.E R23, desc[UR6][R18.64] ;  /* 0x0000000612177981 */ /* 0x000962000c1e1900 */
[C---:B0-----:R-:W-:Y:S01]  /*18f0*/  IADD3 R29, PT, PT, R2.reuse, 0x1400, RZ ;  /* 0x00001400021d7810 */ /* 0x041fe20007ffe0ff */
[--C-:B------:R-:W-:Y:S02]  /*1900*/  IMAD.WIDE.U32 R16, R11, 0x4, R12.reuse ;  /* 0x000000040b107825 */ /* 0x100fe400078e000c */
[----:B------:R-:W5:Y:S01]  /*1910*/  LDG.E R22, desc[UR6][R20.64] ;  /* 0x0000000614167981 */ /* 0x000f62000c1e1900 */
[----:B-1----:R-:W-:Y:S01]  /*1920*/  IADD3 R15, PT, PT, R2, 0x1600, RZ ;  /* 0x00001600020f7810 */ /* 0x002fe20007ffe0ff */
[----:B------:R-:W-:-:S02]  /*1930*/  IMAD.WIDE.U32 R28, R29, 0x4, R12 ;  /* 0x000000041d1c7825 */ /* 0x000fc400078e000c */
[----:B------:R0:W5:Y:S01]  /*1940*/  LDG.E R11, desc[UR6][R16.64] ;  /* 0x00000006100b7981 */ /* 0x000162000c1e1900 */
[C---:B----4-:R-:W-:Y:S01]  /*1950*/  IADD3 R19, PT, PT, R2.reuse, 0x1800, RZ ;  /* 0x0000180002137810 */ /* 0x050fe20007ffe0ff */
[--C-:B------:R-:W-:Y:S02]  /*1960*/  IMAD.WIDE.U32 R14, R15, 0x4, R12.reuse ;  /* 0x000000040f0e7825 */ /* 0x100fe400078e000c */
[----:B------:R-:W4:Y:S02]  /*1970*/  LDG.E R28, desc[UR6][R28.64] ;  /* 0x000000061c1c7981 */ /* 0x000f24000c1e1900 */
[----:B------:R-:W-:Y:S01]  /*1980*/  IMAD.WIDE.U32 R18, R19, 0x4, R12 ;  /* 0x0000000413127825 */ /* 0x000fe200078e000c */
[C---:B0-----:R-:W-:Y:S02]  /*1990*/  IADD3 R17, PT, PT, R2.reuse, 0x1a00, RZ ;  /* 0x00001a0002117810 */ /* 0x041fe40007ffe0ff */
[----:B------:R-:W-:-:S03]  /*19a0*/  IADD3 R21, PT, PT, R2, 0x1c00, RZ ;  /* 0x00001c0002157810 */ /* 0x000fc60007ffe0ff */
[----:B------:R-:W4:Y:S04]  /*19b0*/  LDG.E R18, desc[UR6][R18.64] ;  /* 0x0000000612127981 */ /* 0x000f28000c1e1900 */
[----:B------:R0:W4:Y:S01]  /*19c0*/  LDG.E R29, desc[UR6][R14.64] ;  /* 0x000000060e1d7981 */ /* 0x000122000c1e1900 */
[----:B------:R-:W-:Y:S01]  /*19d0*/  IADD3 R20, PT, PT, R2, 0x1e00, RZ ;  /* 0x00001e0002147810 */ /* 0x000fe20007ffe0ff */
[----:B0-----:R-:W-:-:S04]  /*19e0*/  IMAD.WIDE.U32 R14, R17, 0x4, R12 ;  /* 0x00000004110e7825 */ /* 0x001fc800078e000c */
[--C-:B------:R-:W-:Y:S02]  /*19f0*/  IMAD.WIDE.U32 R16, R21, 0x4, R12.reuse ;  /* 0x0000000415107825 */ /* 0x100fe400078e000c */
[----:B------:R-:W4:Y:S02]  /*1a00*/  LDG.E R14, desc[UR6][R14.64] ;  /* 0x000000060e0e7981 */ /* 0x000f24000c1e1900 */
[----:B------:R-:W-:Y:S02]  /*1a10*/  IMAD.WIDE.U32 R20, R20, 0x4, R12 ;  /* 0x0000000414147825 */ /* 0x000fe400078e000c */
[----:B------:R-:W4:Y:S04]  /*1a20*/  LDG.E R16, desc[UR6][R16.64] ;  /* 0x0000000610107981 */ /* 0x000f28000c1e1900 */
[----:B------:R-:W4:Y:S01]  /*1a30*/  LDG.E R20, desc[UR6][R20.64] ;  /* 0x0000000614147981 */ /* 0x000f22000c1e1900 */
[----:B------:R-:W-:-:S04]  /*1a40*/  IADD3 R7, PT, PT, R7, 0x10, RZ ;  /* 0x0000001007077810 */ /* 0x000fc80007ffe0ff */
[----:B------:R-:W-:Y:S02]  /*1a50*/  ISETP.NE.AND P0, PT, R7, RZ, PT ;  /* 0x000000ff0700720c */ /* 0x000fe40003f05270 */
[----:B------:R-:W-:Y:S02]  /*1a60*/  IADD3 R6, PT, PT, R6, 0x2000, RZ ;  /* 0x0000200006067810 */ /* 0x000fe40007ffe0ff */
[----:B------:R-:W-:Y:S01]  /*1a70*/  IADD3 R2, PT, PT, R2, 0x2000, RZ ;  /* 0x0000200002027810 */ /* 0x000fe20007ffe0ff */
[----:B--2---:R-:W-:-:S04]  /*1a80*/  FADD R8, R8, R5 ;  /* 0x0000000508087221 */ /* 0x004fc80000000000 */
[----:B---3--:R-:W-:-:S04]  /*1a90*/  FADD R9, R8, R9 ;  /* 0x0000000908097221 */ /* 0x008fc80000000000 */
        /* <DEDUP_REMOVED lines=8> */
[----:B----4-:R-:W-:-:S04]  /*1b20*/  FADD R28, R11, R28 ;  /* 0x0000001c0b1c7221 */ /* 0x010fc80000000000 */
[----:B------:R-:W-:-:S04]  /*1b30*/  FADD R29, R28, R29 ;  /* 0x0000001d1c1d7221 */ /* 0x000fc80000000000 */
[----:B------:R-:W-:-:S04]  /*1b40*/  FADD R29, R29, R18 ;  /* 0x000000121d1d7221 */ /* 0x000fc80000000000 */
[----:B------:R-:W-:-:S04]  /*1b50*/  FADD R29, R29, R14 ;  /* 0x0000000e1d1d7221 */ /* 0x000fc80000000000 */
[----:B------:R-:W-:-:S04]  /*1b60*/  FADD R29, R29, R16 ;  /* 0x000000101d1d7221 */ /* 0x000fc80000000000 */
[----:B------:R-:W-:Y:S01]  /*1b70*/  FADD R5, R29, R20 ;  /* 0x000000141d057221 */ /* 0x000fe20000000000 */
[----:B------:R-:W-:Y:S06]  /*1b80*/  @P0 BRA `(.L_x_228) ;  /* 0xfffffff800f00947 */ /* 0x000fec000383ffff */
[----:B------:R-:W-:Y:S05]  /*1b90*/  BSYNC.RECONVERGENT B3 ;  /* 0x0000000000037941 */ /* 0x000fea0003800200 */
.L_x_227:
[----:B------:R-:W-:-:S07]  /*1ba0*/  IADD3 R6, PT, PT, R6, -0x1000, RZ ;  /* 0xfffff00006067810 */ /* 0x000fce0007ffe0ff */
.L_x_226:
[----:B------:R-:W-:Y:S05]  /*1bb0*/  BSYNC.RECONVERGENT B2 ;  /* 0x0000000000027941 */ /* 0x000fea0003800200 */
.L_x_225:
[----:B------:R-:W-:-:S13]  /*1bc0*/  ISETP.NE.AND P0, PT, R4, RZ, PT ;  /* 0x000000ff0400720c */ /* 0x000fda0003f05270 */
[----:B------:R-:W-:Y:S05]  /*1bd0*/  @!P0 BRA `(.L_x_224) ;  /* 0x0000000400248947 */ /* 0x000fea0003800000 */
[----:B------:R-:W-:Y:S01]  /*1be0*/  ISETP.GE.U32.AND P0, PT, R4, 0x8, PT ;  /* 0x000000080400780c */ /* 0x000fe20003f06070 */
[----:B------:R-:W-:Y:S01]  /*1bf0*/  BSSY.RECONVERGENT B2, `(.L_x_229) ;  /* 0x0000025000027945 */ /* 0x000fe20003800200 */
[----:B------:R-:W-:-:S04]  /*1c00*/  LOP3.LUT R22, R3, 0x7, RZ, 0xc0, !PT ;  /* 0x0000000703167812 */ /* 0x000fc800078ec0ff */
[----:B------:R-:W-:-:S07]  /*1c10*/  ISETP.NE.AND P1, PT, R22, RZ, PT ;  /* 0x000000ff1600720c */ /* 0x000fce0003f25270 */
[----:B------:R-:W-:Y:S06]  /*1c20*/  @!P0 BRA `(.L_x_230) ;  /* 0x0000000000848947 */ /* 0x000fec0003800000 */
[----:B------:R-:W-:-:S04]  /*1c30*/  IADD3 R7, PT, PT, R6, UR4, RZ ;  /* 0x0000000406077c10 */ /* 0x000fc8000fffe0ff */
        /* <DEDUP_REMOVED lines=32> */
.L_x_230:
[----:B------:R-:W-:Y:S05]  /*1e40*/  BSYNC.RECONVERGENT B2 ;  /* 0x0000000000027941 */ /* 0x000fea0003800200 */
.L_x_229:
        /* <DEDUP_REMOVED lines=23> */
.L_x_232:
[----:B------:R-:W-:Y:S05]  /*1fc0*/  BSYNC.RECONVERGENT B2 ;  /* 0x0000000000027941 */ /* 0x000fea0003800200 */
.L_x_231:
[----:B------:R-:W-:Y:S05]  /*1fd0*/  @!P1 BRA `(.L_x_224) ;  /* 0x0000000000249947 */ /* 0x000fea0003800000 */
[----:B------:R-:W-:Y:S02]  /*1fe0*/  IADD3 R7, PT, PT, R6, UR4, RZ ;  /* 0x0000000406077c10 */ /* 0x000fe4000fffe0ff */
[----:B------:R-:W-:-:S07]  /*1ff0*/  IADD3 R4, PT, PT, -R4, RZ, RZ ;  /* 0x000000ff04047210 */ /* 0x000fce0007ffe1ff */
.L_x_233:
[----:B------:R-:W-:-:S06]  /*2000*/  IMAD.WIDE.U32 R2, R7, 0x4, R12 ;  /* 0x0000000407027825 */ /* 0x000fcc00078e000c */
[----:B------:R-:W2:Y:S01]  /*2010*/  LDG.E R2, desc[UR6][R2.64] ;  /* 0x0000000602027981 */ /* 0x000ea2000c1e1900 */
[----:B------:R-:W-:Y:S02]  /*2020*/  IADD3 R4, PT, PT, R4, 0x1, RZ ;  /* 0x0000000104047810 */ /* 0x000fe40007ffe0ff */
[----:B------:R-:W-:Y:S02]  /*2030*/  IADD3 R7, PT, PT, R7, 0x200, RZ ;  /* 0x0000020007077810 */ /* 0x000fe40007ffe0ff */
[----:B------:R-:W-:Y:S01]  /*2040*/  ISETP.NE.AND P0, PT, R4, RZ, PT ;  /* 0x000000ff0400720c */ /* 0x000fe20003f05270 */
[----:B--2---:R-:W-:-:S12]  /*2050*/  FADD R5, R2, R5 ;  /* 0x0000000502057221 */ /* 0x004fd80000000000 */
[----:B------:R-:W-:Y:S05]  /*2060*/  @P0 BRA `(.L_x_233) ;  /* 0xfffffffc00e40947 */ /* 0x000fea000383ffff */
.L_x_224:
[----:B------:R-:W-:Y:S05]  /*2070*/  BSYNC.RECONVERGENT B1 ;  /* 0x0000000000017941 */ /* 0x000fea0003800200 */
.L_x_222:
        /* <DEDUP_REMOVED lines=33> */
[----:B------:R-:W3:Y:S04]  /*2290*/  LDS.128 R8, [UR4+0x30] ;  /* 0x00003004ff087984 */ /* 0x000ee80008000c00 */
[----:B------:R-:W4:Y:S01]  /*22a0*/  LDS.128 R16, [UR4+0x40] ;  /* 0x00004004ff107984 */ /* 0x000f220008000c00 */
[----:B0-----:R-:W-:-:S04]  /*22b0*/  FADD R5, R0, R5 ;  /* 0x0000000500057221 */ /* 0x001fc80000000000 */
        /* <DEDUP_REMOVED lines=13> */
[----:B------:R-:W-:-:S07]  /*2390*/  FADD R0, R18, R19 ;  /* 0x0000001312007221 */ /* 0x000fce0000000000 */
.L_x_220:
[----:B------:R-:W-:Y:S05]  /*23a0*/  BSYNC.RECONVERGENT B0 ;  /* 0x0000000000007941 */ /* 0x000fea0003800200 */
.L_x_205:
[----:B------:R-:W-:Y:S05]  /*23b0*/  @P0 EXIT ;  /* 0x000000000000094d */ /* 0x000fea0003800000 */
[----:B012---:R-:W0:Y:S01]  /*23c0*/  LDC.64 R2, c[0x0][0x388] ;  /* 0x0000e200ff027b82 */ /* 0x007e220000000a00 */
[----:B------:R-:W1:Y:S02]  /*23d0*/  LDCU UR4, c[0x0][0x398] ;  /* 0x00007300ff0477ac */ /* 0x000e640008000800 */
[----:B-1----:R-:W-:-:S05]  /*23e0*/  FADD R5, R0, UR4 ;  /* 0x0000000400057e21 */ /* 0x002fca0008000000 */
[----:B0-----:R-:W-:Y:S01]  /*23f0*/  STG.E desc[UR6][R2.64], R5 ;  /* 0x0000000502007986 */ /* 0x001fe2000c101906 */
[----:B------:R-:W-:Y:S05]  /*2400*/  EXIT ;  /* 0x000000000000794d */ /* 0x000fea0003800000 */
.L_x_234:
        /* <DEDUP_REMOVED lines=15> */
.L_x_796:


//--------------------- .text._ZN3cub18CUB_300001_SM_10006detail8for_each13static_kernelINS2_12policy_hub_t12policy_500_tEmN6thrust24THRUST_300001_SM_1000_NS8cuda_cub20__uninitialized_fill7functorINS7_10device_ptrIfEEfEEEEvT0_T1_ --------------------------
	.section	.text._ZN3cub18CUB_300001_SM_10006detail8for_each13static_kernelINS2_12policy_hub_t12policy_500_tEmN6thrust24THRUST_300001_SM_1000_NS8cuda_cub20__uninitialized_fill7functorINS7_10device_ptrIfEEfEEEEvT0_T1_,"ax",@progbits
	.align	128
        .global         _ZN3cub18CUB_300001_SM_10006detail8for_each13static_kernelINS2_12policy_hub_t12policy_500_tEmN6thrust24THRUST_300001_SM_1000_NS8cuda_cub20__uninitialized_fill7functorINS7_10device_ptrIfEEfEEEEvT0_T1_
        .type           _ZN3cub18CUB_300001_SM_10006detail8for_each13static_kernelINS2_12policy_hub_t12policy_500_tEmN6thrust24THRUST_300001_SM_1000_NS8cuda_cub20__uninitialized_fill7functorINS7_10device_ptrIfEEfEEEEvT0_T1_,@function
        .size           _ZN3cub18CUB_300001_SM_10006detail8for_each13static_kernelINS2_12policy_hub_t12policy_500_tEmN6thrust24THRUST_300001_SM_1000_NS8cuda_cub20__uninitialized_fill7functorINS7_10device_ptrIfEEfEEEEvT0_T1_,(.L_x_797 - _ZN3cub18CUB_300001_SM_10006detail8for_each13static_kernelINS2_12policy_hub_t12policy_500_tEmN6thrust24THRUST_300001_SM_1000_NS8cuda_cub20__uninitialized_fill7functorINS7_10device_ptrIfEEfEEEEvT0_T1_)
        .other          _ZN3cub18CUB_300001_SM_10006detail8for_each13static_kernelINS2_12policy_hub_t12policy_500_tEmN6thrust24THRUST_300001_SM_1000_NS8cuda_cub20__uninitialized_fill7functorINS7_10device_ptrIfEEfEEEEvT0_T1_,@"STO_CUDA_ENTRY STV_DEFAULT"
_ZN3cub18CUB_300001_SM_10006detail8for_each13static_kernelINS2_12policy_hub_t12policy_500_tEmN6thrust24THRUST_300001_SM_1000_NS8cuda_cub20__uninitialized_fill7functorINS7_10device_ptrIfEEfEEEEvT0_T1_:
.text._ZN3cub18CUB_300001_SM_10006detail8for_each13static_kernelINS2_12policy_hub_t12policy_500_tEmN6thrust24THRUST_300001_SM_1000_NS8cuda_cub20__uninitialized_fill7functorINS7_10device_ptrIfEEfEEEEvT0_T1_:
[----:B------:R-:W-:Y:S08]  /*0000*/  LDC R1, c[0x0][0x37c] ;  /* 0x0000df00ff017b82 */ /* 0x000ff00000000800 */
[----:B------:R-:W0:Y:S01]  /*0010*/  S2UR UR4, SR_CTAID.X ;  /* 0x00000000000479c3 */ /* 0x000e220000002500 */
[----:B------:R-:W1:Y:S01]  /*0020*/  LDCU.64 UR6, c[0x0][0x380] ;  /* 0x00007000ff0677ac */ /* 0x000e620008000a00 */
[----:B------:R-:W2:Y:S01]  /*0030*/  LDCU.64 UR8, c[0x0][0x358] ;  /* 0x00006b00ff0877ac */ /* 0x000ea20008000a00 */
[----:B0-----:R-:W-:-:S04]  /*0040*/  UIMAD.WIDE.U32 UR4, UR4, 0x200, URZ ;  /* 0x00000200040478a5 */ /* 0x001fc8000f8e00ff */
[----:B-1----:R-:W-:-:S04]  /*0050*/  UIADD3 UR6, UP0, UPT, -UR4, UR6, URZ ;  /* 0x0000000604067290 */ /* 0x002fc8000ff1e1ff */
[----:B------:R-:W-:Y:S02]  /*0060*/  UIADD3.X UR7, UPT, UPT, ~UR5, UR7, URZ, UP0, !UPT ;  /* 0x0000000705077290 */ /* 0x000fe400087fe5ff */
[----:B------:R-:W-:-:S04]  /*0070*/  UISETP.GE.U32.AND UP0, UPT, UR6, 0x200, UPT ;  /* 0x000002000600788c */ /* 0x000fc8000bf06070 */
[----:B------:R-:W-:-:S09]  /*0080*/  UISETP.GE.U32.AND.EX UP0, UPT, UR7, URZ, UPT, UP0 ;  /* 0x000000ff0700728c */ /* 0x000fd2000bf06100 */
[----:B--2---:R-:W-:Y:S05]  /*0090*/  BRA.U !UP0, `(.L_x_235) ;  /* 0x0000000108287547 */ /* 0x004fea000b800000 */
[----:B------:R-:W0:Y:S01]  /*00a0*/  S2R R0, SR_TID.X ;  /* 0x0000000000007919 */ /* 0x000e220000002100 */
[----:B------:R-:W1:Y:S01]  /*00b0*/  LDCU.64 UR6, c[0x0][0x388] ;  /* 0x00007100ff0677ac */ /* 0x000e620008000a00 */
[----:B------:R-:W2:Y:S01]  /*00c0*/  LDC R5, c[0x0][0x390] ;  /* 0x0000e400ff057b82 */ /* 0x000ea20000000800 */
[----:B0-----:R-:W-:-:S05]  /*00d0*/  IADD3 R0, P0, PT, R0, UR4, RZ ;  /* 0x0000000400007c10 */ /* 0x001fca000ff1e0ff */
[----:B------:R-:W-:Y:S01]  /*00e0*/  IMAD.X R3, RZ, RZ, UR5, P0 ;  /* 0x00000005ff037e24 */ /* 0x000fe200080e06ff */
[----:B-1----:R-:W-:-:S04]  /*00f0*/  LEA R2, P0, R0, UR6, 0x2 ;  /* 0x0000000600027c11 */ /* 0x002fc8000f8010ff */
[----:B------:R-:W-:-:S05]  /*0100*/  LEA.HI.X R3, R0, UR7, R3, 0x2, P0 ;  /* 0x0000000700037c11 */ /* 0x000fca00080f1403 */
[----:B--2---:R-:W-:Y:S04]  /*0110*/  STG.E desc[UR8][R2.64], R5 ;  /* 0x0000000502007986 */ /* 0x004fe8000c101908 */
[----:B------:R-:W-:Y:S01]  /*0120*/  STG.E desc[UR8][R2.64+0x400], R5 ;  /* 0x0004000502007986 */ /* 0x000fe2000c101908 */
[----:B------:R-:W-:Y:S05]  /*0130*/  EXIT ;  /* 0x000000000000794d */ /* 0x000fea0003800000 */
.L_x_235:
[----:B------:R-:W0:Y:S01]  /*0140*/  S2R R0, SR_TID.X ;  /* 0x0000000000007919 */ /* 0x000e220000002100 */
[----:B------:R-:W-:Y:S01]  /*0150*/  IMAD.U32 R2, RZ, RZ, UR7 ;  /* 0x00000007ff027e24 */ /* 0x000fe2000f8e00ff */
[----:B------:R-:W1:Y:S01]  /*0160*/  LDCU.64 UR10, c[0x0][0x388] ;  /* 0x00007100ff0a77ac */ /* 0x000e620008000a00 */
[----:B------:R-:W-:Y:S01]  /*0170*/  IMAD.U32 R4, RZ, RZ, UR7 ;  /* 0x00000007ff047e24 */ /* 0x000fe2000f8e00ff */
[----:B0-----:R-:W-:-:S04]  /*0180*/  ISETP.LT.U32.AND P0, PT, R0, UR6, PT ;  /* 0x0000000600007c0c */ /* 0x001fc8000bf01070 */
[----:B------:R-:W-:Y:S01]  /*0190*/  ISETP.GT.U32.AND.EX P0, PT, R2, RZ, PT, P0 ;  /* 0x000000ff0200720c */ /* 0x000fe20003f04100 */
[C---:B------:R-:W-:Y:S01]  /*01a0*/  VIADD R2, R0.reuse, 0x100 ;  /* 0x0000010000027836 */ /* 0x040fe20000000000 */
[----:B------:R-:W-:-:S04]  /*01b0*/  IADD3 R0, P2, PT, R0, UR4, RZ ;  /* 0x0000000400007c10 */ /* 0x000fc8000ff5e0ff */
[----:B------:R-:W-:Y:S01]  /*01c0*/  ISETP.LT.U32.AND P1, PT, R2, UR6, PT ;  /* 0x0000000602007c0c */ /* 0x000fe2000bf21070 */
[----:B------:R-:W-:Y:S01]  /*01d0*/  IMAD.X R3, RZ, RZ, UR5, P2 ;  /* 0x00000005ff037e24 */ /* 0x000fe200090e06ff */
[----:B-1----:R-:W-:Y:S02]  /*01e0*/  LEA R2, P2, R0, UR10, 0x2 ;  /* 0x0000000a00027c11 */ /* 0x002fe4000f8410ff */
[----:B------:R-:W-:Y:S02]  /*01f0*/  ISETP.GT.U32.AND.EX P1, PT, R4, RZ, PT, P1 ;  /* 0x000000ff0400720c */ /* 0x000fe40003f24110 */
[----:B------:R-:W-:Y:S01]  /*0200*/  LEA.HI.X R3, R0, UR11, R3, 0x2, P2 ;  /* 0x0000000b00037c11 */ /* 0x000fe200090f1403 */
[----:B------:R-:W0:Y:S04]  /*0210*/  @P0 LDC R5, c[0x0][0x390] ;  /* 0x0000e400ff050b82 */ /* 0x000e280000000800 */
[----:B0-----:R0:W-:Y:S06]  /*0220*/  @P0 STG.E desc[UR8][R2.64], R5 ;  /* 0x0000000502000986 */ /* 0x0011ec000c101908 */
[----:B------:R-:W-:Y:S05]  /*0230*/  @!P1 EXIT ;  /* 0x000000000000994d */ /* 0x000fea0003800000 */
[----:B0-----:R-:W0:Y:S02]  /*0240*/  LDC R5, c[0x0][0x390] ;  /* 0x0000e400ff057b82 */ /* 0x001e240000000800 */
[----:B0-----:R-:W-:Y:S01]  /*0250*/  STG.E desc[UR8][R2.64+0x400], R5 ;  /* 0x0004000502007986 */ /* 0x001fe2000c101908 */
[----:B------:R-:W-:Y:S05]  /*0260*/  EXIT ;  /* 0x000000000000794d */ /* 0x000fea0003800000 */
.L_x_236:
        /* <DEDUP_REMOVED lines=9> */
.L_x_797:


//--------------------- .text._ZN3cub18CUB_300001_SM_10006detail11EmptyKernelIvEEvv --------------------------
	.section	.text._ZN3cub18CUB_300001_SM_10006detail11EmptyKernelIvEEvv,"ax",@progbits
	.align	128
        .global         _ZN3cub18CUB_300001_SM_10006detail11EmptyKernelIvEEvv
        .type           _ZN3cub18CUB_300001_SM_10006detail11EmptyKernelIvEEvv,@function
        .size           _ZN3cub18CUB_300001_SM_10006detail11EmptyKernelIvEEvv,(.L_x_798 - _ZN3cub18CUB_300001_SM_10006detail11EmptyKernelIvEEvv)
        .other          _ZN3cub18CUB_300001_SM_10006detail11EmptyKernelIvEEvv,@"STO_CUDA_ENTRY STV_DEFAULT"
_ZN3cub18CUB_300001_SM_10006detail11EmptyKernelIvEEvv:
.text._ZN3cub18CUB_300001_SM_10006detail11EmptyKernelIvEEvv:
[----:B------:R-:W-:Y:S01]  /*0000*/  LDC R1, c[0x0][0x37c] ;  /* 0x0000df00ff017b82 */ /* 0x000fe20000000800 */
[----:B------:R-:W-:Y:S05]  /*0010*/  EXIT ;  /* 0x000000000000794d */ /* 0x000fea0003800000 */
.L_x_237:
        /* <DEDUP_REMOVED lines=14> */
.L_x_798:


//--------------------- .text._Z13gradient_diffPfS_S_S_S_S_S_S_iiii --------------------------
	.section	.text._Z13gradient_diffPfS_S_S_S_S_S_S_iiii,"ax",@progbits
	.align	128
        .global         _Z13gradient_diffPfS_S_S_S_S_S_S_iiii
        .type           _Z13gradient_diffPfS_S_S_S_S_S_S_iiii,@function
        .size           _Z13gradient_diffPfS_S_S_S_S_S_S_iiii,(.L_x_779 - _Z13gradient_diffPfS_S_S_S_S_S_S_iiii)
        .other          _Z13gradient_diffPfS_S_S_S_S_S_S_iiii,@"STO_CUDA_ENTRY STV_DEFAULT"
_Z13gradient_diffPfS_S_S_S_S_S_S_iiii:
.text._Z13gradient_diffPfS_S_S_S_S_S_S_iiii:
[----:B------:R-:W-:Y:S01]  /*0000*/  LDC R1, c[0x0][0x37c] ;  /* 0x0000df00ff017b82 */ /* 0x000fe20000000800 */
[----:B------:R-:W0:Y:S01]  /*0010*/  S2R R4, SR_TID.X ;  /* 0x0000000000047919 */ /* 0x000e220000002100 */
[----:B------:R-:W1:Y:S01]  /*0020*/  LDCU.128 UR12, c[0x0][0x3c0] ;  /* 0x00007800ff0c77ac */ /* 0x000e620008000c00 */
[----:B------:R-:W0:Y:S01]  /*0030*/  S2R R3, SR_CTAID.X ;  /* 0x0000000000037919 */ /* 0x000e220000002500 */
[----:B------:R-:W0:Y:S01]  /*0040*/  LDCU UR5, c[0x0][0x360] ;  /* 0x00006c00ff0577ac */ /* 0x000e220008000800 */
[----:B-1----:R-:W-:-:S04]  /*0050*/  UIMAD UR4, UR13, UR12, URZ ;  /* 0x0000000c0d0472a4 */ /* 0x002fc8000f8e02ff */
[----:B------:R-:W-:-:S04]  /*0060*/  UIMAD UR4, UR4, UR14, URZ ;  /* 0x0000000e040472a4 */ /* 0x000fc8000f8e02ff */
[----:B------:R-:W-:Y:S01]  /*0070*/  UIMAD UR4, UR4, UR15, URZ ;  /* 0x0000000f040472a4 */ /* 0x000fe2000f8e02ff */
[----:B0-----:R-:W-:-:S05]  /*0080*/  IMAD R4, R3, UR5, R4 ;  /* 0x0000000503047c24 */ /* 0x001fca000f8e0204 */
[----:B------:R-:W-:-:S13]  /*0090*/  ISETP.GE.AND P0, PT, R4, UR4, PT ;  /* 0x0000000404007c0c */ /* 0x000fda000bf06270 */
[----:B------:R-:W-:Y:S05]  /*00a0*/  @P0 EXIT ;  /* 0x000000000000094d */ /* 0x000fea0003800000 */
[----:B------:R-:W-:Y:S01]  /*00b0*/  UIMAD UR4, UR12, UR14, URZ ;  /* 0x0000000e0c0472a4 */ /* 0x000fe2000f8e02ff */
[----:B------:R-:W-:Y:S01]  /*00c0*/  MOV R12, RZ ;  /* 0x000000ff000c7202 */ /* 0x000fe20000000f00 */
[----:B------:R-:W-:Y:S02]  /*00d0*/  UIMAD UR11, UR14, UR15, URZ ;  /* 0x0000000f0e0b72a4 */ /* 0x000fe4000f8e02ff */
[----:B------:R-:W-:Y:S02]  /*00e0*/  UIMAD UR4, UR4, UR15, URZ ;  /* 0x0000000f040472a4 */ /* 0x000fe4000f8e02ff */
[----:B------:R-:W-:Y:S02]  /*00f0*/  UISETP.GE.AND UP0, UPT, UR13, 0x1, UPT ;  /* 0x000000010d00788c */ /* 0x000fe4000bf06270 */
[----:B------:R-:W-:Y:S01]  /*0100*/  IABS R9, UR11 ;  /* 0x0000000b00097c13 */ /* 0x000fe20008000000 */
[----:B------:R-:W0:Y:S01]  /*0110*/  LDCU.64 UR16, c[0x0][0x358] ;  /* 0x00006b00ff1077ac */ /* 0x000e220008000a00 */
[----:B------:R-:W-:-:S02]  /*0120*/  MOV R6, UR4 ;  /* 0x0000000400067c02 */ /* 0x000fc40008000f00 */
[----:B------:R-:W-:Y:S02]  /*0130*/  IABS R10, UR11 ;  /* 0x0000000b000a7c13 */ /* 0x000fe40008000000 */
[-C--:B------:R-:W-:Y:S02]  /*0140*/  IABS R7, R6.reuse ;  /* 0x0000000600077213 */ /* 0x080fe40000000000 */
[----:B------:R-:W-:Y:S01]  /*0150*/  IABS R6, R6 ;  /* 0x0000000600067213 */ /* 0x000fe20000000000 */
[----:B------:R-:W-:Y:S01]  /*0160*/  IMAD.MOV R10, RZ, RZ, -R10 ;  /* 0x000000ffff0a7224 */ /* 0x000fe200078e0a0a */
[----:B------:R-:W1:Y:S08]  /*0170*/  I2F.RP R0, R7 ;  /* 0x0000000700007306 */ /* 0x000e700000209400 */
[----:B-1----:R-:W1:Y:S02]  /*0180*/  MUFU.RCP R0, R0 ;  /* 0x0000000000007308 */ /* 0x002e640000001000 */
[----:B-1----:R-:W-:-:S02]  /*0190*/  IADD3 R2, PT, PT, R0, 0xffffffe, RZ ;  /* 0x0ffffffe00027810 */ /* 0x002fc40007ffe0ff */
[----:B------:R-:W-:-:S04]  /*01a0*/  IABS R0, R4 ;  /* 0x0000000400007213 */ /* 0x000fc80000000000 */
[----:B------:R1:W2:Y:S02]  /*01b0*/  F2I.FTZ.U32.TRUNC.NTZ R3, R2 ;  /* 0x0000000200037305 */ /* 0x0002a4000021f000 */
[----:B-1----:R-:W-:Y:S02]  /*01c0*/  HFMA2 R2, -RZ, RZ, 0, 0 ;  /* 0x00000000ff027431 */ /* 0x002fe400000001ff */
[----:B--2---:R-:W-:-:S04]  /*01d0*/  IMAD.MOV R8, RZ, RZ, -R3 ;  /* 0x000000ffff087224 */ /* 0x004fc800078e0a03 */
[----:B------:R-:W-:-:S04]  /*01e0*/  IMAD R5, R8, R7, RZ ;  /* 0x0000000708057224 */ /* 0x000fc800078e02ff */
[----:B------:R-:W-:Y:S01]  /*01f0*/  IMAD.HI.U32 R3, R3, R5, R2 ;  /* 0x0000000503037227 */ /* 0x000fe200078e0002 */
[----:B------:R-:W-:Y:S02]  /*0200*/  IADD3 R2, PT, PT, RZ, -R6, RZ ;  /* 0x80000006ff027210 */ /* 0x000fe40007ffe0ff */
[----:B------:R-:W1:Y:S03]  /*0210*/  I2F.RP R6, R9 ;  /* 0x0000000900067306 */ /* 0x000e660000209400 */
[----:B------:R-:W-:-:S04]  /*0220*/  IMAD.HI.U32 R5, R3, R0, RZ ;  /* 0x0000000003057227 */ /* 0x000fc800078e00ff */
[----:B------:R-:W-:-:S05]  /*0230*/  IMAD R0, R5, R2, R0 ;  /* 0x0000000205007224 */ /* 0x000fca00078e0200 */
[----:B------:R-:W-:Y:S01]  /*0240*/  ISETP.GT.U32.AND P2, PT, R7, R0, PT ;  /* 0x000000000700720c */ /* 0x000fe20003f44070 */
[----:B-1----:R-:W1:-:S12]  /*0250*/  MUFU.RCP R6, R6 ;  /* 0x0000000600067308 */ /* 0x002e580000001000 */
[----:B------:R-:W-:Y:S01]  /*0260*/  @!P2 IMAD.IADD R0, R0, 0x1, -R7 ;  /* 0x000000010000a824 */ /* 0x000fe200078e0a07 */
[----:B------:R-:W-:Y:S02]  /*0270*/  @!P2 IADD3 R5, PT, PT, R5, 0x1, RZ ;  /* 0x000000010505a810 */ /* 0x000fe40007ffe0ff */
[----:B------:R-:W-:Y:S02]  /*0280*/  ISETP.NE.AND P2, PT, RZ, UR4, PT ;  /* 0x00000004ff007c0c */ /* 0x000fe4000bf45270 */
[----:B------:R-:W-:Y:S02]  /*0290*/  ISETP.GE.U32.AND P0, PT, R0, R7, PT ;  /* 0x000000070000720c */ /* 0x000fe40003f06070 */
[----:B------:R-:W-:Y:S02]  /*02a0*/  LOP3.LUT R0, R4, UR4, RZ, 0x3c, !PT ;  /* 0x0000000404007c12 */ /* 0x000fe4000f8e3cff */
[----:B-1----:R-:W-:Y:S01]  /*02b0*/  IADD3 R2, PT, PT, R6, 0xffffffe, RZ ;  /* 0x0ffffffe06027810 */ /* 0x002fe20007ffe0ff */
[----:B------:R-:W-:Y:S01]  /*02c0*/  IMAD.U32 R6, RZ, RZ, UR15 ;  /* 0x0000000fff067e24 */ /* 0x000fe2000f8e00ff */
[----:B------:R-:W-:-:S02]  /*02d0*/  ISETP.GE.AND P1, PT, R0, RZ, PT ;  /* 0x000000ff0000720c */ /* 0x000fc40003f26270 */
[----:B------:R1:W2:Y:S02]  /*02e0*/  F2I.FTZ.U32.TRUNC.NTZ R3, R2 ;  /* 0x0000000200037305 */ /* 0x0002a4000021f000 */
[----:B------:R-:W-:-:S03]  /*02f0*/  IABS R11, R6 ;  /* 0x00000006000b7213 */ /* 0x000fc60000000000 */
[----:B------:R-:W-:Y:S01]  /*0300*/  @P0 VIADD R5, R5, 0x1 ;  /* 0x0000000105050836 */ /* 0x000fe20000000000 */
[----:B-1----:R-:W-:-:S05]  /*0310*/  MOV R2, RZ ;  /* 0x000000ff00027202 */ /* 0x002fca0000000f00 */
[----:B------:R-:W-:Y:S02]  /*0320*/  @!P1 IADD3 R5, PT, PT, -R5, RZ, RZ ;  /* 0x000000ff05059210 */ /* 0x000fe40007ffe1ff */
[----:B------:R-:W-:Y:S02]  /*0330*/  @!P2 LOP3.LUT R5, RZ, UR4, RZ, 0x33, !PT ;  /* 0x00000004ff05ac12 */ /* 0x000fe4000f8e33ff */
[----:B--2---:R-:W-:-:S03]  /*0340*/  IADD3 R8, PT, PT, RZ, -R3, RZ ;  /* 0x80000003ff087210 */ /* 0x004fc60007ffe0ff */
[----:B------:R-:W-:Y:S02]  /*0350*/  IMAD R25, R5, UR4, RZ ;  /* 0x0000000405197c24 */ /* 0x000fe4000f8e02ff */
[----:B------:R-:W-:-:S03]  /*0360*/  IMAD R7, R8, R9, RZ ;  /* 0x0000000908077224 */ /* 0x000fc600078e02ff */
[----:B------:R-:W-:Y:S01]  /*0370*/  IADD3 R0, PT, PT, R4, -R25, RZ ;  /* 0x8000001904007210 */ /* 0x000fe20007ffe0ff */
[----:B------:R-:W-:Y:S02]  /*0380*/  IMAD.HI.U32 R2, R3, R7, R2 ;  /* 0x0000000703027227 */ /* 0x000fe400078e0002 */
[----:B------:R-:W1:Y:S01]  /*0390*/  I2F.RP R7, R11 ;  /* 0x0000000b00077306 */ /* 0x000e620000209400 */
[----:B------:R-:W-:Y:S02]  /*03a0*/  IABS R8, R0 ;  /* 0x0000000000087213 */ /* 0x000fe40000000000 */
[----:B------:R-:W-:Y:S02]  /*03b0*/  LOP3.LUT R0, R0, UR11, RZ, 0x3c, !PT ;  /* 0x0000000b00007c12 */ /* 0x000fe4000f8e3cff */
[----:B------:R-:W-:Y:S02]  /*03c0*/  MOV R3, R8 ;  /* 0x0000000800037202 */ /* 0x000fe40000000f00 */
[----:B------:R-:W-:-:S02]  /*03d0*/  MOV R8, R10 ;  /* 0x0000000a00087202 */ /* 0x000fc40000000f00 */
[----:B------:R-:W-:Y:S01]  /*03e0*/  ISETP.GE.AND P1, PT, R0, RZ, PT ;  /* 0x000000ff0000720c */ /* 0x000fe20003f26270 */
[----:B------:R-:W-:-:S04]  /*03f0*/  IMAD.HI.U32 R6, R2, R3, RZ ;  /* 0x0000000302067227 */ /* 0x000fc800078e00ff */
[----:B------:R-:W-:Y:S01]  /*0400*/  IMAD R2, R6, R8, R3 ;  /* 0x0000000806027224 */ /* 0x000fe200078e0203 */
[----:B-1----:R-:W1:Y:S04]  /*0410*/  MUFU.RCP R7, R7 ;  /* 0x0000000700077308 */ /* 0x002e680000001000 */
[----:B------:R-:W-:-:S13]  /*0420*/  ISETP.GT.U32.AND P2, PT, R9, R2, PT ;  /* 0x000000020900720c */ /* 0x000fda0003f44070 */
[----:B------:R-:W-:Y:S01]  /*0430*/  @!P2 IMAD.IADD R2, R2, 0x1, -R9 ;  /* 0x000000010202a824 */ /* 0x000fe200078e0a09 */
[----:B------:R-:W-:Y:S02]  /*0440*/  @!P2 IADD3 R6, PT, PT, R6, 0x1, RZ ;  /* 0x000000010606a810 */ /* 0x000fe40007ffe0ff */
[----:B------:R-:W-:Y:S02]  /*0450*/  ISETP.NE.AND P2, PT, RZ, UR11, PT ;  /* 0x0000000bff007c0c */ /* 0x000fe4000bf45270 */
[----:B------:R-:W-:Y:S02]  /*0460*/  ISETP.GE.U32.AND P0, PT, R2, R9, PT ;  /* 0x000000090200720c */ /* 0x000fe40003f06070 */
[----:B-1----:R-:W-:-:S04]  /*0470*/  IADD3 R2, PT, PT, R7, 0xffffffe, RZ ;  /* 0x0ffffffe07027810 */ /* 0x002fc80007ffe0ff */
[----:B------:R1:W2:Y:S07]  /*0480*/  F2I.FTZ.U32.TRUNC.NTZ R3, R2 ;  /* 0x0000000200037305 */ /* 0x0002ae000021f000 */
[----:B------:R-:W-:Y:S02]  /*0490*/  @P0 VIADD R6, R6, 0x1 ;  /* 0x0000000106060836 */ /* 0x000fe40000000000 */
[----:B-1----:R-:W-:-:S03]  /*04a0*/  HFMA2 R2, -RZ, RZ, 0, 0 ;  /* 0x00000000ff027431 */ /* 0x002fc600000001ff */
[----:B------:R-:W-:Y:S02]  /*04b0*/  @!P1 IADD3 R6, PT, PT, -R6, RZ, RZ ;  /* 0x000000ff06069210 */ /* 0x000fe40007ffe1ff */
[----:B------:R-:W-:Y:S02]  /*04c0*/  @!P2 LOP3.LUT R6, RZ, UR11, RZ, 0x33, !PT ;  /* 0x0000000bff06ac12 */ /* 0x000fe4000f8e33ff */
[----:B--2---:R-:W-:-:S03]  /*04d0*/  IADD3 R0, PT, PT, RZ, -R3, RZ ;  /* 0x80000003ff007210 */ /* 0x004fc60007ffe0ff */
[----:B------:R-:W-:Y:S02]  /*04e0*/  IMAD R25, R6, UR11, R25 ;  /* 0x0000000b06197c24 */ /* 0x000fe4000f8e0219 */
[----:B------:R-:W-:Y:S02]  /*04f0*/  IMAD R9, R0, R11, RZ ;  /* 0x0000000b00097224 */ /* 0x000fe400078e02ff */
[----:B------:R-:W-:Y:S02]  /*0500*/  IMAD.IADD R7, R4, 0x1, -R25 ;  /* 0x0000000104077824 */ /* 0x000fe400078e0a19 */
[----:B------:R-:W-:-:S03]  /*0510*/  IMAD.HI.U32 R2, R3, R9, R2 ;  /* 0x0000000903027227 */ /* 0x000fc600078e0002 */
[----:B------:R-:W-:Y:S01]  /*0520*/  IABS R8, R7 ;  /* 0x0000000700087213 */ /* 0x000fe20000000000 */
[----:B------:R-:W-:Y:S01]  /*0530*/  IMAD.MOV.U32 R9, RZ, RZ, RZ ;  /* 0x000000ffff097224 */ /* 0x000fe200078e00ff */
[----:B------:R-:W-:-:S03]  /*0540*/  ISETP.GE.AND P2, PT, R7, RZ, PT ;  /* 0x000000ff0700720c */ /* 0x000fc60003f46270 */
[----:B------:R-:W-:-:S05]  /*0550*/  IMAD.HI.U32 R2, R2, R8, RZ ;  /* 0x0000000802027227 */ /* 0x000fca00078e00ff */
[----:B------:R-:W-:-:S05]  /*0560*/  IADD3 R2, PT, PT, -R2, RZ, RZ ;  /* 0x000000ff02027210 */ /* 0x000fca0007ffe1ff */
[----:B------:R-:W-:-:S05]  /*0570*/  IMAD R8, R11, R2, R8 ;  /* 0x000000020b087224 */ /* 0x000fca00078e0208 */
[----:B------:R-:W-:-:S13]  /*0580*/  ISETP.GT.U32.AND P0, PT, R11, R8, PT ;  /* 0x000000080b00720c */ /* 0x000fda0003f04070 */
[----:B------:R-:W-:Y:S01]  /*0590*/  @!P0 IMAD.IADD R8, R8, 0x1, -R11 ;  /* 0x0000000108088824 */ /* 0x000fe200078e0a0b */
[----:B------:R-:W-:-:S04]  /*05a0*/  ISETP.NE.AND P0, PT, RZ, UR15, PT ;  /* 0x0000000fff007c0c */ /* 0x000fc8000bf05270 */
[----:B------:R-:W-:-:S13]  /*05b0*/  ISETP.GT.U32.AND P1, PT, R11, R8, PT ;  /* 0x000000080b00720c */ /* 0x000fda0003f24070 */
[----:B------:R-:W-:Y:S02]  /*05c0*/  @!P1 IADD3 R8, PT, PT, R8, -R11, RZ ;  /* 0x8000000b08089210 */ /* 0x000fe40007ffe0ff */
[----:B------:R-:W-:Y:S02]  /*05d0*/  CS2R R10, SRZ ;  /* 0x00000000000a7805 */ /* 0x000fe4000001ff00 */
[----:B------:R-:W-:Y:S02]  /*05e0*/  @!P2 IADD3 R8, PT, PT, -R8, RZ, RZ ;  /* 0x000000ff0808a210 */ /* 0x000fe40007ffe1ff */
[----:B------:R-:W-:-:S04]  /*05f0*/  @!P0 LOP3.LUT R8, RZ, UR15, RZ, 0x33, !PT ;  /* 0x0000000fff088c12 */ /* 0x000fc8000f8e33ff */
[----:B------:R-:W-:Y:S01]  /*0600*/  IADD3 R13, PT, PT, R7, -R8, RZ ;  /* 0x80000008070d7210 */ /* 0x000fe20007ffe0ff */
[----:B0-----:R-:W-:Y:S06]  /*0610*/  BRA.U !UP0, `(.L_x_238) ;  /* 0x0000006d089c7547 */ /* 0x001fec000b800000 */
[----:B------:R-:W0:Y:S01]  /*0620*/  LDC.64 R20, c[0x0][0x3b0] ;  /* 0x0000ec00ff147b82 */ /* 0x000e220000000a00 */
[----:B------:R-:W-:Y:S01]  /*0630*/  UISETP.GE.AND UP0, UPT, UR12, 0x1, UPT ;  /* 0x000000010c00788c */ /* 0x000fe2000bf06270 */
[----:B------:R-:W-:Y:S01]  /*0640*/  BSSY.RECONVERGENT B0, `(.L_x_238) ;  /* 0x00006e4000007945 */ /* 0x000fe20003800200 */
[----:B0-----:R-:W-:-:S07]  /*0650*/  IMAD.WIDE R20, R5, 0x4, R20 ;  /* 0x0000000405147825 */ /* 0x001fce00078e0214 */
[----:B------:R-:W-:Y:S05]  /*0660*/  BRA.U !UP0, `(.L_x_239) ;  /* 0x0000005108087547 */ /* 0x000fea000b800000 */
[----:B------:R-:W0:Y:S01]  /*0670*/  LDC.64 R18, c[0x0][0x3a8] ;  /* 0x0000ea00ff127b82 */ /* 0x000e220000000a00 */
[----:B------:R-:W-:Y:S01]  /*0680*/  IMAD R22, R6, UR13, R5 ;  /* 0x0000000d06167c24 */ /* 0x000fe2000f8e0205 */
[----:B------:R-:W-:-:S03]  /*0690*/  UISETP.GT.AND UP0, UPT, UR14, URZ, UPT ;  /* 0x000000ff0e00728c */ /* 0x000fc6000bf04270 */
[----:B------:R-:W-:-:S03]  /*06a0*/  IMAD R0, R22, UR11, RZ ;  /* 0x0000000b16007c24 */ /* 0x000fc6000f8e02ff */
[----:B------:R-:W1:Y:S01]  /*06b0*/  LDC.64 R16, c[0x0][0x3a0] ;  /* 0x0000e800ff107b82 */ /* 0x000e620000000a00 */
[----:B------:R-:W-:-:S07]  /*06c0*/  IMAD.IADD R3, R7, 0x1, R0 ;  /* 0x0000000107037824 */ /* 0x000fce00078e0200 */
[----:B------:R-:W2:Y:S01]  /*06d0*/  LDC.64 R14, c[0x0][0x3b8] ;  /* 0x0000ee00ff0e7b82 */ /* 0x000ea20000000a00 */
[----:B0-----:R-:W-:-:S04]  /*06e0*/  IMAD.WIDE R18, R3, 0x4, R18 ;  /* 0x0000000403127825 */ /* 0x001fc800078e0212 */
[----:B-1----:R-:W-:-:S04]  /*06f0*/  IMAD.WIDE R16, R4, 0x4, R16 ;  /* 0x0000000404107825 */ /* 0x002fc800078e0210 */
[----:B--2---:R-:W-:Y:S01]  /*0700*/  IMAD.WIDE R14, R6, 0x4, R14 ;  /* 0x00000004060e7825 */ /* 0x004fe200078e020e */
[----:B------:R-:W-:Y:S06]  /*0710*/  BRA.U UP0, `(.L_x_240) ;  /* 0x0000002500b07547 */ /* 0x000fec000b800000 */
[----:B------:R-:W-:Y:S01]  /*0720*/  HFMA2 R22, -RZ, RZ, 0, 0 ;  /* 0x00000000ff167431 */ /* 0x000fe200000001ff */
[----:B------:R-:W-:Y:S02]  /*0730*/  CS2R R10, SRZ ;  /* 0x00000000000a7805 */ /* 0x000fe4000001ff00 */
[----:B------:R-:W-:Y:S01]  /*0740*/  MOV R12, RZ ;  /* 0x000000ff000c7202 */ /* 0x000fe20000000f00 */
[----:B------:R-:W-:Y:S01]  /*0750*/  IMAD.MOV.U32 R9, RZ, RZ, RZ ;  /* 0x000000ffff097224 */ /* 0x000fe200078e00ff */
[----:B------:R-:W-:Y:S02]  /*0760*/  ULOP3.LUT UR4, UR12, 0x3, URZ, 0xc0, !UPT ;  /* 0x000000030c047892 */ /* 0x000fe4000f8ec0ff */
[----:B------:R-:W-:-:S12]  /*0770*/  ULOP3.LUT UR5, UR12, 0x7ffffffc, URZ, 0xc0, !UPT ;  /* 0x7ffffffc0c057892 */ /* 0x000fd8000f8ec0ff */
.L_x_318:
[----:B0-----:R-:W0:Y:S01]  /*0780*/  LDCU UR6, c[0x0][0x3c0] ;  /* 0x00007800ff0677ac */ /* 0x001e220008000800 */
[----:B------:R-:W-:Y:S01]  /*0790*/  MOV R25, RZ ;  /* 0x000000ff00197202 */ /* 0x000fe20000000f00 */
[----:B0-----:R-:W-:-:S09]  /*07a0*/  UISETP.GE.U32.AND UP0, UPT, UR6, 0x4, UPT ;  /* 0x000000040600788c */ /* 0x001fd2000bf06070 */
[----:B-1234-:R-:W-:Y:S05]  /*07b0*/  BRA.U !UP0, `(.L_x_241) ;  /* 0x0000001508107547 */ /* 0x01efea000b800000 */
[----:B------:R-:W-:Y:S01]  /*07c0*/  HFMA2 R25, -RZ, RZ, 0, 0 ;  /* 0x00000000ff197431 */ /* 0x000fe200000001ff */
[----:B------:R-:W0:Y:S01]  /*07d0*/  LDCU UR7, c[0x0][0x3c4] ;  /* 0x00007880ff0777ac */ /* 0x000e220008000800 */
[----:B------:R-:W1:Y:S05]  /*07e0*/  LDCU UR6, c[0x0][0x3c0] ;  /* 0x00007800ff0677ac */ /* 0x000e6a0008000800 */
.L_x_282:
[----:B------:R-:W-:Y:S01]  /*07f0*/  ISETP.NE.AND P0, PT, R25, R6, PT ;  /* 0x000000061900720c */ /* 0x000fe20003f05270 */
[----:B------:R-:W-:Y:S03]  /*0800*/  BSSY.RECONVERGENT B3, `(.L_x_242) ;  /* 0x000002e000037945 */ /* 0x000fe60003800200 */
[----:B------:R-:W-:-:S13]  /*0810*/  ISETP.EQ.OR P0, PT, R22, R5, !P0 ;  /* 0x000000051600720c */ /* 0x000fda0004702670 */
[----:B01234-:R-:W-:Y:S05]  /*0820*/  @P0 BRA `(.L_x_243) ;  /* 0x0000000000ac0947 */ /* 0x01ffea0003800000 */
[----:B------:R-:W2:Y:S01]  /*0830*/  LDC.64 R2, c[0x0][0x3a0] ;  /* 0x0000e800ff027b82 */ /* 0x000ea20000000a00 */
[----:B-1----:R-:W-:-:S04]  /*0840*/  IMAD R0, R22, UR6, R25 ;  /* 0x0000000616007c24 */ /* 0x002fc8000f8e0219 */
[----:B------:R-:W-:-:S04]  /*0850*/  IMAD R27, R0, UR11, R7 ;  /* 0x0000000b001b7c24 */ /* 0x000fc8000f8e0207 */
[----:B--2---:R-:W-:Y:S02]  /*0860*/  IMAD.WIDE R26, R27, 0x4, R2 ;  /* 0x000000041b1a7825 */ /* 0x004fe400078e0202 */
[----:B------:R-:W2:Y:S04]  /*0870*/  LDG.E R3, desc[UR16][R16.64] ;  /* 0x0000001010037981 */ /* 0x000ea8000c1e1900 */
[----:B------:R-:W2:Y:S01]  /*0880*/  LDG.E R26, desc[UR16][R26.64] ;  /* 0x000000101a1a7981 */ /* 0x000ea2000c1e1900 */
[----:B------:R-:W-:Y:S01]  /*0890*/  IMAD.MOV.U32 R23, RZ, RZ, 0x7f800000 ;  /* 0x7f800000ff177424 */ /* 0x000fe200078e00ff */
[----:B------:R-:W-:Y:S03]  /*08a0*/  BSSY.RECONVERGENT B4, `(.L_x_244) ;  /* 0x000000d000047945 */ /* 0x000fe60003800200 */
[----:B------:R-:W-:-:S04]  /*08b0*/  FFMA R0, -RZ, R23, 1 ;  /* 0x3f800000ff007423 */ /* 0x000fc80000000117 */
[----:B------:R-:W-:Y:S01]  /*08c0*/  FFMA R0, R0, R23, +INF ;  /* 0x7f80000000007423 */ /* 0x000fe20000000017 */
[----:B--2---:R-:W-:-:S04]  /*08d0*/  FADD R3, R3, -R26 ;  /* 0x8000001a03037221 */ /* 0x004fc80000000000 */
[----:B------:R-:W1:Y:S01]  /*08e0*/  FCHK P0, R3, RZ ;  /* 0x000000ff03007302 */ /* 0x000e620000000000 */
[----:B------:R-:W-:-:S04]  /*08f0*/  FFMA R23, R3, R0, RZ ;  /* 0x0000000003177223 */ /* 0x000fc800000000ff */
[----:B------:R-:W-:-:S04]  /*0900*/  FFMA R2, -RZ, R23, R3 ;  /* 0x00000017ff027223 */ /* 0x000fc80000000103 */
[----:B------:R-:W-:Y:S01]  /*0910*/  FFMA R2, R0, R2, R23 ;  /* 0x0000000200027223 */ /* 0x000fe20000000017 */
[----:B-1----:R-:W-:Y:S06]  /*0920*/  @!P0 BRA `(.L_x_245) ;  /* 0x0000000000108947 */ /* 0x002fec0003800000 */
[----:B------:R-:W-:Y:S02]  /*0930*/  MOV R0, RZ ;  /* 0x000000ff00007202 */ /* 0x000fe40000000f00 */
[----:B------:R-:W-:-:S07]  /*0940*/  MOV R2, 0x960 ;  /* 0x0000096000027802 */ /* 0x000fce0000000f00 */
[----:B0-----:R-:W-:Y:S05]  /*0950*/  CALL.REL.NOINC `($__internal_1_$__cuda_sm3x_div_rn_noftz_f32_slowpath) ;  /* 0x0000006c00bc7944 */ /* 0x001fea0003c00000 */
[----:B------:R-:W-:-:S07]  /*0960*/  MOV R2, R0 ;  /* 0x0000000000027202 */ /* 0x000fce0000000f00 */
.L_x_245:
[----:B0-----:R-:W-:Y:S05]  /*0970*/  BSYNC.RECONVERGENT B4 ;  /* 0x0000000000047941 */ /* 0x001fea0003800200 */
.L_x_244:
[----:B------:R-:W0:Y:S01]  /*0980*/  LDC.64 R26, c[0x0][0x3a8] ;  /* 0x0000ea00ff1a7b82 */ /* 0x000e220000000a00 */
[----:B------:R-:W-:-:S04]  /*0990*/  IMAD R0, R25, UR7, R22 ;  /* 0x0000000719007c24 */ /* 0x000fc8000f8e0216 */
[----:B------:R-:W-:-:S04]  /*09a0*/  IMAD R3, R0, UR11, R7 ;  /* 0x0000000b00037c24 */ /* 0x000fc8000f8e0207 */
[----:B0-----:R-:W-:Y:S02]  /*09b0*/  IMAD.WIDE R26, R3, 0x4, R26 ;  /* 0x00000004031a7825 */ /* 0x001fe400078e021a */
[----:B------:R-:W2:Y:S04]  /*09c0*/  LDG.E R3, desc[UR16][R18.64] ;  /* 0x0000001012037981 */ /* 0x000ea8000c1e1900 */
[----:B------:R-:W2:Y:S01]  /*09d0*/  LDG.E R26, desc[UR16][R26.64] ;  /* 0x000000101a1a7981 */ /* 0x000ea2000c1e1900 */
[----:B------:R-:W-:Y:S01]  /*09e0*/  IMAD.MOV.U32 R0, RZ, RZ, 0x7f800000 ;  /* 0x7f800000ff007424 */ /* 0x000fe200078e00ff */
[----:B------:R-:W-:Y:S01]  /*09f0*/  BSSY.RECONVERGENT B4, `(.L_x_246) ;  /* 0x000000d000047945 */ /* 0x000fe20003800200 */
[----:B------:R-:W-:Y:S02]  /*0a00*/  FADD R9, R9, R2 ;  /* 0x0000000209097221 */ /* 0x000fe40000000000 */
[----:B------:R-:W-:-:S04]  /*0a10*/  FFMA R23, -RZ, R0, 1 ;  /* 0x3f800000ff177423 */ /* 0x000fc80000000100 */
[----:B------:R-:W-:Y:S01]  /*0a20*/  FFMA R0, R23, R0, +INF ;  /* 0x7f80000017007423 */ /* 0x000fe20000000000 */
[----:B--2---:R-:W-:-:S04]  /*0a30*/  FADD R3, R3, -R26 ;  /* 0x8000001a03037221 */ /* 0x004fc80000000000 */
[----:B------:R-:W0:Y:S01]  /*0a40*/  FCHK P0, R3, RZ ;  /* 0x000000ff03007302 */ /* 0x000e220000000000 */
[----:B------:R-:W-:-:S04]  /*0a50*/  FFMA R23, R0, R3, RZ ;  /* 0x0000000300177223 */ /* 0x000fc800000000ff */
[----:B------:R-:W-:-:S04]  /*0a60*/  FFMA R24, -RZ, R23, R3 ;  /* 0x00000017ff187223 */ /* 0x000fc80000000103 */
[----:B------:R-:W-:Y:S01]  /*0a70*/  FFMA R0, R0, R24, R23 ;  /* 0x0000001800007223 */ /* 0x000fe20000000017 */
[----:B0-----:R-:W-:Y:S06]  /*0a80*/  @!P0 BRA `(.L_x_247) ;  /* 0x00000000000c8947 */ /* 0x001fec0003800000 */
[----:B------:R-:W-:Y:S01]  /*0a90*/  HFMA2 R0, -RZ, RZ, 0, 0 ;  /* 0x00000000ff007431 */ /* 0x000fe200000001ff */
[----:B------:R-:W-:-:S07]  /*0aa0*/  MOV R2, 0xac0 ;  /* 0x00000ac000027802 */ /* 0x000fce0000000f00 */
[----:B------:R-:W-:Y:S05]  /*0ab0*/  CALL.REL.NOINC `($__internal_1_$__cuda_sm3x_div_rn_noftz_f32_slowpath) ;  /* 0x0000006c00647944 */ /* 0x000fea0003c00000 */
.L_x_247:
[----:B------:R-:W-:Y:S05]  /*0ac0*/  BSYNC.RECONVERGENT B4 ;  /* 0x0000000000047941 */ /* 0x000fea0003800200 */
.L_x_246:
[----:B------:R-:W-:-:S07]  /*0ad0*/  FADD R10, R10, R0 ;  /* 0x000000000a0a7221 */ /* 0x000fce0000000000 */
.L_x_243:
[----:B01----:R-:W-:Y:S05]  /*0ae0*/  BSYNC.RECONVERGENT B3 ;  /* 0x0000000000037941 */ /* 0x003fea0003800200 */
.L_x_242:
[----:B------:R-:W0:Y:S01]  /*0af0*/  LDC.64 R32, c[0x0][0x3b8] ;  /* 0x0000ee00ff207b82 */ /* 0x000e220000000a00 */
[C---:B------:R-:W-:Y:S01]  /*0b00*/  ISETP.NE.AND P0, PT, R25.reuse, R6, PT ;  /* 0x000000061900720c */ /* 0x040fe20003f05270 */
[----:B------:R-:W-:Y:S03]  /*0b10*/  BSSY.RECONVERGENT B2, `(.L_x_248) ;  /* 0x000001d000027945 */ /* 0x000fe60003800200 */
[----:B------:R-:W-:Y:S01]  /*0b20*/  ISETP.NE.OR P0, PT, R22, RZ, !P0 ;  /* 0x000000ff1600720c */ /* 0x000fe20004705670 */
[----:B0-----:R-:W-:-:S12]  /*0b30*/  IMAD.WIDE.U32 R32, R25, 0x4, R32 ;  /* 0x0000000419207825 */ /* 0x001fd800078e0020 */
[----:B------:R-:W-:Y:S05]  /*0b40*/  @P0 BRA `(.L_x_249) ;  /* 0x0000000000640947 */ /* 0x000fea0003800000 */
[----:B------:R-:W2:Y:S04]  /*0b50*/  LDG.E R0, desc[UR16][R14.64] ;  /* 0x000000100e007981 */ /* 0x000ea8000c1e1900 */
[----:B------:R-:W2:Y:S01]  /*0b60*/  LDG.E R3, desc[UR16][R32.64] ;  /* 0x0000001020037981 */ /* 0x000ea2000c1e1900 */
[----:B------:R-:W-:Y:S01]  /*0b70*/  BSSY.RECONVERGENT B3, `(.L_x_250) ;  /* 0x0000013000037945 */ /* 0x000fe20003800200 */
[----:B--2---:R-:W-:-:S06]  /*0b80*/  FADD R3, R0, -R3 ;  /* 0x8000000300037221 */ /* 0x004fcc0000000000 */
[----:B------:R-:W0:Y:S08]  /*0b90*/  F2F.F64.F32 R2, R3 ;  /* 0x0000000300027310 */ /* 0x000e300000201800 */
[----:B0-----:R-:W0:Y:S01]  /*0ba0*/  MUFU.RCP64H R31, R3 ;  /* 0x00000003001f7308 */ /* 0x001e220000001800 */
[----:B------:R-:W-:-:S04]  /*0bb0*/  IADD3 R30, PT, PT, R3, 0x300402, RZ ;  /* 0x00300402031e7810 */ /* 0x000fc80007ffe0ff */
[----:B------:R-:W-:Y:S02]  /*0bc0*/  FSETP.GEU.AND P0, PT, |R30|, 5.8789094863358348022e-39, PT ;  /* 0x004004021e00780b */ /* 0x000fe40003f0e200 */
[----:B0-----:R-:W-:-:S08]  /*0bd0*/  DFMA R28, -R2, R30, 1 ;  /* 0x3ff00000021c742b */ /* 0x001fd0000000011e */
[----:B------:R-:W-:-:S08]  /*0be0*/  DFMA R28, R28, R28, R28 ;  /* 0x0000001c1c1c722b */ /* 0x000fd0000000001c */
[----:B------:R-:W-:-:S08]  /*0bf0*/  DFMA R28, R30, R28, R30 ;  /* 0x0000001c1e1c722b */ /* 0x000fd0000000001e */
[----:B------:R-:W-:-:S08]  /*0c00*/  DFMA R26, -R2, R28, 1 ;  /* 0x3ff00000021a742b */ /* 0x000fd0000000011c */
[----:B------:R-:W-:Y:S01]  /*0c10*/  DFMA R26, R28, R26, R28 ;  /* 0x0000001a1c1a722b */ /* 0x000fe2000000001c */
[----:B------:R-:W-:Y:S10]  /*0c20*/  @P0 BRA `(.L_x_251) ;  /* 0x00000000001c0947 */ /* 0x000ff40003800000 */
[----:B------:R-:W-:Y:S01]  /*0c30*/  LOP3.LUT R0, R3, 0x7fffffff, RZ, 0xc0, !PT ;  /* 0x7fffffff03007812 */ /* 0x000fe200078ec0ff */
[----:B------:R-:W-:-:S03]  /*0c40*/  IMAD.MOV.U32 R24, RZ, RZ, R2 ;  /* 0x000000ffff187224 */ /* 0x000fc600078e0002 */
[----:B------:R-:W-:Y:S02]  /*0c50*/  IADD3 R2, PT, PT, R0, -0x100000, RZ ;  /* 0xfff0000000027810 */ /* 0x000fe40007ffe0ff */
[----:B------:R-:W-:-:S07]  /*0c60*/  MOV R0, 0xc80 ;  /* 0x00000c8000007802 */ /* 0x000fce0000000f00 */
[----:B------:R-:W-:Y:S05]  /*0c70*/  CALL.REL.NOINC `($__internal_0_$__cuda_sm20_dblrcp_rn_slowpath_v3) ;  /* 0x0000006800487944 */ /* 0x000fea0003c00000 */
[----:B------:R-:W-:Y:S01]  /*0c80*/  MOV R26, R2 ;  /* 0x00000002001a7202 */ /* 0x000fe20000000f00 */
[----:B------:R-:W-:-:S07]  /*0c90*/  IMAD.MOV.U32 R27, RZ, RZ, R3 ;  /* 0x000000ffff1b7224 */ /* 0x000fce00078e0003 */
.L_x_251:
[----:B------:R-:W-:Y:S05]  /*0ca0*/  BSYNC.RECONVERGENT B3 ;  /* 0x0000000000037941 */ /* 0x000fea0003800200 */
.L_x_250:
[----:B------:R-:W0:Y:S02]  /*0cb0*/  F2F.F64.F32 R2, R11 ;  /* 0x0000000b00027310 */ /* 0x000e240000201800 */
[----:B0-----:R-:W-:-:S06]  /*0cc0*/  DADD R2, R2, R26 ;  /* 0x0000000002027229 */ /* 0x001fcc000000001a */
[----:B------:R0:W1:Y:S05]  /*0cd0*/  F2F.F32.F64 R11, R2 ;  /* 0x00000002000b7310 */ /* 0x00006a0000301000 */
.L_x_249:
[----:B------:R-:W-:Y:S05]  /*0ce0*/  BSYNC.RECONVERGENT B2 ;  /* 0x0000000000027941 */ /* 0x000fea0003800200 */
.L_x_248:
[----:B------:R-:W-:Y:S01]  /*0cf0*/  IADD3 R27, PT, PT, R25, 0x1, RZ ;  /* 0x00000001191b7810 */ /* 0x000fe20007ffe0ff */
[----:B------:R-:W-:Y:S03]  /*0d00*/  BSSY.RECONVERGENT B3, `(.L_x_252) ;  /* 0x000002f000037945 */ /* 0x000fe60003800200 */
[----:B------:R-:W-:-:S04]  /*0d10*/  ISETP.NE.AND P0, PT, R27, R6, PT ;  /* 0x000000061b00720c */ /* 0x000fc80003f05270 */
[----:B------:R-:W-:-:S13]  /*0d20*/  ISETP.EQ.OR P0, PT, R22, R5, !P0 ;  /* 0x000000051600720c */ /* 0x000fda0004702670 */
[----:B------:R-:W-:Y:S05]  /*0d30*/  @P0 BRA `(.L_x_253) ;  /* 0x0000000000ac0947 */ /* 0x000fea0003800000 */
[----:B0-----:R-:W0:Y:S01]  /*0d40*/  LDC.64 R2, c[0x0][0x3a0] ;  /* 0x0000e800ff027b82 */ /* 0x001e220000000a00 */
[----:B------:R-:W-:-:S04]  /*0d50*/  IMAD R0, R22, UR6, R27 ;  /* 0x0000000616007c24 */ /* 0x000fc8000f8e021b */
[----:B------:R-:W-:Y:S02]  /*0d60*/  IMAD R23, R0, UR11, R7 ;  /* 0x0000000b00177c24 */ /* 0x000fe4000f8e0207 */
[----:B------:R-:W2:Y:S02]  /*0d70*/  LDG.E R0, desc[UR16][R16.64] ;  /* 0x0000001010007981 */ /* 0x000ea4000c1e1900 */
[----:B0-----:R-:W-:-:S06]  /*0d80*/  IMAD.WIDE R2, R23, 0x4, R2 ;  /* 0x0000000417027825 */ /* 0x001fcc00078e0202 */
[----:B------:R-:W2:Y:S01]  /*0d90*/  LDG.E R3, desc[UR16][R2.64] ;  /* 0x0000001002037981 */ /* 0x000ea2000c1e1900 */
[----:B------:R-:W-:-:S05]  /*0da0*/  MOV R23, 0x7f800000 ;  /* 0x7f80000000177802 */ /* 0x000fca0000000f00 */
[----:B------:R-:W-:Y:S01]  /*0db0*/  FFMA R24, -RZ, R23, 1 ;  /* 0x3f800000ff187423 */ /* 0x000fe20000000117 */
[----:B------:R-:W-:Y:S01]  /*0dc0*/  BSSY.RECONVERGENT B4, `(.L_x_254) ;  /* 0x000000c000047945 */ /* 0x000fe20003800200 */
[----:B--2---:R-:W-:-:S04]  /*0dd0*/  FADD R3, R0, -R3 ;  /* 0x8000000300037221 */ /* 0x004fc80000000000 */
[----:B------:R-:W0:Y:S01]  /*0de0*/  FCHK P0, R3, RZ ;  /* 0x000000ff03007302 */ /* 0x000e220000000000 */
[----:B------:R-:W-:-:S04]  /*0df0*/  FFMA R0, R24, R23, +INF ;  /* 0x7f80000018007423 */ /* 0x000fc80000000017 */
[----:B------:R-:W-:-:S04]  /*0e00*/  FFMA R24, R0, R3, RZ ;  /* 0x0000000300187223 */ /* 0x000fc800000000ff */
[----:B------:R-:W-:-:S04]  /*0e10*/  FFMA R23, -RZ, R24, R3 ;  /* 0x00000018ff177223 */ /* 0x000fc80000000103 */
[----:B------:R-:W-:Y:S01]  /*0e20*/  FFMA R24, R0, R23, R24 ;  /* 0x0000001700187223 */ /* 0x000fe20000000018 */
[----:B0-----:R-:W-:Y:S06]  /*0e30*/  @!P0 BRA `(.L_x_255) ;  /* 0x0000000000108947 */ /* 0x001fec0003800000 */
[----:B------:R-:W-:Y:S01]  /*0e40*/  IMAD.MOV.U32 R0, RZ, RZ, RZ ;  /* 0x000000ffff007224 */ /* 0x000fe200078e00ff */
[----:B------:R-:W-:-:S07]  /*0e50*/  MOV R2, 0xe70 ;  /* 0x00000e7000027802 */ /* 0x000fce0000000f00 */
[----:B-1----:R-:W-:Y:S05]  /*0e60*/  CALL.REL.NOINC `($__internal_1_$__cuda_sm3x_div_rn_noftz_f32_slowpath) ;  /* 0x0000006800787944 */ /* 0x002fea0003c00000 */
[----:B------:R-:W-:-:S07]  /*0e70*/  MOV R24, R0 ;  /* 0x0000000000187202 */ /* 0x000fce0000000f00 */
.L_x_255:
[----:B------:R-:W-:Y:S05]  /*0e80*/  BSYNC.RECONVERGENT B4 ;  /* 0x0000000000047941 */ /* 0x000fea0003800200 */
.L_x_254:
[----:B------:R-:W0:Y:S01]  /*0e90*/  LDC.64 R2, c[0x0][0x3a8] ;  /* 0x0000ea00ff027b82 */ /* 0x000e220000000a00 */
        /* <DEDUP_REMOVED lines=8> */
[----:B------:R-:W-:Y:S01]  /*0f20*/  FADD R9, R9, R24 ;  /* 0x0000001809097221 */ /* 0x000fe20000000000 */
        /* <DEDUP_REMOVED lines=10> */
.L_x_257:
[----:B------:R-:W-:Y:S05]  /*0fd0*/  BSYNC.RECONVERGENT B4 ;  /* 0x0000000000047941 */ /* 0x000fea0003800200 */
.L_x_256:
[----:B------:R-:W-:-:S07]  /*0fe0*/  FADD R10, R10, R0 ;  /* 0x000000000a0a7221 */ /* 0x000fce0000000000 */
.L_x_253:
[----:B------:R-:W-:Y:S05]  /*0ff0*/  BSYNC.RECONVERGENT B3 ;  /* 0x0000000000037941 */ /* 0x000fea0003800200 */
.L_x_252:
[----:B------:R-:W-:Y:S01]  /*1000*/  ISETP.NE.AND P0, PT, R27, R6, PT ;  /* 0x000000061b00720c */ /* 0x000fe20003f05270 */
[----:B------:R-:W-:Y:S03]  /*1010*/  BSSY.RECONVERGENT B2, `(.L_x_258) ;  /* 0x000001c000027945 */ /* 0x000fe60003800200 */
[----:B------:R-:W-:-:S13]  /*1020*/  ISETP.NE.OR P0, PT, R22, RZ, !P0 ;  /* 0x000000ff1600720c */ /* 0x000fda0004705670 */
[----:B------:R-:W-:Y:S05]  /*1030*/  @P0 BRA `(.L_x_259) ;  /* 0x0000000000640947 */ /* 0x000fea0003800000 */
[----:B------:R-:W2:Y:S04]  /*1040*/  LDG.E R0, desc[UR16][R14.64] ;  /* 0x000000100e007981 */ /* 0x000ea8000c1e1900 */
[----:B0-----:R-:W2:Y:S01]  /*1050*/  LDG.E R3, desc[UR16][R32.64+0x4] ;  /* 0x0000041020037981 */ /* 0x001ea2000c1e1900 */
        /* <DEDUP_REMOVED lines=12> */
[----:B------:R-:W-:Y:S02]  /*1120*/  LOP3.LUT R0, R3, 0x7fffffff, RZ, 0xc0, !PT ;  /* 0x7fffffff03007812 */ /* 0x000fe400078ec0ff */
[----:B------:R-:W-:-:S03]  /*1130*/  MOV R24, R2 ;  /* 0x0000000200187202 */ /* 0x000fc60000000f00 */
[----:B------:R-:W-:Y:S01]  /*1140*/  VIADD R2, R0, 0xfff00000 ;  /* 0xfff0000000027836 */ /* 0x000fe20000000000 */
[----:B------:R-:W-:-:S07]  /*1150*/  MOV R0, 0x1170 ;  /* 0x0000117000007802 */ /* 0x000fce0000000f00 */
[----:B-1----:R-:W-:Y:S05]  /*1160*/  CALL.REL.NOINC `($__internal_0_$__cuda_sm20_dblrcp_rn_slowpath_v3) ;  /* 0x00000064000c7944 */ /* 0x002fea0003c00000 */
[----:B------:R-:W-:Y:S02]  /*1170*/  MOV R26, R2 ;  /* 0x00000002001a7202 */ /* 0x000fe40000000f00 */
[----:B------:R-:W-:-:S07]  /*1180*/  MOV R27, R3 ;  /* 0x00000003001b7202 */ /* 0x000fce0000000f00 */
.L_x_261:
[----:B------:R-:W-:Y:S05]  /*1190*/  BSYNC.RECONVERGENT B3 ;  /* 0x0000000000037941 */ /* 0x000fea0003800200 */
.L_x_260:
[----:B-1----:R-:W0:Y:S02]  /*11a0*/  F2F.F64.F32 R2, R11 ;  /* 0x0000000b00027310 */ /* 0x002e240000201800 */
[----:B0-----:R-:W-:-:S06]  /*11b0*/  DADD R26, R2, R26 ;  /* 0x00000000021a7229 */ /* 0x001fcc000000001a */
[----:B------:R2:W3:Y:S05]  /*11c0*/  F2F.F32.F64 R11, R26 ;  /* 0x0000001a000b7310 */ /* 0x0004ea0000301000 */
.L_x_259:
[----:B------:R-:W-:Y:S05]  /*11d0*/  BSYNC.RECONVERGENT B2 ;  /* 0x0000000000027941 */ /* 0x000fea0003800200 */
.L_x_258:
[----:B--2---:R-:W-:Y:S01]  /*11e0*/  VIADD R27, R25, 0x2 ;  /* 0x00000002191b7836 */ /* 0x004fe20000000000 */
[----:B------:R-:W-:Y:S04]  /*11f0*/  BSSY.RECONVERGENT B3, `(.L_x_262) ;  /* 0x000002f000037945 */ /* 0x000fe80003800200 */
        /* <DEDUP_REMOVED lines=19> */
[----:B------:R-:W-:Y:S01]  /*1330*/  HFMA2 R0, -RZ, RZ, 0, 0 ;  /* 0x00000000ff007431 */ /* 0x000fe200000001ff */
[----:B------:R-:W-:-:S07]  /*1340*/  MOV R2, 0x1360 ;  /* 0x0000136000027802 */ /* 0x000fce0000000f00 */
[----:B-1-3--:R-:W-:Y:S05]  /*1350*/  CALL.REL.NOINC `($__internal_1_$__cuda_sm3x_div_rn_noftz_f32_slowpath) ;  /* 0x00000064003c7944 */ /* 0x00afea0003c00000 */
[----:B------:R-:W-:-:S07]  /*1360*/  IMAD.MOV.U32 R24, RZ, RZ, R0 ;  /* 0x000000ffff187224 */ /* 0x000fce00078e0000 */
.L_x_265:
[----:B------:R-:W-:Y:S05]  /*1370*/  BSYNC.RECONVERGENT B4 ;  /* 0x0000000000047941 */ /* 0x000fea0003800200 */
.L_x_264:
        /* <DEDUP_REMOVED lines=20> */
.L_x_267:
[----:B------:R-:W-:Y:S05]  /*14c0*/  BSYNC.RECONVERGENT B4 ;  /* 0x0000000000047941 */ /* 0x000fea0003800200 */
.L_x_266:
[----:B------:R-:W-:-:S07]  /*14d0*/  FADD R10, R10, R0 ;  /* 0x000000000a0a7221 */ /* 0x000fce0000000000 */
.L_x_263:
[----:B------:R-:W-:Y:S05]  /*14e0*/  BSYNC.RECONVERGENT B3 ;  /* 0x0000000000037941 */ /* 0x000fea0003800200 */
.L_x_262:
        /* <DEDUP_REMOVED lines=10> */
[----:B------:R-:W-:-:S05]  /*1590*/  VIADD R30, R3, 0x300402 ;  /* 0x00300402031e7836 */ /* 0x000fca0000000000 */
[----:B------:R-:W-:Y:S01]  /*15a0*/  FSETP.GEU.AND P0, PT, |R30|, 5.8789094863358348022e-39, PT ;  /* 0x004004021e00780b */ /* 0x000fe20003f0e200 */
[----:B0-----:R-:W-:-:S08]  /*15b0*/  DFMA R28, -R2, R30, 1 ;  /* 0x3ff00000021c742b */ /* 0x001fd0000000011e */
[----:B------:R-:W-:-:S08]  /*15c0*/  DFMA R28, R28, R28, R28 ;  /* 0x0000001c1c1c722b */ /* 0x000fd0000000001c */
[----:B------:R-:W-:-:S08]  /*15d0*/  DFMA R28, R30, R28, R30 ;  /* 0x0000001c1e1c722b */ /* 0x000fd0000000001e */
[----:B------:R-:W-:-:S08]  /*15e0*/  DFMA R26, -R2, R28, 1 ;  /* 0x3ff00000021a742b */ /* 0x000fd0000000011c */
[----:B------:R-:W-:Y:S01]  /*15f0*/  DFMA R26, R28, R26, R28 ;  /* 0x0000001a1c1a722b */ /* 0x000fe2000000001c */
[----:B------:R-:W-:Y:S10]  /*1600*/  @P0 BRA `(.L_x_271) ;  /* 0x00000000001c0947 */ /* 0x000ff40003800000 */
[----:B------:R-:W-:Y:S02]  /*1610*/  LOP3.LUT R0, R3, 0x7fffffff, RZ, 0xc0, !PT ;  /* 0x7fffffff03007812 */ /* 0x000fe400078ec0ff */
[----:B------:R-:W-:Y:S02]  /*1620*/  MOV R24, R2 ;  /* 0x0000000200187202 */ /* 0x000fe40000000f00 */
[----:B------:R-:W-:Y:S02]  /*1630*/  IADD3 R2, PT, PT, R0, -0x100000, RZ ;  /* 0xfff0000000027810 */ /* 0x000fe40007ffe0ff */
[----:B------:R-:W-:-:S07]  /*1640*/  MOV R0, 0x1660 ;  /* 0x0000166000007802 */ /* 0x000fce0000000f00 */
[----:B-1-3--:R-:W-:Y:S05]  /*1650*/  CALL.REL.NOINC `($__internal_0_$__cuda_sm20_dblrcp_rn_slowpath_v3) ;  /* 0x0000005c00d07944 */ /* 0x00afea0003c00000 */
[----:B------:R-:W-:Y:S01]  /*1660*/  IMAD.MOV.U32 R26, RZ, RZ, R2 ;  /* 0x000000ffff1a7224 */ /* 0x000fe200078e0002 */
[----:B------:R-:W-:-:S07]  /*1670*/  MOV R27, R3 ;  /* 0x00000003001b7202 */ /* 0x000fce0000000f00 */
.L_x_271:
[----:B------:R-:W-:Y:S05]  /*1680*/  BSYNC.RECONVERGENT B3 ;  /* 0x0000000000037941 */ /* 0x000fea0003800200 */
.L_x_270:
[----:B-1-3--:R-:W0:Y:S02]  /*1690*/  F2F.F64.F32 R2, R11 ;  /* 0x0000000b00027310 */ /* 0x00ae240000201800 */
[----:B0-----:R-:W-:-:S06]  /*16a0*/  DADD R26, R2, R26 ;  /* 0x00000000021a7229 */ /* 0x001fcc000000001a */
[----:B------:R2:W4:Y:S05]  /*16b0*/  F2F.F32.F64 R11, R26 ;  /* 0x0000001a000b7310 */ /* 0x00052a0000301000 */
.L_x_269:
[----:B------:R-:W-:Y:S05]  /*16c0*/  BSYNC.RECONVERGENT B2 ;  /* 0x0000000000027941 */ /* 0x000fea0003800200 */
.L_x_268:
[----:B--2---:R-:W-:Y:S01]  /*16d0*/  IADD3 R27, PT, PT, R25, 0x3, RZ ;  /* 0x00000003191b7810 */ /* 0x004fe20007ffe0ff */
        /* <DEDUP_REMOVED lines=10> */
[----:B------:R-:W-:-:S04]  /*1780*/  IMAD.MOV.U32 R23, RZ, RZ, 0x7f800000 ;  /* 0x7f800000ff177424 */ /* 0x000fc800078e00ff */
        /* <DEDUP_REMOVED lines=9> */
[----:B------:R-:W-:Y:S02]  /*1820*/  MOV R0, RZ ;  /* 0x000000ff00007202 */ /* 0x000fe40000000f00 */
[----:B------:R-:W-:-:S07]  /*1830*/  MOV R2, 0x1850 ;  /* 0x0000185000027802 */ /* 0x000fce0000000f00 */
[----:B-1-34-:R-:W-:Y:S05]  /*1840*/  CALL.REL.NOINC `($__internal_1_$__cuda_sm3x_div_rn_noftz_f32_slowpath) ;  /* 0x0000006000007944 */ /* 0x01afea0003c00000 */
[----:B------:R-:W-:-:S07]  /*1850*/  MOV R24, R0 ;  /* 0x0000000000187202 */ /* 0x000fce0000000f00 */
.L_x_275:
[----:B------:R-:W-:Y:S05]  /*1860*/  BSYNC.RECONVERGENT B4 ;  /* 0x0000000000047941 */ /* 0x000fea0003800200 */
.L_x_274:
[----:B------:R-:W0:Y:S01]  /*1870*/  LDC.64 R2, c[0x0][0x3a8] ;  /* 0x0000ea00ff027b82 */ /* 0x000e220000000a00 */
        /* <DEDUP_REMOVED lines=18> */
[----:B-1-34-:R-:W-:Y:S05]  /*19a0*/  CALL.REL.NOINC `($__internal_1_$__cuda_sm3x_div_rn_noftz_f32_slowpath) ;  /* 0x0000005c00a87944 */ /* 0x01afea0003c00000 */
.L_x_277:
[----:B------:R-:W-:Y:S05]  /*19b0*/  BSYNC.RECONVERGENT B4 ;  /* 0x0000000000047941 */ /* 0x000fea0003800200 */
.L_x_276:
[----:B------:R-:W-:-:S07]  /*19c0*/  FADD R10, R10, R0 ;  /* 0x000000000a0a7221 */ /* 0x000fce0000000000 */
.L_x_273:
[----:B------:R-:W-:Y:S05]  /*19d0*/  BSYNC.RECONVERGENT B3 ;  /* 0x0000000000037941 */ /* 0x000fea0003800200 */
.L_x_272:
[----:B------:R-:W-:Y:S01]  /*19e0*/  ISETP.NE.AND P0, PT, R27, R6, PT ;  /* 0x000000061b00720c */ /* 0x000fe20003f05270 */
[----:B------:R-:W-:Y:S03]  /*19f0*/  BSSY.RECONVERGENT B2, `(.L_x_278) ;  /* 0x000001c000027945 */ /* 0x000fe60003800200 */
[----:B------:R-:W-:-:S13]  /*1a00*/  ISETP.NE.OR P0, PT, R22, RZ, !P0 ;  /* 0x000000ff1600720c */ /* 0x000fda0004705670 */
[----:B------:R-:W-:Y:S05]  /*1a10*/  @P0 BRA `(.L_x_279) ;  /* 0x0000000000640947 */ /* 0x000fea0003800000 */
[----:B------:R-:W2:Y:S04]  /*1a20*/  LDG.E R33, desc[UR16][R32.64+0xc] ;  /* 0x00000c1020217981 */ /* 0x000ea8000c1e1900 */
[----:B------:R-:W2:Y:S01]  /*1a30*/  LDG.E R0, desc[UR16][R14.64] ;  /* 0x000000100e007981 */ /* 0x000ea2000c1e1900 */
[----:B------:R-:W-:Y:S01]  /*1a40*/  BSSY.RECONVERGENT B3, `(.L_x_280) ;  /* 0x0000013000037945 */ /* 0x000fe20003800200 */
[----:B--2---:R-:W-:-:S04]  /*1a50*/  FADD R0, R0, -R33 ;  /* 0x8000002100007221 */ /* 0x004fc80000000000 */
[----:B0-----:R-:W0:Y:S08]  /*1a60*/  F2F.F64.F32 R2, R0 ;  /* 0x0000000000027310 */ /* 0x001e300000201800 */
        /* <DEDUP_REMOVED lines=13> */
[----:B-1-34-:R-:W-:Y:S05]  /*1b40*/  CALL.REL.NOINC `($__internal_0_$__cuda_sm20_dblrcp_rn_slowpath_v3) ;  /* 0x0000005800947944 */ /* 0x01afea0003c00000 */
[----:B------:R-:W-:Y:S01]  /*1b50*/  MOV R26, R2 ;  /* 0x00000002001a7202 */ /* 0x000fe20000000f00 */
[----:B------:R-:W-:-:S07]  /*1b60*/  IMAD.MOV.U32 R27, RZ, RZ, R3 ;  /* 0x000000ffff1b7224 */ /* 0x000fce00078e0003 */
.L_x_281:
[----:B------:R-:W-:Y:S05]  /*1b70*/  BSYNC.RECONVERGENT B3 ;  /* 0x0000000000037941 */ /* 0x000fea0003800200 */
.L_x_280:
[----:B-1-34-:R-:W0:Y:S02]  /*1b80*/  F2F.F64.F32 R2, R11 ;  /* 0x0000000b00027310 */ /* 0x01ae240000201800 */
[----:B0-----:R-:W-:-:S06]  /*1b90*/  DADD R26, R2, R26 ;  /* 0x00000000021a7229 */ /* 0x001fcc000000001a */
[----:B------:R2:W0:Y:S05]  /*1ba0*/  F2F.F32.F64 R11, R26 ;  /* 0x0000001a000b7310 */ /* 0x00042a0000301000 */
.L_x_279:
[----:B------:R-:W-:Y:S05]  /*1bb0*/  BSYNC.RECONVERGENT B2 ;  /* 0x0000000000027941 */ /* 0x000fea0003800200 */
.L_x_278:
[----:B------:R-:W-:-:S04]  /*1bc0*/  IADD3 R25, PT, PT, R25, 0x4, RZ ;  /* 0x0000000419197810 */ /* 0x000fc80007ffe0ff */
[----:B------:R-:W-:-:S13]  /*1bd0*/  ISETP.NE.AND P0, PT, R25, UR5, PT ;  /* 0x0000000519007c0c */ /* 0x000fda000bf05270 */
[----:B------:R-:W-:Y:S05]  /*1be0*/  @P0 BRA `(.L_x_282) ;  /* 0xffffffec00000947 */ /* 0x000fea000383ffff */
[----:B------:R-:W-:-:S07]  /*1bf0*/  MOV R25, UR5 ;  /* 0x0000000500197c02 */ /* 0x000fce0008000f00 */
.L_x_241:
[----:B------:R-:W-:-:S09]  /*1c00*/  UISETP.NE.AND UP0, UPT, UR4, URZ, UPT ;  /* 0x000000ff0400728c */ /* 0x000fd2000bf05270 */
[----:B------:R-:W-:Y:S05]  /*1c10*/  BRA.U !UP0, `(.L_x_283) ;  /* 0x0000000d08e07547 */ /* 0x000fea000b800000 */
[----:B------:R-:W-:Y:S01]  /*1c20*/  ISETP.NE.AND P0, PT, R25, R6, PT ;  /* 0x000000061900720c */ /* 0x000fe20003f05270 */
[----:B------:R-:W-:Y:S03]  /*1c30*/  BSSY.RECONVERGENT B3, `(.L_x_284) ;  /* 0x0000030000037945 */ /* 0x000fe60003800200 */
[----:B------:R-:W-:-:S13]  /*1c40*/  ISETP.EQ.OR P0, PT, R22, R5, !P0 ;  /* 0x000000051600720c */ /* 0x000fda0004702670 */
[----:B------:R-:W-:Y:S05]  /*1c50*/  @P0 BRA `(.L_x_285) ;  /* 0x0000000000b40947 */ /* 0x000fea0003800000 */
[----:B------:R-:W5:Y:S01]  /*1c60*/  LDCU UR6, c[0x0][0x3c0] ;  /* 0x00007800ff0677ac */ /* 0x000f620008000800 */
[----:B0-----:R-:W0:Y:S01]  /*1c70*/  LDC.64 R2, c[0x0][0x3a0] ;  /* 0x0000e800ff027b82 */ /* 0x001e220000000a00 */
[----:B-----5:R-:W-:-:S04]  /*1c80*/  IMAD R0, R22, UR6, R25 ;  /* 0x0000000616007c24 */ /* 0x020fc8000f8e0219 */
[----:B--2---:R-:W-:-:S04]  /*1c90*/  IMAD R27, R0, UR11, R7 ;  /* 0x0000000b001b7c24 */ /* 0x004fc8000f8e0207 */
[----:B0-----:R-:W-:Y:S02]  /*1ca0*/  IMAD.WIDE R26, R27, 0x4, R2 ;  /* 0x000000041b1a7825 */ /* 0x001fe400078e0202 */
[----:B------:R-:W2:Y:S04]  /*1cb0*/  LDG.E R3, desc[UR16][R16.64] ;  /* 0x0000001010037981 */ /* 0x000ea8000c1e1900 */
[----:B------:R-:W2:Y:S01]  /*1cc0*/  LDG.E R26, desc[UR16][R26.64] ;  /* 0x000000101a1a7981 */ /* 0x000ea2000c1e1900 */
[----:B------:R-:W-:Y:S01]  /*1cd0*/  IMAD.MOV.U32 R0, RZ, RZ, 0x7f800000 ;  /* 0x7f800000ff007424 */ /* 0x000fe200078e00ff */
[----:B------:R-:W-:Y:S03]  /*1ce0*/  BSSY.RECONVERGENT B4, `(.L_x_286) ;  /* 0x000000d000047945 */ /* 0x000fe60003800200 */
        /* <DEDUP_REMOVED lines=12> */
.L_x_287:
[----:B------:R-:W-:Y:S05]  /*1db0*/  BSYNC.RECONVERGENT B4 ;  /* 0x0000000000047941 */ /* 0x000fea0003800200 */
.L_x_286:
[----:B------:R-:W0:Y:S01]  /*1dc0*/  LDCU UR6, c[0x0][0x3c4] ;  /* 0x00007880ff0677ac */ /* 0x000e220008000800 */
[----:B------:R-:W2:Y:S01]  /*1dd0*/  LDC.64 R26, c[0x0][0x3a8] ;  /* 0x0000ea00ff1a7b82 */ /* 0x000ea20000000a00 */
[----:B0-----:R-:W-:-:S04]  /*1de0*/  IMAD R0, R25, UR6, R22 ;  /* 0x0000000619007c24 */ /* 0x001fc8000f8e0216 */
[----:B------:R-:W-:-:S04]  /*1df0*/  IMAD R3, R0, UR11, R7 ;  /* 0x0000000b00037c24 */ /* 0x000fc8000f8e0207 */
[----:B--2---:R-:W-:Y:S02]  /*1e00*/  IMAD.WIDE R26, R3, 0x4, R26 ;  /* 0x00000004031a7825 */ /* 0x004fe400078e021a */
        /* <DEDUP_REMOVED lines=15> */
[----:B-1-34-:R-:W-:Y:S05]  /*1f00*/  CALL.REL.NOINC `($__internal_1_$__cuda_sm3x_div_rn_noftz_f32_slowpath) ;  /* 0x0000005800507944 */ /* 0x01afea0003c00000 */
.L_x_289:
[----:B------:R-:W-:Y:S05]  /*1f10*/  BSYNC.RECONVERGENT B4 ;  /* 0x0000000000047941 */ /* 0x000fea0003800200 */
.L_x_288:
[----:B------:R-:W-:-:S07]  /*1f20*/  FADD R10, R10, R0 ;  /* 0x000000000a0a7221 */ /* 0x000fce0000000000 */
.L_x_285:
[----:B------:R-:W-:Y:S05]  /*1f30*/  BSYNC.RECONVERGENT B3 ;  /* 0x0000000000037941 */ /* 0x000fea0003800200 */
.L_x_284:
[----:B------:R-:W5:Y:S01]  /*1f40*/  LDC.64 R32, c[0x0][0x3b8] ;  /* 0x0000ee00ff207b82 */ /* 0x000f620000000a00 */
[C---:B------:R-:W-:Y:S01]  /*1f50*/  ISETP.NE.AND P0, PT, R25.reuse, R6, PT ;  /* 0x000000061900720c */ /* 0x040fe20003f05270 */
[----:B------:R-:W-:Y:S03]  /*1f60*/  BSSY.RECONVERGENT B2, `(.L_x_290) ;  /* 0x000001d000027945 */ /* 0x000fe60003800200 */
[----:B------:R-:W-:Y:S01]  /*1f70*/  ISETP.NE.OR P0, PT, R22, RZ, !P0 ;  /* 0x000000ff1600720c */ /* 0x000fe20004705670 */
[----:B-----5:R-:W-:-:S12]  /*1f80*/  IMAD.WIDE.U32 R32, R25, 0x4, R32 ;  /* 0x0000000419207825 */ /* 0x020fd800078e0020 */
[----:B------:R-:W-:Y:S05]  /*1f90*/  @P0 BRA `(.L_x_291) ;  /* 0x0000000000640947 */ /* 0x000fea0003800000 */
[----:B------:R-:W5:Y:S04]  /*1fa0*/  LDG.E R0, desc[UR16][R14.64] ;  /* 0x000000100e007981 */ /* 0x000f68000c1e1900 */
[----:B0-----:R-:W5:Y:S01]  /*1fb0*/  LDG.E R3, desc[UR16][R32.64] ;  /* 0x0000001020037981 */ /* 0x001f62000c1e1900 */
[----:B------:R-:W-:Y:S01]  /*1fc0*/  BSSY.RECONVERGENT B3, `(.L_x_292) ;  /* 0x0000013000037945 */ /* 0x000fe20003800200 */
[----:B-----5:R-:W-:-:S06]  /*1fd0*/  FADD R3, R0, -R3 ;  /* 0x8000000300037221 */ /* 0x020fcc0000000000 */
[----:B------:R-:W0:Y:S08]  /*1fe0*/  F2F.F64.F32 R2, R3 ;  /* 0x0000000300027310 */ /* 0x000e300000201800 */
[----:B0-----:R-:W0:Y:S01]  /*1ff0*/  MUFU.RCP64H R31, R3 ;  /* 0x00000003001f7308 */ /* 0x001e220000001800 */
[----:B------:R-:W-:-:S04]  /*2000*/  IADD3 R30, PT, PT, R3, 0x300402, RZ ;  /* 0x00300402031e7810 */ /* 0x000fc80007ffe0ff */
[----:B------:R-:W-:Y:S02]  /*2010*/  FSETP.GEU.AND P0, PT, |R30|, 5.8789094863358348022e-39, PT ;  /* 0x004004021e00780b */ /* 0x000fe40003f0e200 */
[----:B0-----:R-:W-:-:S08]  /*2020*/  DFMA R28, -R2, R30, 1 ;  /* 0x3ff00000021c742b */ /* 0x001fd0000000011e */
[----:B------:R-:W-:-:S08]  /*2030*/  DFMA R28, R28, R28, R28 ;  /* 0x0000001c1c1c722b */ /* 0x000fd0000000001c */
[----:B------:R-:W-:-:S08]  /*2040*/  DFMA R28, R30, R28, R30 ;  /* 0x0000001c1e1c722b */ /* 0x000fd0000000001e */
[----:B--2---:R-:W-:-:S08]  /*2050*/  DFMA R26, -R2, R28, 1 ;  /* 0x3ff00000021a742b */ /* 0x004fd0000000011c */
        /* <DEDUP_REMOVED lines=9> */
.L_x_293:
[----:B------:R-:W-:Y:S05]  /*20f0*/  BSYNC.RECONVERGENT B3 ;  /* 0x0000000000037941 */ /* 0x000fea0003800200 */
.L_x_292:
[----:B-1-34-:R-:W0:Y:S02]  /*2100*/  F2F.F64.F32 R2, R11 ;  /* 0x0000000b00027310 */ /* 0x01ae240000201800 */
[----:B0-----:R-:W-:-:S06]  /*2110*/  DADD R26, R2, R26 ;  /* 0x00000000021a7229 */ /* 0x001fcc000000001a */
[----:B------:R0:W1:Y:S05]  /*2120*/  F2F.F32.F64 R11, R26 ;  /* 0x0000001a000b7310 */ /* 0x00006a0000301000 */
.L_x_291:
[----:B------:R-:W-:Y:S05]  /*2130*/  BSYNC.RECONVERGENT B2 ;  /* 0x0000000000027941 */ /* 0x000fea0003800200 */
.L_x_290:
[----:B------:R-:W-:-:S09]  /*2140*/  UISETP.NE.AND UP0, UPT, UR4, 0x1, UPT ;  /* 0x000000010400788c */ /* 0x000fd2000bf05270 */
[----:B------:R-:W-:Y:S05]  /*2150*/  BRA.U !UP0, `(.L_x_283) ;  /* 0x0000000908907547 */ /* 0x000fea000b800000 */
[----:B0-2---:R-:W-:Y:S01]  /*2160*/  IADD3 R27, PT, PT, R25, 0x1, RZ ;  /* 0x00000001191b7810 */ /* 0x005fe20007ffe0ff */
[----:B------:R-:W-:Y:S03]  /*2170*/  BSSY.RECONVERGENT B3, `(.L_x_294) ;  /* 0x0000031000037945 */ /* 0x000fe60003800200 */
[----:B------:R-:W-:-:S04]  /*2180*/  ISETP.NE.AND P0, PT, R27, R6, PT ;  /* 0x000000061b00720c */ /* 0x000fc80003f05270 */
[----:B------:R-:W-:-:S13]  /*2190*/  ISETP.EQ.OR P0, PT, R22, R5, !P0 ;  /* 0x000000051600720c */ /* 0x000fda0004702670 */
[----:B------:R-:W-:Y:S05]  /*21a0*/  @P0 BRA `(.L_x_295) ;  /* 0x0000000000b40947 */ /* 0x000fea0003800000 */
[----:B------:R-:W0:Y:S01]  /*21b0*/  LDCU UR6, c[0x0][0x3c0] ;  /* 0x00007800ff0677ac */ /* 0x000e220008000800 */
[----:B------:R-:W2:Y:S01]  /*21c0*/  LDC.64 R2, c[0x0][0x3a0] ;  /* 0x0000e800ff027b82 */ /* 0x000ea20000000a00 */
[----:B0-----:R-:W-:-:S04]  /*21d0*/  IMAD R0, R22, UR6, R27 ;  /* 0x0000000616007c24 */ /* 0x001fc8000f8e021b */
[----:B------:R-:W-:Y:S02]  /*21e0*/  IMAD R23, R0, UR11, R7 ;  /* 0x0000000b00177c24 */ /* 0x000fe4000f8e0207 */
[----:B------:R-:W5:Y:S02]  /*21f0*/  LDG.E R0, desc[UR16][R16.64] ;  /* 0x0000001010007981 */ /* 0x000f64000c1e1900 */
[----:B--2---:R-:W-:-:S06]  /*2200*/  IMAD.WIDE R2, R23, 0x4, R2 ;  /* 0x0000000417027825 */ /* 0x004fcc00078e0202 */
[----:B------:R-:W5:Y:S01]  /*2210*/  LDG.E R3, desc[UR16][R2.64] ;  /* 0x0000001002037981 */ /* 0x000f62000c1e1900 */
[----:B------:R-:W-:-:S05]  /*2220*/  MOV R23, 0x7f800000 ;  /* 0x7f80000000177802 */ /* 0x000fca0000000f00 */
[----:B------:R-:W-:Y:S01]  /*2230*/  FFMA R24, -RZ, R23, 1 ;  /* 0x3f800000ff187423 */ /* 0x000fe20000000117 */
[----:B------:R-:W-:Y:S01]  /*2240*/  BSSY.RECONVERGENT B4, `(.L_x_296) ;  /* 0x000000c000047945 */ /* 0x000fe20003800200 */
[----:B-----5:R-:W-:-:S04]  /*2250*/  FADD R3, R0, -R3 ;  /* 0x8000000300037221 */ /* 0x020fc80000000000 */
        /* <DEDUP_REMOVED lines=8> */
[----:B-1-34-:R-:W-:Y:S05]  /*22e0*/  CALL.REL.NOINC `($__internal_1_$__cuda_sm3x_div_rn_noftz_f32_slowpath) ;  /* 0x0000005400587944 */ /* 0x01afea0003c00000 */
[----:B------:R-:W-:-:S07]  /*22f0*/  MOV R24, R0 ;  /* 0x0000000000187202 */ /* 0x000fce0000000f00 */
.L_x_297:
[----:B------:R-:W-:Y:S05]  /*2300*/  BSYNC.RECONVERGENT B4 ;  /* 0x0000000000047941 */ /* 0x000fea0003800200 */
.L_x_296:
        /* <DEDUP_REMOVED lines=10> */
[----:B------:R-:W-:Y:S01]  /*23b0*/  FADD R9, R9, R24 ;  /* 0x0000001809097221 */ /* 0x000fe20000000000 */
        /* <DEDUP_REMOVED lines=10> */
.L_x_299:
[----:B------:R-:W-:Y:S05]  /*2460*/  BSYNC.RECONVERGENT B4 ;  /* 0x0000000000047941 */ /* 0x000fea0003800200 */
.L_x_298:
[----:B------:R-:W-:-:S07]  /*2470*/  FADD R10, R10, R0 ;  /* 0x000000000a0a7221 */ /* 0x000fce0000000000 */
.L_x_295:
[----:B------:R-:W-:Y:S05]  /*2480*/  BSYNC.RECONVERGENT B3 ;  /* 0x0000000000037941 */ /* 0x000fea0003800200 */
.L_x_294:
[----:B------:R-:W-:Y:S01]  /*2490*/  ISETP.NE.AND P0, PT, R27, R6, PT ;  /* 0x000000061b00720c */ /* 0x000fe20003f05270 */
[----:B------:R-:W-:Y:S03]  /*24a0*/  BSSY.RECONVERGENT B2, `(.L_x_300) ;  /* 0x000001c000027945 */ /* 0x000fe60003800200 */
[----:B------:R-:W-:-:S13]  /*24b0*/  ISETP.NE.OR P0, PT, R22, RZ, !P0 ;  /* 0x000000ff1600720c */ /* 0x000fda0004705670 */
        /* <DEDUP_REMOVED lines=19> */
[----:B-1-34-:R-:W-:Y:S05]  /*25f0*/  CALL.REL.NOINC `($__internal_0_$__cuda_sm20_dblrcp_rn_slowpath_v3) ;  /* 0x0000004c00e87944 */ /* 0x01afea0003c00000 */
[----:B------:R-:W-:Y:S02]  /*2600*/  MOV R26, R2 ;  /* 0x00000002001a7202 */ /* 0x000fe40000000f00 */
[----:B------:R-:W-:-:S07]  /*2610*/  MOV R27, R3 ;  /* 0x00000003001b7202 */ /* 0x000fce0000000f00 */
.L_x_303:
[----:B------:R-:W-:Y:S05]  /*2620*/  BSYNC.RECONVERGENT B3 ;  /* 0x0000000000037941 */ /* 0x000fea0003800200 */
.L_x_302:
[----:B-1-34-:R-:W0:Y:S02]  /*2630*/  F2F.F64.F32 R2, R11 ;  /* 0x0000000b00027310 */ /* 0x01ae240000201800 */
[----:B0-----:R-:W-:-:S06]  /*2640*/  DADD R26, R2, R26 ;  /* 0x00000000021a7229 */ /* 0x001fcc000000001a */
[----:B------:R0:W2:Y:S05]  /*2650*/  F2F.F32.F64 R11, R26 ;  /* 0x0000001a000b7310 */ /* 0x0000aa0000301000 */
.L_x_301:
[----:B------:R-:W-:Y:S05]  /*2660*/  BSYNC.RECONVERGENT B2 ;  /* 0x0000000000027941 */ /* 0x000fea0003800200 */
.L_x_300:
[----:B------:R-:W-:-:S09]  /*2670*/  UISETP.NE.AND UP0, UPT, UR4, 0x2, UPT ;  /* 0x000000020400788c */ /* 0x000fd2000bf05270 */
[----:B------:R-:W-:Y:S05]  /*2680*/  BRA.U !UP0, `(.L_x_283) ;  /* 0x0000000508447547 */ /* 0x000fea000b800000 */
[----:B------:R-:W-:Y:S01]  /*2690*/  VIADD R25, R25, 0x2 ;  /* 0x0000000219197836 */ /* 0x000fe20000000000 */
[----:B------:R-:W-:Y:S04]  /*26a0*/  BSSY.RECONVERGENT B3, `(.L_x_304) ;  /* 0x0000031000037945 */ /* 0x000fe80003800200 */
[----:B------:R-:W-:-:S04]  /*26b0*/  ISETP.NE.AND P0, PT, R25, R6, PT ;  /* 0x000000061900720c */ /* 0x000fc80003f05270 */
[----:B------:R-:W-:-:S13]  /*26c0*/  ISETP.EQ.OR P0, PT, R22, R5, !P0 ;  /* 0x000000051600720c */ /* 0x000fda0004702670 */
[----:B------:R-:W-:Y:S05]  /*26d0*/  @P0 BRA `(.L_x_305) ;  /* 0x0000000000b40947 */ /* 0x000fea0003800000 */
[----:B------:R-:W5:Y:S01]  /*26e0*/  LDCU UR6, c[0x0][0x3c0] ;  /* 0x00007800ff0677ac */ /* 0x000f620008000800 */
[----:B0-----:R-:W0:Y:S01]  /*26f0*/  LDC.64 R26, c[0x0][0x3a0] ;  /* 0x0000e800ff1a7b82 */ /* 0x001e220000000a00 */
[----:B-----5:R-:W-:-:S04]  /*2700*/  IMAD R0, R22, UR6, R25 ;  /* 0x0000000616007c24 */ /* 0x020fc8000f8e0219 */
[----:B------:R-:W-:-:S04]  /*2710*/  IMAD R3, R0, UR11, R7 ;  /* 0x0000000b00037c24 */ /* 0x000fc8000f8e0207 */
[----:B0-----:R-:W-:Y:S02]  /*2720*/  IMAD.WIDE R26, R3, 0x4, R26 ;  /* 0x00000004031a7825 */ /* 0x001fe400078e021a */
[----:B------:R-:W5:Y:S04]  /*2730*/  LDG.E R3, desc[UR16][R16.64] ;  /* 0x0000001010037981 */ /* 0x000f68000c1e1900 */
[----:B------:R-:W5:Y:S01]  /*2740*/  LDG.E R26, desc[UR16][R26.64] ;  /* 0x000000101a1a7981 */ /* 0x000f62000c1e1900 */
[----:B------:R-:W-:Y:S01]  /*2750*/  MOV R0, 0x7f800000 ;  /* 0x7f80000000007802 */ /* 0x000fe20000000f00 */
[----:B------:R-:W-:Y:S04]  /*2760*/  BSSY.RECONVERGENT B4, `(.L_x_306) ;  /* 0x000000d000047945 */ /* 0x000fe80003800200 */
[----:B------:R-:W-:-:S04]  /*2770*/  FFMA R23, -RZ, R0, 1 ;  /* 0x3f800000ff177423 */ /* 0x000fc80000000100 */
[----:B------:R-:W-:Y:S01]  /*2780*/  FFMA R0, R23, R0, +INF ;  /* 0x7f80000017007423 */ /* 0x000fe20000000000 */
[----:B-----5:R-:W-:-:S04]  /*2790*/  FADD R3, R3, -R26 ;  /* 0x8000001a03037221 */ /* 0x020fc80000000000 */
[----:B------:R-:W0:Y:S01]  /*27a0*/  FCHK P0, R3, RZ ;  /* 0x000000ff03007302 */ /* 0x000e220000000000 */
[----:B------:R-:W-:-:S04]  /*27b0*/  FFMA R24, R0, R3, RZ ;  /* 0x0000000300187223 */ /* 0x000fc800000000ff */
[----:B------:R-:W-:-:S04]  /*27c0*/  FFMA R23, -RZ, R24, R3 ;  /* 0x00000018ff177223 */ /* 0x000fc80000000103 */
[----:B------:R-:W-:Y:S01]  /*27d0*/  FFMA R24, R0, R23, R24 ;  /* 0x0000001700187223 */ /* 0x000fe20000000018 */
[----:B0-----:R-:W-:Y:S06]  /*27e0*/  @!P0 BRA `(.L_x_307) ;  /* 0x0000000000108947 */ /* 0x001fec0003800000 */
[----:B------:R-:W-:Y:S01]  /*27f0*/  HFMA2 R0, -RZ, RZ, 0, 0 ;  /* 0x00000000ff007431 */ /* 0x000fe200000001ff */
[----:B------:R-:W-:-:S07]  /*2800*/  MOV R2, 0x2820 ;  /* 0x0000282000027802 */ /* 0x000fce0000000f00 */
[----:B-1234-:R-:W-:Y:S05]  /*2810*/  CALL.REL.NOINC `($__internal_1_$__cuda_sm3x_div_rn_noftz_f32_slowpath) ;  /* 0x00000050000c7944 */ /* 0x01efea0003c00000 */
[----:B------:R-:W-:-:S07]  /*2820*/  IMAD.MOV.U32 R24, RZ, RZ, R0 ;  /* 0x000000ffff187224 */ /* 0x000fce00078e0000 */
.L_x_307:
[----:B------:R-:W-:Y:S05]  /*2830*/  BSYNC.RECONVERGENT B4 ;  /* 0x0000000000047941 */ /* 0x000fea0003800200 */
.L_x_306:
[----:B------:R-:W0:Y:S01]  /*2840*/  LDCU UR6, c[0x0][0x3c4] ;  /* 0x00007880ff0677ac */ /* 0x000e220008000800 */
[----:B------:R-:W5:Y:S01]  /*2850*/  LDC.64 R2, c[0x0][0x3a8] ;  /* 0x0000ea00ff027b82 */ /* 0x000f620000000a00 */
[----:B0-----:R-:W-:-:S04]  /*2860*/  IMAD R0, R25, UR6, R22 ;  /* 0x0000000619007c24 */ /* 0x001fc8000f8e0216 */
[----:B------:R-:W-:-:S04]  /*2870*/  IMAD R27, R0, UR11, R7 ;  /* 0x0000000b001b7c24 */ /* 0x000fc8000f8e0207 */
[----:B-----5:R-:W-:Y:S02]  /*2880*/  IMAD.WIDE R26, R27, 0x4, R2 ;  /* 0x000000041b1a7825 */ /* 0x020fe400078e0202 */
[----:B------:R-:W5:Y:S04]  /*2890*/  LDG.E R3, desc[UR16][R18.64] ;  /* 0x0000001012037981 */ /* 0x000f68000c1e1900 */
[----:B------:R-:W5:Y:S01]  /*28a0*/  LDG.E R26, desc[UR16][R26.64] ;  /* 0x000000101a1a7981 */ /* 0x000f62000c1e1900 */
[----:B------:R-:W-:Y:S01]  /*28b0*/  MOV R0, 0x7f800000 ;  /* 0x7f80000000007802 */ /* 0x000fe20000000f00 */
[----:B------:R-:W-:Y:S01]  /*28c0*/  BSSY.RECONVERGENT B4, `(.L_x_308) ;  /* 0x000000d000047945 */ /* 0x000fe20003800200 */
[----:B------:R-:W-:-:S03]  /*28d0*/  FADD R9, R9, R24 ;  /* 0x0000001809097221 */ /* 0x000fc60000000000 */
        /* <DEDUP_REMOVED lines=11> */
.L_x_309:
[----:B------:R-:W-:Y:S05]  /*2990*/  BSYNC.RECONVERGENT B4 ;  /* 0x0000000000047941 */ /* 0x000fea0003800200 */
.L_x_308:
[----:B------:R-:W-:-:S07]  /*29a0*/  FADD R10, R10, R0 ;  /* 0x000000000a0a7221 */ /* 0x000fce0000000000 */
.L_x_305:
[----:B------:R-:W-:Y:S05]  /*29b0*/  BSYNC.RECONVERGENT B3 ;  /* 0x0000000000037941 */ /* 0x000fea0003800200 */
.L_x_304:
[----:B------:R-:W-:Y:S01]  /*29c0*/  ISETP.NE.AND P0, PT, R25, R6, PT ;  /* 0x000000061900720c */ /* 0x000fe20003f05270 */
[----:B------:R-:W-:Y:S03]  /*29d0*/  BSSY.RECONVERGENT B2, `(.L_x_283) ;  /* 0x000001c000027945 */ /* 0x000fe60003800200 */
[----:B------:R-:W-:-:S13]  /*29e0*/  ISETP.NE.OR P0, PT, R22, RZ, !P0 ;  /* 0x000000ff1600720c */ /* 0x000fda0004705670 */
[----:B------:R-:W-:Y:S05]  /*29f0*/  @P0 BRA `(.L_x_310) ;  /* 0x0000000000640947 */ /* 0x000fea0003800000 */
[----:B------:R-:W5:Y:S04]  /*2a00*/  LDG.E R33, desc[UR16][R32.64+0x8] ;  /* 0x0000081020217981 */ /* 0x000f68000c1e1900 */
[----:B------:R-:W5:Y:S01]  /*2a10*/  LDG.E R0, desc[UR16][R14.64] ;  /* 0x000000100e007981 */ /* 0x000f62000c1e1900 */
[----:B------:R-:W-:Y:S01]  /*2a20*/  BSSY.RECONVERGENT B3, `(.L_x_311) ;  /* 0x0000013000037945 */ /* 0x000fe20003800200 */
[----:B-----5:R-:W-:-:S04]  /*2a30*/  FADD R0, R0, -R33 ;  /* 0x8000002100007221 */ /* 0x020fc80000000000 */
[----:B------:R-:W5:Y:S08]  /*2a40*/  F2F.F64.F32 R2, R0 ;  /* 0x0000000000027310 */ /* 0x000f700000201800 */
[----:B-----5:R-:W5:Y:S01]  /*2a50*/  MUFU.RCP64H R29, R3 ;  /* 0x00000003001d7308 */ /* 0x020f620000001800 */
[----:B------:R-:W-:-:S05]  /*2a60*/  VIADD R28, R3, 0x300402 ;  /* 0x00300402031c7836 */ /* 0x000fca0000000000 */
[----:B------:R-:W-:Y:S01]  /*2a70*/  FSETP.GEU.AND P0, PT, |R28|, 5.8789094863358348022e-39, PT ;  /* 0x004004021c00780b */ /* 0x000fe20003f0e200 */
[----:B-----5:R-:W-:-:S08]  /*2a80*/  DFMA R24, -R2, R28, 1 ;  /* 0x3ff000000218742b */ /* 0x020fd0000000011c */
[----:B------:R-:W-:-:S08]  /*2a90*/  DFMA R24, R24, R24, R24 ;  /* 0x000000181818722b */ /* 0x000fd00000000018 */
[----:B------:R-:W-:-:S08]  /*2aa0*/  DFMA R24, R28, R24, R28 ;  /* 0x000000181c18722b */ /* 0x000fd0000000001c */
[----:B0-----:R-:W-:-:S08]  /*2ab0*/  DFMA R26, -R2, R24, 1 ;  /* 0x3ff00000021a742b */ /* 0x001fd00000000118 */
[----:B------:R-:W-:Y:S01]  /*2ac0*/  DFMA R24, R24, R26, R24 ;  /* 0x0000001a1818722b */ /* 0x000fe20000000018 */
[----:B------:R-:W-:Y:S10]  /*2ad0*/  @P0 BRA `(.L_x_312) ;  /* 0x00000000001c0947 */ /* 0x000ff40003800000 */
[----:B------:R-:W-:Y:S02]  /*2ae0*/  LOP3.LUT R0, R3, 0x7fffffff, RZ, 0xc0, !PT ;  /* 0x7fffffff03007812 */ /* 0x000fe400078ec0ff */
[----:B------:R-:W-:Y:S02]  /*2af0*/  MOV R24, R2 ;  /* 0x0000000200187202 */ /* 0x000fe40000000f00 */
[----:B------:R-:W-:Y:S02]  /*2b00*/  IADD3 R2, PT, PT, R0, -0x100000, RZ ;  /* 0xfff0000000027810 */ /* 0x000fe40007ffe0ff */
[----:B------:R-:W-:-:S07]  /*2b10*/  MOV R0, 0x2b30 ;  /* 0x00002b3000007802 */ /* 0x000fce0000000f00 */
[----:B-1234-:R-:W-:Y:S05]  /*2b20*/  CALL.REL.NOINC `($__internal_0_$__cuda_sm20_dblrcp_rn_slowpath_v3) ;  /* 0x00000048009c7944 */ /* 0x01efea0003c00000 */
[----:B------:R-:W-:Y:S01]  /*2b30*/  IMAD.MOV.U32 R24, RZ, RZ, R2 ;  /* 0x000000ffff187224 */ /* 0x000fe200078e0002 */
[----:B------:R-:W-:-:S07]  /*2b40*/  MOV R25, R3 ;  /* 0x0000000300197202 */ /* 0x000fce0000000f00 */
.L_x_312:
[----:B------:R-:W-:Y:S05]  /*2b50*/  BSYNC.RECONVERGENT B3 ;  /* 0x0000000000037941 */ /* 0x000fea0003800200 */
.L_x_311:
[----:B-1234-:R-:W0:Y:S02]  /*2b60*/  F2F.F64.F32 R2, R11 ;  /* 0x0000000b00027310 */ /* 0x01ee240000201800 */
[----:B0-----:R-:W-:-:S06]  /*2b70*/  DADD R24, R2, R24 ;  /* 0x0000000002187229 */ /* 0x001fcc0000000018 */
[----:B------:R0:W1:Y:S05]  /*2b80*/  F2F.F32.F64 R11, R24 ;  /* 0x00000018000b7310 */ /* 0x00006a0000301000 */
.L_x_310:
[----:B------:R-:W-:Y:S05]  /*2b90*/  BSYNC.RECONVERGENT B2 ;  /* 0x0000000000027941 */ /* 0x000fea0003800200 */
.L_x_283:
[----:B------:R-:W-:Y:S01]  /*2ba0*/  ISETP.NE.AND P0, PT, R22, R5, PT ;  /* 0x000000051600720c */ /* 0x000fe20003f05270 */
[----:B------:R-:W-:-:S12]  /*2bb0*/  BSSY.RECONVERGENT B2, `(.L_x_313) ;  /* 0x000001d000027945 */ /* 0x000fd80003800200 */
[----:B------:R-:W-:Y:S05]  /*2bc0*/  @!P0 BRA `(.L_x_314) ;  /* 0x00000000006c8947 */ /* 0x000fea0003800000 */
[----:B------:R-:W5:Y:S01]  /*2bd0*/  LDC.64 R30, c[0x0][0x3b0] ;  /* 0x0000ec00ff1e7b82 */ /* 0x000f620000000a00 */
[----:B------:R-:W2:Y:S01]  /*2be0*/  LDG.E R0, desc[UR16][R20.64] ;  /* 0x0000001014007981 */ /* 0x000ea2000c1e1900 */
[----:B-----5:R-:W-:-:S06]  /*2bf0*/  IMAD.WIDE.U32 R30, R22, 0x4, R30 ;  /* 0x00000004161e7825 */ /* 0x020fcc00078e001e */
[----:B------:R-:W2:Y:S01]  /*2c00*/  LDG.E R31, desc[UR16][R30.64] ;  /* 0x000000101e1f7981 */ /* 0x000ea2000c1e1900 */
[----:B------:R-:W-:Y:S01]  /*2c10*/  BSSY.RECONVERGENT B3, `(.L_x_315) ;  /* 0x0000013000037945 */ /* 0x000fe20003800200 */
[----:B--2---:R-:W-:-:S04]  /*2c20*/  FADD R0, R0, -R31 ;  /* 0x8000001f00007221 */ /* 0x004fc80000000000 */
[----:B0-----:R-:W0:Y:S08]  /*2c30*/  F2F.F64.F32 R2, R0 ;  /* 0x0000000000027310 */ /* 0x001e300000201800 */
[----:B0-----:R-:W0:Y:S01]  /*2c40*/  MUFU.RCP64H R29, R3 ;  /* 0x00000003001d7308 */ /* 0x001e220000001800 */
[----:B------:R-:W-:-:S06]  /*2c50*/  IADD3 R28, PT, PT, R3, 0x300402, RZ ;  /* 0x00300402031c7810 */ /* 0x000fcc0007ffe0ff */
[----:B0-----:R-:W-:-:S08]  /*2c60*/  DFMA R24, -R2, R28, 1 ;  /* 0x3ff000000218742b */ /* 0x001fd0000000011c */
[----:B------:R-:W-:Y:S01]  /*2c70*/  DFMA R24, R24, R24, R24 ;  /* 0x000000181818722b */ /* 0x000fe20000000018 */
[----:B------:R-:W-:-:S07]  /*2c80*/  FSETP.GEU.AND P0, PT, |R28|, 5.8789094863358348022e-39, PT ;  /* 0x004004021c00780b */ /* 0x000fce0003f0e200 */
        /* <DEDUP_REMOVED lines=11> */
.L_x_316:
[----:B------:R-:W-:Y:S05]  /*2d40*/  BSYNC.RECONVERGENT B3 ;  /* 0x0000000000037941 */ /* 0x000fea0003800200 */
.L_x_315:
[----:B------:R-:W0:Y:S02]  /*2d50*/  F2F.F64.F32 R2, R12 ;  /* 0x0000000c00027310 */ /* 0x000e240000201800 */
[----:B0-----:R-:W-:-:S06]  /*2d60*/  DADD R2, R2, R24 ;  /* 0x0000000002027229 */ /* 0x001fcc0000000018 */
[----:B------:R0:W2:Y:S05]  /*2d70*/  F2F.F32.F64 R12, R2 ;  /* 0x00000002000c7310 */ /* 0x0000aa0000301000 */
.L_x_314:
[----:B------:R-:W-:Y:S05]  /*2d80*/  BSYNC.RECONVERGENT B2 ;  /* 0x0000000000027941 */ /* 0x000fea0003800200 */
.L_x_313:
[----:B------:R-:W5:Y:S01]  /*2d90*/  LDCU UR6, c[0x0][0x3c4] ;  /* 0x00007880ff0677ac */ /* 0x000f620008000800 */
[----:B------:R-:W-:-:S04]  /*2da0*/  IADD3 R22, PT, PT, R22, 0x1, RZ ;  /* 0x0000000116167810 */ /* 0x000fc80007ffe0ff */
[----:B-----5:R-:W-:-:S13]  /*2db0*/  ISETP.NE.AND P0, PT, R22, UR6, PT ;  /* 0x0000000616007c0c */ /* 0x020fda000bf05270 */
[----:B------:R-:W-:Y:S05]  /*2dc0*/  @!P0 BRA `(.L_x_317) ;  /* 0x0000004400ac8947 */ /* 0x000fea0003800000 */
[----:B------:R-:W-:Y:S05]  /*2dd0*/  BRA `(.L_x_318) ;  /* 0xffffffd800687947 */ /* 0x000fea000383ffff */
.L_x_240:
[----:B------:R-:W-:-:S09]  /*2de0*/  UISETP.GT.AND UP0, UPT, UR15, URZ, UPT ;  /* 0x000000ff0f00728c */ /* 0x000fd2000bf04270 */
[----:B------:R-:W-:Y:S05]  /*2df0*/  BRA.U UP0, `(.L_x_319) ;  /* 0x00000011009c7547 */ /* 0x000fea000b800000 */
[----:B------:R-:W-:Y:S01]  /*2e00*/  HFMA2 R9, -RZ, RZ, 0, 0 ;  /* 0x00000000ff097431 */ /* 0x000fe200000001ff */
[----:B------:R-:W-:Y:S02]  /*2e10*/  CS2R R10, SRZ ;  /* 0x00000000000a7805 */ /* 0x000fe4000001ff00 */
[----:B------:R-:W-:Y:S01]  /*2e20*/  MOV R22, RZ ;  /* 0x000000ff00167202 */ /* 0x000fe20000000f00 */
[----:B------:R-:W-:Y:S01]  /*2e30*/  IMAD.MOV.U32 R12, RZ, RZ, RZ ;  /* 0x000000ffff0c7224 */ /* 0x000fe200078e00ff */
[----:B------:R-:W-:-:S12]  /*2e40*/  ULOP3.LUT UR4, UR12, 0x7ffffffe, URZ, 0xc0, !UPT ;  /* 0x7ffffffe0c047892 */ /* 0x000fd8000f8ec0ff */
.L_x_356:
[----:B0-----:R-:W0:Y:S01]  /*2e50*/  LDCU UR5, c[0x0][0x3c0] ;  /* 0x00007800ff0577ac */ /* 0x001e220008000800 */
[----:B---3--:R-:W-:Y:S01]  /*2e60*/  MOV R25, RZ ;  /* 0x000000ff00197202 */ /* 0x008fe20000000f00 */
[----:B0-----:R-:W-:-:S09]  /*2e70*/  UISETP.NE.AND UP0, UPT, UR5, 0x1, UPT ;  /* 0x000000010500788c */ /* 0x001fd2000bf05270 */
[----:B-12-4-:R-:W-:Y:S05]  /*2e80*/  BRA.U !UP0, `(.L_x_320) ;  /* 0x0000000908987547 */ /* 0x016fea000b800000 */
[----:B------:R-:W-:Y:S01]  /*2e90*/  IMAD.MOV.U32 R25, RZ, RZ, RZ ;  /* 0x000000ffff197224 */ /* 0x000fe200078e00ff */
[----:B------:R-:W0:Y:S01]  /*2ea0*/  LDCU UR6, c[0x0][0x3c4] ;  /* 0x00007880ff0677ac */ /* 0x000e220008000800 */
[----:B------:R-:W1:Y:S05]  /*2eb0*/  LDCU UR5, c[0x0][0x3c0] ;  /* 0x00007800ff0577ac */ /* 0x000e6a0008000800 */
.L_x_341:
[----:B------:R-:W-:Y:S01]  /*2ec0*/  ISETP.NE.AND P0, PT, R25, R6, PT ;  /* 0x000000061900720c */ /* 0x000fe20003f05270 */
[----:B------:R-:W-:Y:S03]  /*2ed0*/  BSSY.RECONVERGENT B3, `(.L_x_321) ;  /* 0x000002e000037945 */ /* 0x000fe60003800200 */
[----:B------:R-:W-:-:S13]  /*2ee0*/  ISETP.NE.AND P0, PT, R22, R5, P0 ;  /* 0x000000051600720c */ /* 0x000fda0000705270 */
[----:B012---:R-:W-:Y:S05]  /*2ef0*/  @!P0 BRA `(.L_x_322) ;  /* 0x0000000000ac8947 */ /* 0x007fea0003800000 */
[----:B------:R-:W2:Y:S01]  /*2f00*/  LDC.64 R2, c[0x0][0x3a0] ;  /* 0x0000e800ff027b82 */ /* 0x000ea20000000a00 */
[----:B-1----:R-:W-:-:S04]  /*2f10*/  IMAD R0, R22, UR5, R25 ;  /* 0x0000000516007c24 */ /* 0x002fc8000f8e0219 */
[----:B------:R-:W-:-:S04]  /*2f20*/  IMAD R27, R0, UR11, R7 ;  /* 0x0000000b001b7c24 */ /* 0x000fc8000f8e0207 */
[----:B--2---:R-:W-:Y:S02]  /*2f30*/  IMAD.WIDE R26, R27, 0x4, R2 ;  /* 0x000000041b1a7825 */ /* 0x004fe400078e0202 */
[----:B------:R-:W2:Y:S04]  /*2f40*/  LDG.E R3, desc[UR16][R16.64] ;  /* 0x0000001010037981 */ /* 0x000ea8000c1e1900 */
[----:B------:R-:W2:Y:S01]  /*2f50*/  LDG.E R26, desc[UR16][R26.64] ;  /* 0x000000101a1a7981 */ /* 0x000ea2000c1e1900 */
[----:B------:R-:W-:Y:S01]  /*2f60*/  MOV R0, 0x7f800000 ;  /* 0x7f80000000007802 */ /* 0x000fe20000000f00 */
[----:B------:R-:W-:Y:S04]  /*2f70*/  BSSY.RECONVERGENT B4, `(.L_x_323) ;  /* 0x000000d000047945 */ /* 0x000fe80003800200 */
        /* <DEDUP_REMOVED lines=8> */
[----:B------:R-:W-:Y:S01]  /*3000*/  HFMA2 R0, -RZ, RZ, 0, 0 ;  /* 0x00000000ff007431 */ /* 0x000fe200000001ff */
[----:B------:R-:W-:-:S07]  /*3010*/  MOV R2, 0x3030 ;  /* 0x0000303000027802 */ /* 0x000fce0000000f00 */
[----:B0-----:R-:W-:Y:S05]  /*3020*/  CALL.REL.NOINC `($__internal_1_$__cuda_sm3x_div_rn_noftz_f32_slowpath) ;  /* 0x0000004800087944 */ /* 0x001fea0003c00000 */
[----:B------:R-:W-:-:S07]  /*3030*/  IMAD.MOV.U32 R2, RZ, RZ, R0 ;  /* 0x000000ffff027224 */ /* 0x000fce00078e0000 */
.L_x_324:
[----:B0-----:R-:W-:Y:S05]  /*3040*/  BSYNC.RECONVERGENT B4 ;  /* 0x0000000000047941 */ /* 0x001fea0003800200 */
.L_x_323:
[----:B------:R-:W0:Y:S01]  /*3050*/  LDC.64 R26, c[0x0][0x3a8] ;  /* 0x0000ea00ff1a7b82 */ /* 0x000e220000000a00 */
[----:B------:R-:W-:-:S04]  /*3060*/  IMAD R0, R25, UR6, R22 ;  /* 0x0000000619007c24 */ /* 0x000fc8000f8e0216 */
[----:B------:R-:W-:-:S04]  /*3070*/  IMAD R3, R0, UR11, R7 ;  /* 0x0000000b00037c24 */ /* 0x000fc8000f8e0207 */
[----:B0-----:R-:W-:Y:S02]  /*3080*/  IMAD.WIDE R26, R3, 0x4, R26 ;  /* 0x00000004031a7825 */ /* 0x001fe400078e021a */
[----:B------:R-:W2:Y:S04]  /*3090*/  LDG.E R3, desc[UR16][R18.64] ;  /* 0x0000001012037981 */ /* 0x000ea8000c1e1900 */
[----:B------:R-:W2:Y:S01]  /*30a0*/  LDG.E R26, desc[UR16][R26.64] ;  /* 0x000000101a1a7981 */ /* 0x000ea2000c1e1900 */
[----:B------:R-:W-:Y:S01]  /*30b0*/  MOV R0, 0x7f800000 ;  /* 0x7f80000000007802 */ /* 0x000fe20000000f00 */
[----:B------:R-:W-:Y:S01]  /*30c0*/  BSSY.RECONVERGENT B4, `(.L_x_325) ;  /* 0x000000d000047945 */ /* 0x000fe20003800200 */
[----:B------:R-:W-:-:S03]  /*30d0*/  FADD R9, R9, R2 ;  /* 0x0000000209097221 */ /* 0x000fc60000000000 */
        /* <DEDUP_REMOVED lines=11> */
.L_x_326:
[----:B------:R-:W-:Y:S05]  /*3190*/  BSYNC.RECONVERGENT B4 ;  /* 0x0000000000047941 */ /* 0x000fea0003800200 */
.L_x_325:
[----:B------:R-:W-:-:S07]  /*31a0*/  FADD R10, R10, R0 ;  /* 0x000000000a0a7221 */ /* 0x000fce0000000000 */
.L_x_322:
[----:B01----:R-:W-:Y:S05]  /*31b0*/  BSYNC.RECONVERGENT B3 ;  /* 0x0000000000037941 */ /* 0x003fea0003800200 */
.L_x_321:
        /* <DEDUP_REMOVED lines=24> */
[----:B------:R-:W-:Y:S05]  /*3340*/  CALL.REL.NOINC `($__internal_0_$__cuda_sm20_dblrcp_rn_slowpath_v3) ;  /* 0x0000004000947944 */ /* 0x000fea0003c00000 */
[----:B------:R-:W-:Y:S01]  /*3350*/  IMAD.MOV.U32 R26, RZ, RZ, R2 ;  /* 0x000000ffff1a7224 */ /* 0x000fe200078e0002 */
[----:B------:R-:W-:-:S07]  /*3360*/  MOV R27, R3 ;  /* 0x00000003001b7202 */ /* 0x000fce0000000f00 */
.L_x_330:
[----:B------:R-:W-:Y:S05]  /*3370*/  BSYNC.RECONVERGENT B3 ;  /* 0x0000000000037941 */ /* 0x000fea0003800200 */
.L_x_329:
[----:B------:R-:W0:Y:S02]  /*3380*/  F2F.F64.F32 R2, R11 ;  /* 0x0000000b00027310 */ /* 0x000e240000201800 */
[----:B0-----:R-:W-:-:S06]  /*3390*/  DADD R26, R2, R26 ;  /* 0x00000000021a7229 */ /* 0x001fcc000000001a */
[----:B------:R0:W1:Y:S05]  /*33a0*/  F2F.F32.F64 R11, R26 ;  /* 0x0000001a000b7310 */ /* 0x00006a0000301000 */
.L_x_328:
[----:B------:R-:W-:Y:S05]  /*33b0*/  BSYNC.RECONVERGENT B2 ;  /* 0x0000000000027941 */ /* 0x000fea0003800200 */
.L_x_327:
[----:B0-----:R-:W-:Y:S01]  /*33c0*/  IADD3 R27, PT, PT, R25, 0x1, RZ ;  /* 0x00000001191b7810 */ /* 0x001fe20007ffe0ff */
[----:B------:R-:W-:Y:S03]  /*33d0*/  BSSY.RECONVERGENT B3, `(.L_x_331) ;  /* 0x000002f000037945 */ /* 0x000fe60003800200 */
[----:B------:R-:W-:-:S04]  /*33e0*/  ISETP.NE.AND P0, PT, R27, R6, PT ;  /* 0x000000061b00720c */ /* 0x000fc80003f05270 */
[----:B------:R-:W-:-:S13]  /*33f0*/  ISETP.EQ.OR P0, PT, R22, R5, !P0 ;  /* 0x000000051600720c */ /* 0x000fda0004702670 */
[----:B------:R-:W-:Y:S05]  /*3400*/  @P0 BRA `(.L_x_332) ;  /* 0x0000000000ac0947 */ /* 0x000fea0003800000 */
        /* <DEDUP_REMOVED lines=18> */
[----:B-1----:R-:W-:Y:S05]  /*3530*/  CALL.REL.NOINC `($__internal_1_$__cuda_sm3x_div_rn_noftz_f32_slowpath) ;  /* 0x0000004000c47944 */ /* 0x002fea0003c00000 */
[----:B------:R-:W-:-:S07]  /*3540*/  MOV R24, R0 ;  /* 0x0000000000187202 */ /* 0x000fce0000000f00 */
.L_x_334:
[----:B------:R-:W-:Y:S05]  /*3550*/  BSYNC.RECONVERGENT B4 ;  /* 0x0000000000047941 */ /* 0x000fea0003800200 */
.L_x_333:
        /* <DEDUP_REMOVED lines=19> */
[----:B-1----:R-:W-:Y:S05]  /*3690*/  CALL.REL.NOINC `($__internal_1_$__cuda_sm3x_div_rn_noftz_f32_slowpath) ;  /* 0x00000040006c7944 */ /* 0x002fea0003c00000 */
.L_x_336:
[----:B------:R-:W-:Y:S05]  /*36a0*/  BSYNC.RECONVERGENT B4 ;  /* 0x0000000000047941 */ /* 0x000fea0003800200 */
.L_x_335:
[----:B------:R-:W-:-:S07]  /*36b0*/  FADD R10, R10, R0 ;  /* 0x000000000a0a7221 */ /* 0x000fce0000000000 */
.L_x_332:
[----:B------:R-:W-:Y:S05]  /*36c0*/  BSYNC.RECONVERGENT B3 ;  /* 0x0000000000037941 */ /* 0x000fea0003800200 */
.L_x_331:
        /* <DEDUP_REMOVED lines=22> */
[----:B-1----:R-:W-:Y:S05]  /*3830*/  CALL.REL.NOINC `($__internal_0_$__cuda_sm20_dblrcp_rn_slowpath_v3) ;  /* 0x0000003c00587944 */ /* 0x002fea0003c00000 */
[----:B------:R-:W-:Y:S01]  /*3840*/  MOV R26, R2 ;  /* 0x00000002001a7202 */ /* 0x000fe20000000f00 */
[----:B------:R-:W-:-:S07]  /*3850*/  IMAD.MOV.U32 R27, RZ, RZ, R3 ;  /* 0x000000ffff1b7224 */ /* 0x000fce00078e0003 */
.L_x_340:
[----:B------:R-:W-:Y:S05]  /*3860*/  BSYNC.RECONVERGENT B3 ;  /* 0x0000000000037941 */ /* 0x000fea0003800200 */
.L_x_339:
[----:B-1----:R-:W0:Y:S02]  /*3870*/  F2F.F64.F32 R2, R11 ;  /* 0x0000000b00027310 */ /* 0x002e240000201800 */
[----:B0-----:R-:W-:-:S06]  /*3880*/  DADD R26, R2, R26 ;  /* 0x00000000021a7229 */ /* 0x001fcc000000001a */
[----:B------:R0:W2:Y:S05]  /*3890*/  F2F.F32.F64 R11, R26 ;  /* 0x0000001a000b7310 */ /* 0x0000aa0000301000 */
.L_x_338:
[----:B------:R-:W-:Y:S05]  /*38a0*/  BSYNC.RECONVERGENT B2 ;  /* 0x0000000000027941 */ /* 0x000fea0003800200 */
.L_x_337:
[----:B------:R-:W-:-:S04]  /*38b0*/  IADD3 R25, PT, PT, R25, 0x2, RZ ;  /* 0x0000000219197810 */ /* 0x000fc80007ffe0ff */
[----:B------:R-:W-:-:S13]  /*38c0*/  ISETP.NE.AND P0, PT, R25, UR4, PT ;  /* 0x0000000419007c0c */ /* 0x000fda000bf05270 */
[----:B------:R-:W-:Y:S05]  /*38d0*/  @P0 BRA `(.L_x_341) ;  /* 0xfffffff400780947 */ /* 0x000fea000383ffff */
[----:B------:R-:W-:-:S07]  /*38e0*/  MOV R25, UR4 ;  /* 0x0000000400197c02 */ /* 0x000fce0008000f00 */
.L_x_320:
[----:B------:R-:W3:Y:S02]  /*38f0*/  LDCU UR5, c[0x0][0x3c0] ;  /* 0x00007800ff0577ac */ /* 0x000ee40008000800 */
[----:B---3--:R-:W-:-:S09]  /*3900*/  ULOP3.LUT UP0, URZ, UR5, 0x1, URZ, 0xc0, !UPT ;  /* 0x0000000105ff7892 */ /* 0x008fd2000f80c0ff */
[----:B------:R-:W-:Y:S05]  /*3910*/  BRA.U !UP0, `(.L_x_342) ;  /* 0x0000000508447547 */ /* 0x000fea000b800000 */
[----:B------:R-:W-:Y:S01]  /*3920*/  ISETP.NE.AND P0, PT, R25, R6, PT ;  /* 0x000000061900720c */ /* 0x000fe20003f05270 */
[----:B------:R-:W-:Y:S03]  /*3930*/  BSSY.RECONVERGENT B3, `(.L_x_343) ;  /* 0x000002f000037945 */ /* 0x000fe60003800200 */
[----:B------:R-:W-:-:S13]  /*3940*/  ISETP.EQ.OR P0, PT, R22, R5, !P0 ;  /* 0x000000051600720c */ /* 0x000fda0004702670 */
[----:B------:R-:W-:Y:S05]  /*3950*/  @P0 BRA `(.L_x_344) ;  /* 0x0000000000b00947 */ /* 0x000fea0003800000 */
[----:B------:R-:W3:Y:S01]  /*3960*/  LDC.64 R2, c[0x0][0x3a0] ;  /* 0x0000e800ff027b82 */ /* 0x000ee20000000a00 */
[----:B------:R-:W-:-:S04]  /*3970*/  IMAD R0, R22, UR5, R25 ;  /* 0x0000000516007c24 */ /* 0x000fc8000f8e0219 */
[----:B0-----:R-:W-:-:S04]  /*3980*/  IMAD R27, R0, UR11, R7 ;  /* 0x0000000b001b7c24 */ /* 0x001fc8000f8e0207 */
[----:B---3--:R-:W-:Y:S02]  /*3990*/  IMAD.WIDE R26, R27, 0x4, R2 ;  /* 0x000000041b1a7825 */ /* 0x008fe400078e0202 */
[----:B------:R-:W3:Y:S04]  /*39a0*/  LDG.E R3, desc[UR16][R16.64] ;  /* 0x0000001010037981 */ /* 0x000ee8000c1e1900 */
[----:B------:R-:W3:Y:S01]  /*39b0*/  LDG.E R26, desc[UR16][R26.64] ;  /* 0x000000101a1a7981 */ /* 0x000ee2000c1e1900 */
[----:B------:R-:W-:Y:S01]  /*39c0*/  IMAD.MOV.U32 R0, RZ, RZ, 0x7f800000 ;  /* 0x7f800000ff007424 */ /* 0x000fe200078e00ff */
[----:B------:R-:W-:Y:S03]  /*39d0*/  BSSY.RECONVERGENT B4, `(.L_x_345) ;  /* 0x000000d000047945 */ /* 0x000fe60003800200 */
[----:B------:R-:W-:-:S04]  /*39e0*/  FFMA R23, -RZ, R0, 1 ;  /* 0x3f800000ff177423 */ /* 0x000fc80000000100 */
[----:B------:R-:W-:Y:S01]  /*39f0*/  FFMA R0, R23, R0, +INF ;  /* 0x7f80000017007423 */ /* 0x000fe20000000000 */
[----:B---3--:R-:W-:-:S04]  /*3a00*/  FADD R3, R3, -R26 ;  /* 0x8000001a03037221 */ /* 0x008fc80000000000 */
[----:B------:R-:W0:Y:S01]  /*3a10*/  FCHK P0, R3, RZ ;  /* 0x000000ff03007302 */ /* 0x000e220000000000 */
[----:B------:R-:W-:-:S04]  /*3a20*/  FFMA R2, R0, R3, RZ ;  /* 0x0000000300027223 */ /* 0x000fc800000000ff */
[----:B------:R-:W-:-:S04]  /*3a30*/  FFMA R23, -RZ, R2, R3 ;  /* 0x00000002ff177223 */ /* 0x000fc80000000103 */
[----:B------:R-:W-:Y:S01]  /*3a40*/  FFMA R2, R0, R23, R2 ;  /* 0x0000001700027223 */ /* 0x000fe20000000002 */
[----:B0-----:R-:W-:Y:S06]  /*3a50*/  @!P0 BRA `(.L_x_346) ;  /* 0x0000000000108947 */ /* 0x001fec0003800000 */
[----:B------:R-:W-:Y:S02]  /*3a60*/  MOV R0, RZ ;  /* 0x000000ff00007202 */ /* 0x000fe40000000f00 */
[----:B------:R-:W-:-:S07]  /*3a70*/  MOV R2, 0x3a90 ;  /* 0x00003a9000027802 */ /* 0x000fce0000000f00 */
[----:B-12---:R-:W-:Y:S05]  /*3a80*/  CALL.REL.NOINC `($__internal_1_$__cuda_sm3x_div_rn_noftz_f32_slowpath) ;  /* 0x0000003c00707944 */ /* 0x006fea0003c00000 */
[----:B------:R-:W-:-:S07]  /*3a90*/  MOV R2, R0 ;  /* 0x0000000000027202 */ /* 0x000fce0000000f00 */
.L_x_346:
[----:B------:R-:W-:Y:S05]  /*3aa0*/  BSYNC.RECONVERGENT B4 ;  /* 0x0000000000047941 */ /* 0x000fea0003800200 */
.L_x_345:
[----:B------:R-:W0:Y:S01]  /*3ab0*/  LDCU UR6, c[0x0][0x3c4] ;  /* 0x00007880ff0677ac */ /* 0x000e220008000800 */
[----:B------:R-:W3:Y:S01]  /*3ac0*/  LDC.64 R26, c[0x0][0x3a8] ;  /* 0x0000ea00ff1a7b82 */ /* 0x000ee20000000a00 */
[----:B0-----:R-:W-:-:S04]  /*3ad0*/  IMAD R0, R25, UR6, R22 ;  /* 0x0000000619007c24 */ /* 0x001fc8000f8e0216 */
[----:B------:R-:W-:-:S04]  /*3ae0*/  IMAD R3, R0, UR11, R7 ;  /* 0x0000000b00037c24 */ /* 0x000fc8000f8e0207 */
[----:B---3--:R-:W-:Y:S02]  /*3af0*/  IMAD.WIDE R26, R3, 0x4, R26 ;  /* 0x00000004031a7825 */ /* 0x008fe400078e021a */
[----:B------:R-:W3:Y:S04]  /*3b00*/  LDG.E R3, desc[UR16][R18.64] ;  /* 0x0000001012037981 */ /* 0x000ee8000c1e1900 */
[----:B------:R-:W3:Y:S01]  /*3b10*/  LDG.E R26, desc[UR16][R26.64] ;  /* 0x000000101a1a7981 */ /* 0x000ee2000c1e1900 */
[----:B------:R-:W-:Y:S01]  /*3b20*/  IMAD.MOV.U32 R0, RZ, RZ, 0x7f800000 ;  /* 0x7f800000ff007424 */ /* 0x000fe200078e00ff */
[----:B------:R-:W-:Y:S01]  /*3b30*/  BSSY.RECONVERGENT B4, `(.L_x_347) ;  /* 0x000000d000047945 */ /* 0x000fe20003800200 */
[----:B------:R-:W-:Y:S02]  /*3b40*/  FADD R9, R9, R2 ;  /* 0x0000000209097221 */ /* 0x000fe40000000000 */
        /* <DEDUP_REMOVED lines=8> */
[----:B------:R-:W-:Y:S01]  /*3bd0*/  HFMA2 R0, -RZ, RZ, 0, 0 ;  /* 0x00000000ff007431 */ /* 0x000fe200000001ff */
[----:B------:R-:W-:-:S07]  /*3be0*/  MOV R2, 0x3c00 ;  /* 0x00003c0000027802 */ /* 0x000fce0000000f00 */
[----:B-12---:R-:W-:Y:S05]  /*3bf0*/  CALL.REL.NOINC `($__internal_1_$__cuda_sm3x_div_rn_noftz_f32_slowpath) ;  /* 0x0000003c00147944 */ /* 0x006fea0003c00000 */
.L_x_348:
[----:B------:R-:W-:Y:S05]  /*3c00*/  BSYNC.RECONVERGENT B4 ;  /* 0x0000000000047941 */ /* 0x000fea0003800200 */
.L_x_347:
[----:B------:R-:W-:-:S07]  /*3c10*/  FADD R10, R10, R0 ;  /* 0x000000000a0a7221 */ /* 0x000fce0000000000 */
.L_x_344:
[----:B------:R-:W-:Y:S05]  /*3c20*/  BSYNC.RECONVERGENT B3 ;  /* 0x0000000000037941 */ /* 0x000fea0003800200 */
.L_x_343:
[----:B------:R-:W-:Y:S01]  /*3c30*/  ISETP.NE.AND P0, PT, R25, R6, PT ;  /* 0x000000061900720c */ /* 0x000fe20003f05270 */
[----:B------:R-:W-:Y:S03]  /*3c40*/  BSSY.RECONVERGENT B2, `(.L_x_342) ;  /* 0x000001e000027945 */ /* 0x000fe60003800200 */
[----:B------:R-:W-:-:S13]  /*3c50*/  ISETP.NE.OR P0, PT, R22, RZ, !P0 ;  /* 0x000000ff1600720c */ /* 0x000fda0004705670 */
[----:B------:R-:W-:Y:S05]  /*3c60*/  @P0 BRA `(.L_x_349) ;  /* 0x00000000006c0947 */ /* 0x000fea0003800000 */
[----:B------:R-:W3:Y:S01]  /*3c70*/  LDC.64 R30, c[0x0][0x3b8] ;  /* 0x0000ee00ff1e7b82 */ /* 0x000ee20000000a00 */
[----:B------:R-:W4:Y:S01]  /*3c80*/  LDG.E R0, desc[UR16][R14.64] ;  /* 0x000000100e007981 */ /* 0x000f22000c1e1900 */
[----:B---3--:R-:W-:-:S06]  /*3c90*/  IMAD.WIDE.U32 R30, R25, 0x4, R30 ;  /* 0x00000004191e7825 */ /* 0x008fcc00078e001e */
[----:B------:R-:W4:Y:S01]  /*3ca0*/  LDG.E R31, desc[UR16][R30.64] ;  /* 0x000000101e1f7981 */ /* 0x000f22000c1e1900 */
[----:B------:R-:W-:Y:S01]  /*3cb0*/  BSSY.RECONVERGENT B3, `(.L_x_350) ;  /* 0x0000013000037945 */ /* 0x000fe20003800200 */
[----:B----4-:R-:W-:-:S04]  /*3cc0*/  FADD R0, R0, -R31 ;  /* 0x8000001f00007221 */ /* 0x010fc80000000000 */
[----:B------:R-:W3:Y:S08]  /*3cd0*/  F2F.F64.F32 R2, R0 ;  /* 0x0000000000027310 */ /* 0x000ef00000201800 */
[----:B---3--:R-:W3:Y:S01]  /*3ce0*/  MUFU.RCP64H R29, R3 ;  /* 0x00000003001d7308 */ /* 0x008ee20000001800 */
[----:B------:R-:W-:-:S06]  /*3cf0*/  IADD3 R28, PT, PT, R3, 0x300402, RZ ;  /* 0x00300402031c7810 */ /* 0x000fcc0007ffe0ff */
[----:B---3--:R-:W-:-:S08]  /*3d00*/  DFMA R24, -R2, R28, 1 ;  /* 0x3ff000000218742b */ /* 0x008fd0000000011c */
[----:B------:R-:W-:Y:S01]  /*3d10*/  DFMA R24, R24, R24, R24 ;  /* 0x000000181818722b */ /* 0x000fe20000000018 */
[----:B------:R-:W-:-:S07]  /*3d20*/  FSETP.GEU.AND P0, PT, |R28|, 5.8789094863358348022e-39, PT ;  /* 0x004004021c00780b */ /* 0x000fce0003f0e200 */
[----:B------:R-:W-:-:S08]  /*3d30*/  DFMA R24, R28, R24, R28 ;  /* 0x000000181c18722b */ /* 0x000fd0000000001c */
[----:B0-----:R-:W-:-:S08]  /*3d40*/  DFMA R26, -R2, R24, 1 ;  /* 0x3ff00000021a742b */ /* 0x001fd00000000118 */
[----:B------:R-:W-:Y:S01]  /*3d50*/  DFMA R24, R24, R26, R24 ;  /* 0x0000001a1818722b */ /* 0x000fe20000000018 */
[----:B------:R-:W-:Y:S10]  /*3d60*/  @P0 BRA `(.L_x_351) ;  /* 0x00000000001c0947 */ /* 0x000ff40003800000 */
[----:B------:R-:W-:Y:S01]  /*3d70*/  LOP3.LUT R0, R3, 0x7fffffff, RZ, 0xc0, !PT ;  /* 0x7fffffff03007812 */ /* 0x000fe200078ec0ff */
[----:B------:R-:W-:-:S03]  /*3d80*/  IMAD.MOV.U32 R24, RZ, RZ, R2 ;  /* 0x000000ffff187224 */ /* 0x000fc600078e0002 */
[----:B------:R-:W-:Y:S02]  /*3d90*/  IADD3 R2, PT, PT, R0, -0x100000, RZ ;  /* 0xfff0000000027810 */ /* 0x000fe40007ffe0ff */
[----:B------:R-:W-:-:S07]  /*3da0*/  MOV R0, 0x3dc0 ;  /* 0x00003dc000007802 */ /* 0x000fce0000000f00 */
[----:B-12---:R-:W-:Y:S05]  /*3db0*/  CALL.REL.NOINC `($__internal_0_$__cuda_sm20_dblrcp_rn_slowpath_v3) ;  /* 0x0000003400f87944 */ /* 0x006fea0003c00000 */
[----:B------:R-:W-:Y:S01]  /*3dc0*/  MOV R24, R2 ;  /* 0x0000000200187202 */ /* 0x000fe20000000f00 */
[----:B------:R-:W-:-:S07]  /*3dd0*/  IMAD.MOV.U32 R25, RZ, RZ, R3 ;  /* 0x000000ffff197224 */ /* 0x000fce00078e0003 */
.L_x_351:
[----:B------:R-:W-:Y:S05]  /*3de0*/  BSYNC.RECONVERGENT B3 ;  /* 0x0000000000037941 */ /* 0x000fea0003800200 */
.L_x_350:
[----:B-12---:R-:W0:Y:S02]  /*3df0*/  F2F.F64.F32 R2, R11 ;  /* 0x0000000b00027310 */ /* 0x006e240000201800 */
[----:B0-----:R-:W-:-:S06]  /*3e00*/  DADD R24, R2, R24 ;  /* 0x0000000002187229 */ /* 0x001fcc0000000018 */
[----:B------:R3:W4:Y:S05]  /*3e10*/  F2F.F32.F64 R11, R24 ;  /* 0x00000018000b7310 */ /* 0x00072a0000301000 */
.L_x_349:
[----:B------:R-:W-:Y:S05]  /*3e20*/  BSYNC.RECONVERGENT B2 ;  /* 0x0000000000027941 */ /* 0x000fea0003800200 */
.L_x_342:
        /* <DEDUP_REMOVED lines=9> */
[----:B------:R-:W2:Y:S08]  /*3ec0*/  F2F.F64.F32 R2, R0 ;  /* 0x0000000000027310 */ /* 0x000eb00000201800 */
[----:B--2---:R-:W3:Y:S01]  /*3ed0*/  MUFU.RCP64H R29, R3 ;  /* 0x00000003001d7308 */ /* 0x004ee20000001800 */
        /* <DEDUP_REMOVED lines=8> */
[----:B------:R-:W-:Y:S02]  /*3f60*/  LOP3.LUT R0, R3, 0x7fffffff, RZ, 0xc0, !PT ;  /* 0x7fffffff03007812 */ /* 0x000fe400078ec0ff */
[----:B------:R-:W-:-:S03]  /*3f70*/  MOV R24, R2 ;  /* 0x0000000200187202 */ /* 0x000fc60000000f00 */
[----:B------:R-:W-:Y:S01]  /*3f80*/  VIADD R2, R0, 0xfff00000 ;  /* 0xfff0000000027836 */ /* 0x000fe20000000000 */
[----:B------:R-:W-:-:S07]  /*3f90*/  MOV R0, 0x3fb0 ;  /* 0x00003fb000007802 */ /* 0x000fce0000000f00 */
[----:B-1--4-:R-:W-:Y:S05]  /*3fa0*/  CALL.REL.NOINC `($__internal_0_$__cuda_sm20_dblrcp_rn_slowpath_v3) ;  /* 0x00000034007c7944 */ /* 0x012fea0003c00000 */
[----:B------:R-:W-:Y:S02]  /*3fb0*/  MOV R24, R2 ;  /* 0x0000000200187202 */ /* 0x000fe40000000f00 */
[----:B------:R-:W-:-:S07]  /*3fc0*/  MOV R25, R3 ;  /* 0x0000000300197202 */ /* 0x000fce0000000f00 */
.L_x_355:
[----:B------:R-:W-:Y:S05]  /*3fd0*/  BSYNC.RECONVERGENT B3 ;  /* 0x0000000000037941 */ /* 0x000fea0003800200 */
.L_x_354:
[----:B------:R-:W0:Y:S02]  /*3fe0*/  F2F.F64.F32 R2, R12 ;  /* 0x0000000c00027310 */ /* 0x000e240000201800 */
[----:B0-----:R-:W-:-:S06]  /*3ff0*/  DADD R24, R2, R24 ;  /* 0x0000000002187229 */ /* 0x001fcc0000000018 */
[----:B------:R0:W2:Y:S05]  /*4000*/  F2F.F32.F64 R12, R24 ;  /* 0x00000018000c7310 */ /* 0x0000aa0000301000 */
.L_x_353:
[----:B------:R-:W-:Y:S05]  /*4010*/  BSYNC.RECONVERGENT B2 ;  /* 0x0000000000027941 */ /* 0x000fea0003800200 */
.L_x_352:
[----:B------:R-:W5:Y:S01]  /*4020*/  LDCU UR5, c[0x0][0x3c4] ;  /* 0x00007880ff0577ac */ /* 0x000f620008000800 */
[----:B------:R-:W-:-:S05]  /*4030*/  VIADD R22, R22, 0x1 ;  /* 0x0000000116167836 */ /* 0x000fca0000000000 */
[----:B-----5:R-:W-:-:S13]  /*4040*/  ISETP.NE.AND P0, PT, R22, UR5, PT ;  /* 0x0000000516007c0c */ /* 0x020fda000bf05270 */
[----:B------:R-:W-:Y:S05]  /*4050*/  @!P0 BRA `(.L_x_317) ;  /* 0x0000003400088947 */ /* 0x000fea0003800000 */
[----:B------:R-:W-:Y:S05]  /*4060*/  BRA `(.L_x_356) ;  /* 0xffffffec00787947 */ /* 0x000fea000383ffff */
.L_x_319:
[----:B------:R-:W0:Y:S01]  /*4070*/  LDCU.128 UR4, c[0x0][0x3a0] ;  /* 0x00007400ff0477ac */ /* 0x000e220008000c00 */
[----:B------:R-:W-:Y:S01]  /*4080*/  HFMA2 R9, -RZ, RZ, 0, 0 ;  /* 0x00000000ff097431 */ /* 0x000fe200000001ff */
[----:B------:R-:W-:Y:S02]  /*4090*/  CS2R R10, SRZ ;  /* 0x00000000000a7805 */ /* 0x000fe4000001ff00 */
[----:B------:R-:W-:Y:S01]  /*40a0*/  MOV R12, RZ ;  /* 0x000000ff000c7202 */ /* 0x000fe20000000f00 */
[----:B------:R-:W-:Y:S02]  /*40b0*/  ULOP3.LUT UR18, UR15, 0x7, URZ, 0xc0, !UPT ;  /* 0x000000070f127892 */ /* 0x000fe4000f8ec0ff */
[----:B------:R-:W-:Y:S02]  /*40c0*/  ULOP3.LUT UR19, UR15, 0x3, URZ, 0xc0, !UPT ;  /* 0x000000030f137892 */ /* 0x000fe4000f8ec0ff */
[----:B------:R-:W-:Y:S02]  /*40d0*/  ULOP3.LUT UR20, UR15, 0x7ffffff8, URZ, 0xc0, !UPT ;  /* 0x7ffffff80f147892 */ /* 0x000fe4000f8ec0ff */
[----:B0-----:R-:W-:-:S02]  /*40e0*/  UIADD3 UR4, UP0, UPT, UR4, 0x10, URZ ;  /* 0x0000001004047890 */ /* 0x001fc4000ff1e0ff */
[----:B------:R-:W-:Y:S02]  /*40f0*/  UIADD3 UR6, UP1, UPT, UR6, 0x10, URZ ;  /* 0x0000001006067890 */ /* 0x000fe4000ff3e0ff */
[----:B------:R-:W-:Y:S02]  /*4100*/  UIADD3.X UR5, UPT, UPT, URZ, UR5, URZ, UP0, !UPT ;  /* 0x00000005ff057290 */ /* 0x000fe400087fe4ff */
[----:B------:R-:W-:Y:S01]  /*4110*/  UIADD3.X UR7, UPT, UPT, URZ, UR7, URZ, UP1, !UPT ;  /* 0x00000007ff077290 */ /* 0x000fe20008ffe4ff */
[----:B------:R-:W-:Y:S01]  /*4120*/  IMAD.U32 R32, RZ, RZ, UR4 ;  /* 0x00000004ff207e24 */ /* 0x000fe2000f8e00ff */
[----:B------:R-:W-:Y:S01]  /*4130*/  MOV R20, UR6 ;  /* 0x0000000600147c02 */ /* 0x000fe20008000f00 */
[----:B------:R-:W-:Y:S01]  /*4140*/  UMOV UR4, URZ ;  /* 0x000000ff00047c82 */ /* 0x000fe20008000000 */
[----:B------:R-:W-:Y:S02]  /*4150*/  MOV R33, UR5 ;  /* 0x0000000500217c02 */ /* 0x000fe40008000f00 */
[----:B------:R-:W-:-:S07]  /*4160*/  IMAD.U32 R21, RZ, RZ, UR7 ;  /* 0x00000007ff157e24 */ /* 0x000fce000f8e00ff */
.L_x_378:
[----:B0123--:R-:W-:-:S05]  /*4170*/  UMOV UR5, URZ ;  /* 0x000000ff00057c82 */ /* 0x00ffca0008000000 */
.L_x_373:
[----:B------:R-:W-:Y:S01]  /*4180*/  ISETP.NE.AND P0, PT, R6, UR5, PT ;  /* 0x0000000506007c0c */ /* 0x000fe2000bf05270 */
[----:B------:R-:W-:Y:S03]  /*4190*/  BSSY.RECONVERGENT B3, `(.L_x_357) ;  /* 0x0000101000037945 */ /* 0x000fe60003800200 */
[----:B------:R-:W-:-:S13]  /*41a0*/  ISETP.NE.AND P0, PT, R5, UR4, P0 ;  /* 0x0000000405007c0c */ /* 0x000fda0008705270 */
[----:B01----:R-:W-:Y:S05]  /*41b0*/  @!P0 BRA `(.L_x_358) ;  /* 0x0000000c00f88947 */ /* 0x003fea0003800000 */
[----:B------:R-:W0:Y:S01]  /*41c0*/  LDCU.64 UR6, c[0x0][0x3c0] ;  /* 0x00007800ff0677ac */ /* 0x000e220008000a00 */
[----:B------:R-:W-:Y:S01]  /*41d0*/  MOV R16, UR11 ;  /* 0x0000000b00107c02 */ /* 0x000fe20008000f00 */
[----:B------:R-:W-:Y:S02]  /*41e0*/  HFMA2 R17, -RZ, RZ, 0, 0 ;  /* 0x00000000ff117431 */ /* 0x000fe400000001ff */
[----:B------:R-:W-:Y:S01]  /*41f0*/  IMAD.MOV.U32 R0, RZ, RZ, RZ ;  /* 0x000000ffff007224 */ /* 0x000fe200078e00ff */
[----:B0-----:R-:W-:Y:S02]  /*4200*/  UIMAD UR10, UR5, UR7, UR4 ;  /* 0x00000007050a72a4 */ /* 0x001fe4000f8e0204 */
[----:B------:R-:W-:Y:S02]  /*4210*/  UIMAD UR9, UR4, UR6, UR5 ;  /* 0x00000006040972a4 */ /* 0x000fe4000f8e0205 */
[----:B------:R-:W-:Y:S02]  /*4220*/  UIADD3 UR6, UPT, UPT, UR18, -0x1, URZ ;  /* 0xffffffff12067890 */ /* 0x000fe4000fffe0ff */
[----:B------:R-:W-:Y:S01]  /*4230*/  IMAD R16, R16, UR10, RZ ;  /* 0x0000000a10107c24 */ /* 0x000fe2000f8e02ff */
[----:B------:R-:W-:-:S02]  /*4240*/  UIMAD UR22, UR11, UR9, URZ ;  /* 0x000000090b1672a4 */ /* 0x000fc4000f8e02ff */
[----:B------:R-:W-:-:S03]  /*4250*/  UISETP.GE.U32.AND UP0, UPT, UR6, 0x3, UPT ;  /* 0x000000030600788c */ /* 0x000fc6000bf06070 */
[----:B------:R-:W-:-:S08]  /*4260*/  UMOV UR6, URZ ;  /* 0x000000ff00067c82 */ /* 0x000fd00008000000 */
.L_x_364:
[----:B------:R-:W0:Y:S01]  /*4270*/  LDCU UR24, c[0x0][0x3cc] ;  /* 0x00007980ff1877ac */ /* 0x000e220008000800 */
[----:B------:R-:W-:Y:S01]  /*4280*/  MOV R3, UR6 ;  /* 0x0000000600037c02 */ /* 0x000fe20008000f00 */
[----:B------:R-:W-:Y:S01]  /*4290*/  IMAD R24, R22, UR11, RZ ;  /* 0x0000000b16187c24 */ /* 0x000fe2000f8e02ff */
[----:B------:R-:W-:Y:S01]  /*42a0*/  MOV R30, UR6 ;  /* 0x00000006001e7c02 */ /* 0x000fe20008000f00 */
[----:B------:R-:W-:Y:S01]  /*42b0*/  IMAD.U32 R31, RZ, RZ, UR6 ;  /* 0x00000006ff1f7e24 */ /* 0x000fe2000f8e00ff */
[----:B------:R-:W-:Y:S01]  /*42c0*/  MOV R23, RZ ;  /* 0x000000ff00177202 */ /* 0x000fe20000000f00 */
[----:B0-----:R-:W-:Y:S02]  /*42d0*/  UISETP.GE.U32.AND UP1, UPT, UR24, 0x8, UPT ;  /* 0x000000081800788c */ /* 0x001fe4000bf26070 */
[----:B------:R-:W-:Y:S01]  /*42e0*/  IMAD R24, R3, UR24, R24 ;  /* 0x0000001803187c24 */ /* 0x000fe2000f8e0218 */
[----:B------:R-:W-:Y:S02]  /*42f0*/  UIMAD UR23, UR6, UR24, UR22 ;  /* 0x00000018061772a4 */ /* 0x000fe4000f8e0216 */
[----:B------:R-:W-:-:S02]  /*4300*/  IMAD R30, R30, UR24, R25 ;  /* 0x000000181e1e7c24 */ /* 0x000fc4000f8e0219 */
[----:B------:R-:W-:Y:S02]  /*4310*/  IMAD R31, R31, UR24, R16 ;  /* 0x000000181f1f7c24 */ /* 0x000fe4000f8e0210 */
[----:B------:R-:W-:Y:S06]  /*4320*/  BRA.U !UP1, `(.L_x_359) ;  /* 0x0000000509607547 */ /* 0x000fec000b800000 */
[----:B------:R-:W0:Y:S01]  /*4330*/  LDCU UR21, c[0x0][0x3c8] ;  /* 0x00007900ff1577ac */ /* 0x000e220008000800 */
[----:B------:R-:W-:Y:S01]  /*4340*/  IMAD.MOV.U32 R23, RZ, RZ, R30 ;  /* 0x000000ffff177224 */ /* 0x000fe200078e001e */
[----:B0-----:R-:W-:Y:S02]  /*4350*/  UIMAD UR7, UR9, UR21, UR6 ;  /* 0x00000015090772a4 */ /* 0x001fe4000f8e0206 */
[----:B------:R-:W-:Y:S01]  /*4360*/  MOV R3, UR21 ;  /* 0x0000001500037c02 */ /* 0x000fe20008000f00 */
[----:B------:R-:W-:Y:S02]  /*4370*/  UIMAD UR8, UR10, UR21, UR6 ;  /* 0x000000150a0872a4 */ /* 0x000fe4000f8e0206 */
[----:B------:R-:W-:Y:S02]  /*4380*/  UIMAD UR7, UR7, UR24, URZ ;  /* 0x00000018070772a4 */ /* 0x000fe4000f8e02ff */
[----:B------:R-:W-:Y:S01]  /*4390*/  UIMAD UR8, UR8, UR24, URZ ;  /* 0x00000018080872a4 */ /* 0x000fe2000f8e02ff */
[----:B------:R-:W-:Y:S01]  /*43a0*/  IMAD R34, R22, R3, UR6 ;  /* 0x0000000616227e24 */ /* 0x000fe2000f8e0203 */
[----:B------:R-:W-:-:S02]  /*43b0*/  UIADD3 UR21, UPT, UPT, -UR20, URZ, URZ ;  /* 0x000000ff14157290 */ /* 0x000fc4000fffe1ff */
[----:B------:R-:W-:Y:S01]  /*43c0*/  MOV R35, UR7 ;  /* 0x0000000700237c02 */ /* 0x000fe20008000f00 */
[----:B------:R-:W-:Y:S01]  /*43d0*/  IMAD R34, R34, UR24, RZ ;  /* 0x0000001822227c24 */ /* 0x000fe2000f8e02ff */
[----:B------:R-:W-:-:S08]  /*43e0*/  MOV R37, UR8 ;  /* 0x0000000800257c02 */ /* 0x000fd00008000f00 */
.L_x_360:
[----:B------:R-:W-:-:S04]  /*43f0*/  IMAD.WIDE R2, R23, 0x4, R32 ;  /* 0x0000000417027825 */ /* 0x000fc800078e0220 */
[----:B------:R-:W-:Y:S01]  /*4400*/  IMAD.WIDE R28, R35, 0x4, R32 ;  /* 0x00000004231c7825 */ /* 0x000fe200078e0220 */
[----:B------:R-:W2:Y:S04]  /*4410*/  LDG.E R26, desc[UR16][R2.64+-0x10] ;  /* 0xfffff010021a7981 */ /* 0x000ea8000c1e1900 */
[----:B------:R-:W2:Y:S04]  /*4420*/  LDG.E R27, desc[UR16][R28.64+-0x10] ;  /* 0xfffff0101c1b7981 */ /* 0x000ea8000c1e1900 */
[----:B------:R-:W3:Y:S01]  /*4430*/  LDG.E R36, desc[UR16][R28.64+0xc] ;  /* 0x00000c101c247981 */ /* 0x000ee2000c1e1900 */
[----:B--2---:R-:W-:-:S03]  /*4440*/  FADD R27, R26, -R27 ;  /* 0x8000001b1a1b7221 */ /* 0x004fc60000000000 */
[----:B------:R-:W2:Y:S01]  /*4450*/  LDG.E R26, desc[UR16][R2.64+-0xc] ;  /* 0xfffff410021a7981 */ /* 0x000ea2000c1e1900 */
[----:B------:R-:W-:-:S03]  /*4460*/  FFMA R0, R27, R27, R0 ;  /* 0x0000001b1b007223 */ /* 0x000fc60000000000 */
[----:B------:R-:W2:Y:S02]  /*4470*/  LDG.E R27, desc[UR16][R28.64+-0xc] ;  /* 0xfffff4101c1b7981 */ /* 0x000ea4000c1e1900 */
[----:B--2---:R-:W-:Y:S02]  /*4480*/  FADD R27, R26, -R27 ;  /* 0x8000001b1a1b7221 */ /* 0x004fe40000000000 */
[----:B------:R-:W2:Y:S02]  /*4490*/  LDG.E R26, desc[UR16][R2.64+-0x8] ;  /* 0xfffff810021a7981 */ /* 0x000ea4000c1e1900 */
[----:B------:R-:W-:Y:S02]  /*44a0*/  FFMA R0, R27, R27, R0 ;  /* 0x0000001b1b007223 */ /* 0x000fe40000000000 */
[----:B------:R-:W2:Y:S02]  /*44b0*/  LDG.E R27, desc[UR16][R28.64+-0x8] ;  /* 0xfffff8101c1b7981 */ /* 0x000ea4000c1e1900 */
[----:B--2---:R-:W-:-:S02]  /*44c0*/  FADD R27, R26, -R27 ;  /* 0x8000001b1a1b7221 */ /* 0x004fc40000000000 */
[----:B------:R-:W2:Y:S02]  /*44d0*/  LDG.E R26, desc[UR16][R2.64+-0x4] ;  /* 0xfffffc10021a7981 */ /* 0x000ea4000c1e1900 */
[----:B------:R-:W-:Y:S02]  /*44e0*/  FFMA R0, R27, R27, R0 ;  /* 0x0000001b1b007223 */ /* 0x000fe40000000000 */
[----:B------:R-:W2:Y:S02]  /*44f0*/  LDG.E R27, desc[UR16][R28.64+-0x4] ;  /* 0xfffffc101c1b7981 */ /* 0x000ea4000c1e1900 */
[----:B--2---:R-:W-:Y:S02]  /*4500*/  FADD R27, R26, -R27 ;  /* 0x8000001b1a1b7221 */ /* 0x004fe40000000000 */
[----:B------:R-:W2:Y:S02]  /*4510*/  LDG.E R26, desc[UR16][R2.64] ;  /* 0x00000010021a7981 */ /* 0x000ea4000c1e1900 */
[----:B------:R-:W-:-:S02]  /*4520*/  FFMA R0, R27, R27, R0 ;  /* 0x0000001b1b007223 */ /* 0x000fc40000000000 */
        /* <DEDUP_REMOVED lines=10> */
[----:B------:R0:W3:Y:S02]  /*45d0*/  LDG.E R26, desc[UR16][R2.64+0xc] ;  /* 0x00000c10021a7981 */ /* 0x0000e4000c1e1900 */
[----:B------:R-:W-:Y:S01]  /*45e0*/  FFMA R0, R27, R27, R0 ;  /* 0x0000001b1b007223 */ /* 0x000fe20000000000 */
[----:B0-----:R-:W-:-:S05]  /*45f0*/  IMAD.WIDE R2, R37, 0x4, R20 ;  /* 0x0000000425027825 */ /* 0x001fca00078e0214 */
[----:B------:R-:W2:Y:S01]  /*4600*/  LDG.E R29, desc[UR16][R2.64+-0x10] ;  /* 0xfffff010021d7981 */ /* 0x000ea2000c1e1900 */
[----:B---3--:R-:W-:-:S04]  /*4610*/  FADD R26, R26, -R36 ;  /* 0x800000241a1a7221 */ /* 0x008fc80000000000 */
[----:B------:R-:W-:Y:S01]  /*4620*/  FFMA R0, R26, R26, R0 ;  /* 0x0000001a1a007223 */ /* 0x000fe20000000000 */
[----:B------:R-:W-:-:S05]  /*4630*/  IMAD.WIDE R26, R34, 0x4, R20 ;  /* 0x00000004221a7825 */ /* 0x000fca00078e0214 */
[----:B------:R-:W2:Y:S04]  /*4640*/  LDG.E R36, desc[UR16][R26.64+-0x10] ;  /* 0xfffff0101a247981 */ /* 0x000ea8000c1e1900 */
[----:B------:R-:W3:Y:S01]  /*4650*/  LDG.E R28, desc[UR16][R26.64+-0x8] ;  /* 0xfffff8101a1c7981 */ /* 0x000ee2000c1e1900 */
[----:B--2---:R-:W-:-:S03]  /*4660*/  FADD R36, R36, -R29 ;  /* 0x8000001d24247221 */ /* 0x004fc60000000000 */
[----:B------:R-:W2:Y:S01]  /*4670*/  LDG.E R29, desc[UR16][R2.64+-0xc] ;  /* 0xfffff410021d7981 */ /* 0x000ea2000c1e1900 */
[----:B------:R-:W-:-:S03]  /*4680*/  FFMA R17, R36, R36, R17 ;  /* 0x0000002424117223 */ /* 0x000fc60000000011 */
[----:B------:R-:W2:Y:S02]  /*4690*/  LDG.E R36, desc[UR16][R26.64+-0xc] ;  /* 0xfffff4101a247981 */ /* 0x000ea4000c1e1900 */
[----:B--2---:R-:W-:Y:S02]  /*46a0*/  FADD R36, R36, -R29 ;  /* 0x8000001d24247221 */ /* 0x004fe40000000000 */
[----:B------:R-:W3:Y:S02]  /*46b0*/  LDG.E R29, desc[UR16][R2.64+-0x8] ;  /* 0xfffff810021d7981 */ /* 0x000ee4000c1e1900 */
[----:B------:R-:W-:Y:S02]  /*46c0*/  FFMA R17, R36, R36, R17 ;  /* 0x0000002424117223 */ /* 0x000fe40000000011 */
[----:B------:R-:W2:Y:S01]  /*46d0*/  LDG.E R36, desc[UR16][R2.64+0xc] ;  /* 0x00000c1002247981 */ /* 0x000ea2000c1e1900 */
[----:B---3--:R-:W-:-:S03]  /*46e0*/  FADD R28, R28, -R29 ;  /* 0x8000001d1c1c7221 */ /* 0x008fc60000000000 */
[----:B------:R-:W3:Y:S01]  /*46f0*/  LDG.E R29, desc[UR16][R2.64+-0x4] ;  /* 0xfffffc10021d7981 */ /* 0x000ee2000c1e1900 */
[----:B------:R-:W-:-:S03]  /*4700*/  FFMA R17, R28, R28, R17 ;  /* 0x0000001c1c117223 */ /* 0x000fc60000000011 */
[----:B------:R-:W3:Y:S02]  /*4710*/  LDG.E R28, desc[UR16][R26.64+-0x4] ;  /* 0xfffffc101a1c7981 */ /* 0x000ee4000c1e1900 */
[----:B---3--:R-:W-:Y:S02]  /*4720*/  FADD R28, R28, -R29 ;  /* 0x8000001d1c1c7221 */ /* 0x008fe40000000000 */
[----:B------:R-:W3:Y:S02]  /*4730*/  LDG.E R29, desc[UR16][R2.64] ;  /* 0x00000010021d7981 */ /* 0x000ee4000c1e1900 */
[----:B------:R-:W-:Y:S02]  /*4740*/  FFMA R17, R28, R28, R17 ;  /* 0x0000001c1c117223 */ /* 0x000fe40000000011 */
[----:B------:R-:W3:Y:S02]  /*4750*/  LDG.E R28, desc[UR16][R26.64] ;  /* 0x000000101a1c7981 */ /* 0x000ee4000c1e1900 */
[----:B---3--:R-:W-:-:S02]  /*4760*/  FADD R28, R28, -R29 ;  /* 0x8000001d1c1c7221 */ /* 0x008fc40000000000 */
[----:B------:R-:W3:Y:S02]  /*4770*/  LDG.E R29, desc[UR16][R2.64+0x4] ;  /* 0x00000410021d7981 */ /* 0x000ee4000c1e1900 */
[----:B------:R-:W-:Y:S02]  /*4780*/  FFMA R17, R28, R28, R17 ;  /* 0x0000001c1c117223 */ /* 0x000fe40000000011 */
[----:B------:R-:W3:Y:S02]  /*4790*/  LDG.E R28, desc[UR16][R26.64+0x4] ;  /* 0x000004101a1c7981 */ /* 0x000ee4000c1e1900 */
[----:B---3--:R-:W-:Y:S02]  /*47a0*/  FADD R28, R28, -R29 ;  /* 0x8000001d1c1c7221 */ /* 0x008fe40000000000 */
[----:B------:R-:W3:Y:S02]  /*47b0*/  LDG.E R29, desc[UR16][R2.64+0x8] ;  /* 0x00000810021d7981 */ /* 0x000ee4000c1e1900 */
[----:B------:R-:W-:-:S02]  /*47c0*/  FFMA R17, R28, R28, R17 ;  /* 0x0000001c1c117223 */ /* 0x000fc40000000011 */
[----:B------:R-:W3:Y:S01]  /*47d0*/  LDG.E R28, desc[UR16][R26.64+0x8] ;  /* 0x000008101a1c7981 */ /* 0x000ee2000c1e1900 */
[----:B------:R-:W-:-:S04]  /*47e0*/  UIADD3 UR21, UPT, UPT, UR21, 0x8, URZ ;  /* 0x0000000815157890 */ /* 0x000fc8000fffe0ff */
[----:B------:R-:W-:Y:S01]  /*47f0*/  UISETP.NE.AND UP1, UPT, UR21, URZ, UPT ;  /* 0x000000ff1500728c */ /* 0x000fe2000bf25270 */
[----:B---3--:R-:W-:Y:S02]  /*4800*/  FADD R28, R28, -R29 ;  /* 0x8000001d1c1c7221 */ /* 0x008fe40000000000 */
[----:B------:R-:W2:Y:S02]  /*4810*/  LDG.E R29, desc[UR16][R26.64+0xc] ;  /* 0x00000c101a1d7981 */ /* 0x000ea4000c1e1900 */
[----:B------:R-:W-:Y:S01]  /*4820*/  FFMA R17, R28, R28, R17 ;  /* 0x0000001c1c117223 */ /* 0x000fe20000000011 */
[----:B------:R-:W-:Y:S01]  /*4830*/  VIADD R23, R23, 0x8 ;  /* 0x0000000817177836 */ /* 0x000fe20000000000 */
[----:B------:R-:W-:Y:S01]  /*4840*/  IADD3 R35, PT, PT, R35, 0x8, RZ ;  /* 0x0000000823237810 */ /* 0x000fe20007ffe0ff */
[----:B------:R-:W-:Y:S01]  /*4850*/  VIADD R37, R37, 0x8 ;  /* 0x0000000825257836 */ /* 0x000fe20000000000 */
[----:B------:R-:W-:Y:S01]  /*4860*/  IADD3 R34, PT, PT, R34, 0x8, RZ ;  /* 0x0000000822227810 */ /* 0x000fe20007ffe0ff */
[----:B--2---:R-:W-:-:S04]  /*4870*/  FADD R36, R29, -R36 ;  /* 0x800000241d247221 */ /* 0x004fc80000000000 */
[----:B------:R-:W-:Y:S01]  /*4880*/  FFMA R17, R36, R36, R17 ;  /* 0x0000002424117223 */ /* 0x000fe20000000011 */
[----:B------:R-:W-:Y:S06]  /*4890*/  BRA.U UP1, `(.L_x_360) ;  /* 0xfffffff901d47547 */ /* 0x000fec000b83ffff */
[----:B------:R-:W-:-:S07]  /*48a0*/  MOV R23, UR20 ;  /* 0x0000001400177c02 */ /* 0x000fce0008000f00 */
.L_x_359:
[----:B------:R-:W-:-:S09]  /*48b0*/  UISETP.NE.AND UP1, UPT, UR18, URZ, UPT ;  /* 0x000000ff1200728c */ /* 0x000fd2000bf25270 */
[----:B------:R-:W-:Y:S05]  /*48c0*/  BRA.U !UP1, `(.L_x_361) ;  /* 0x00000005097c7547 */ /* 0x000fea000b800000 */
[----:B------:R-:W-:Y:S01]  /*48d0*/  UISETP.NE.AND UP1, UPT, UR19, URZ, UPT ;  /* 0x000000ff1300728c */ /* 0x000fe2000bf25270 */
[----:B------:R-:W-:Y:S10]  /*48e0*/  BRA.U !UP0, `(.L_x_362) ;  /* 0x0000000108ac7547 */ /* 0x000ff4000b800000 */
[----:B------:R-:W0:Y:S01]  /*48f0*/  LDC.64 R2, c[0x0][0x3a0] ;  /* 0x0000e800ff027b82 */ /* 0x000e220000000a00 */
[----:B------:R-:W-:Y:S01]  /*4900*/  IADD3 R27, PT, PT, R30, R23, RZ ;  /* 0x000000171e1b7210 */ /* 0x000fe20007ffe0ff */
[----:B------:R-:W-:-:S04]  /*4910*/  VIADD R29, R23, UR23 ;  /* 0x00000017171d7c36 */ /* 0x000fc80008000000 */
[----:B0-----:R-:W-:-:S04]  /*4920*/  IMAD.WIDE R26, R27, 0x4, R2 ;  /* 0x000000041b1a7825 */ /* 0x001fc800078e0202 */
[----:B------:R-:W-:Y:S01]  /*4930*/  IMAD.WIDE R2, R29, 0x4, R2 ;  /* 0x000000041d027825 */ /* 0x000fe200078e0202 */
[----:B------:R-:W2:Y:S04]  /*4940*/  LDG.E R37, desc[UR16][R26.64+0x4] ;  /* 0x000004101a257981 */ /* 0x000ea8000c1e1900 */
[----:B------:R-:W2:Y:S04]  /*4950*/  LDG.E R36, desc[UR16][R2.64+0x4] ;  /* 0x0000041002247981 */ /* 0x000ea8000c1e1900 */
[----:B------:R-:W3:Y:S04]  /*4960*/  LDG.E R28, desc[UR16][R26.64] ;  /* 0x000000101a1c7981 */ /* 0x000ee8000c1e1900 */
[----:B------:R-:W3:Y:S04]  /*4970*/  LDG.E R29, desc[UR16][R2.64] ;  /* 0x00000010021d7981 */ /* 0x000ee8000c1e1900 */
[----:B------:R-:W4:Y:S04]  /*4980*/  LDG.E R35, desc[UR16][R2.64+0x8] ;  /* 0x0000081002237981 */ /* 0x000f28000c1e1900 */
[----:B------:R-:W5:Y:S01]  /*4990*/  LDG.E R3, desc[UR16][R2.64+0xc] ;  /* 0x00000c1002037981 */ /* 0x000f62000c1e1900 */
[----:B--2---:R-:W-:-:S03]  /*49a0*/  FADD R37, R37, -R36 ;  /* 0x8000002425257221 */ /* 0x004fc60000000000 */
[----:B------:R-:W4:Y:S01]  /*49b0*/  LDG.E R36, desc[UR16][R26.64+0x8] ;  /* 0x000008101a247981 */ /* 0x000f22000c1e1900 */
[----:B---3--:R-:W-:-:S04]  /*49c0*/  FADD R29, R28, -R29 ;  /* 0x8000001d1c1d7221 */ /* 0x008fc80000000000 */
[----:B------:R-:W-:Y:S02]  /*49d0*/  FFMA R34, R29, R29, R0 ;  /* 0x0000001d1d227223 */ /* 0x000fe40000000000 */
[----:B------:R-:W5:Y:S01]  /*49e0*/  LDG.E R0, desc[UR16][R26.64+0xc] ;  /* 0x00000c101a007981 */ /* 0x000f62000c1e1900 */
[----:B------:R-:W0:Y:S01]  /*49f0*/  LDC.64 R28, c[0x0][0x3a8] ;  /* 0x0000ea00ff1c7b82 */ /* 0x000e220000000a00 */
[----:B------:R-:W-:Y:S01]  /*4a00*/  FFMA R34, R37, R37, R34 ;  /* 0x0000002525227223 */ /* 0x000fe20000000022 */
[----:B------:R-:W-:Y:S01]  /*4a10*/  IADD3 R37, PT, PT, R31, R23, RZ ;  /* 0x000000171f257210 */ /* 0x000fe20007ffe0ff */
[----:B----4-:R-:W-:-:S04]  /*4a20*/  FADD R35, R36, -R35 ;  /* 0x8000002324237221 */ /* 0x010fc80000000000 */
[----:B------:R-:W-:Y:S01]  /*4a30*/  FFMA R36, R35, R35, R34 ;  /* 0x0000002323247223 */ /* 0x000fe20000000022 */
[----:B------:R-:W-:-:S05]  /*4a40*/  IADD3 R35, PT, PT, R24, R23, RZ ;  /* 0x0000001718237210 */ /* 0x000fca0007ffe0ff */
[----:B0-----:R-:W-:-:S04]  /*4a50*/  IMAD.WIDE R34, R35, 0x4, R28 ;  /* 0x0000000423227825 */ /* 0x001fc800078e021c */
[----:B------:R-:W-:Y:S01]  /*4a60*/  IMAD.WIDE R28, R37, 0x4, R28 ;  /* 0x00000004251c7825 */ /* 0x000fe200078e021c */
[----:B------:R-:W2:Y:S04]  /*4a70*/  LDG.E R26, desc[UR16][R34.64] ;  /* 0x00000010221a7981 */ /* 0x000ea8000c1e1900 */
[----:B------:R-:W2:Y:S01]  /*4a80*/  LDG.E R27, desc[UR16][R28.64] ;  /* 0x000000101c1b7981 */ /* 0x000ea2000c1e1900 */
[----:B-----5:R-:W-:-:S03]  /*4a90*/  FADD R37, R0, -R3 ;  /* 0x8000000300257221 */ /* 0x020fc60000000000 */
[----:B------:R-:W3:Y:S04]  /*4aa0*/  LDG.E R0, desc[UR16][R34.64+0x4] ;  /* 0x0000041022007981 */ /* 0x000ee8000c1e1900 */
[----:B------:R-:W3:Y:S04]  /*4ab0*/  LDG.E R3, desc[UR16][R28.64+0x4] ;  /* 0x000004101c037981 */ /* 0x000ee8000c1e1900 */
[----:B------:R-:W4:Y:S01]  /*4ac0*/  LDG.E R2, desc[UR16][R34.64+0x8] ;  /* 0x0000081022027981 */ /* 0x000f22000c1e1900 */
[----:B--2---:R-:W-:-:S03]  /*4ad0*/  FADD R26, R26, -R27 ;  /* 0x8000001b1a1a7221 */ /* 0x004fc60000000000 */
[----:B------:R-:W2:Y:S01]  /*4ae0*/  LDG.E R27, desc[UR16][R28.64+0xc] ;  /* 0x00000c101c1b7981 */ /* 0x000ea2000c1e1900 */
[----:B------:R-:W-:Y:S01]  /*4af0*/  FFMA R17, R26, R26, R17 ;  /* 0x0000001a1a117223 */ /* 0x000fe20000000011 */
[----:B---3--:R-:W-:Y:S02]  /*4b00*/  FADD R26, R0, -R3 ;  /* 0x80000003001a7221 */ /* 0x008fe40000000000 */
[----:B------:R-:W4:Y:S04]  /*4b10*/  LDG.E R3, desc[UR16][R28.64+0x8] ;  /* 0x000008101c037981 */ /* 0x000f28000c1e1900 */
[----:B------:R-:W2:Y:S01]  /*4b20*/  LDG.E R0, desc[UR16][R34.64+0xc] ;  /* 0x00000c1022007981 */ /* 0x000ea2000c1e1900 */
[----:B------:R-:W-:Y:S01]  /*4b30*/  FFMA R17, R26, R26, R17 ;  /* 0x0000001a1a117223 */ /* 0x000fe20000000011 */
[----:B------:R-:W-:-:S02]  /*4b40*/  VIADD R23, R23, 0x4 ;  /* 0x0000000417177836 */ /* 0x000fc40000000000 */
[----:B----4-:R-:W-:-:S04]  /*4b50*/  FADD R2, R2, -R3 ;  /* 0x8000000302027221 */ /* 0x010fc80000000000 */
[----:B------:R-:W-:Y:S01]  /*4b60*/  FFMA R17, R2, R2, R17 ;  /* 0x0000000202117223 */ /* 0x000fe20000000011 */
[----:B--2---:R-:W-:Y:S01]  /*4b70*/  FADD R2, R0, -R27 ;  /* 0x8000001b00027221 */ /* 0x004fe20000000000 */
[----:B------:R-:W-:-:S03]  /*4b80*/  FFMA R0, R37, R37, R36 ;  /* 0x0000002525007223 */ /* 0x000fc60000000024 */
[----:B------:R-:W-:-:S07]  /*4b90*/  FFMA R17, R2, R2, R17 ;  /* 0x0000000202117223 */ /* 0x000fce0000000011 */
.L_x_362:
[----:B------:R-:W-:Y:S05]  /*4ba0*/  BRA.U !UP1, `(.L_x_361) ;  /* 0x0000000109c47547 */ /* 0x000fea000b800000 */
[----:B------:R-:W-:Y:S02]  /*4bb0*/  UISETP.NE.AND UP1, UPT, UR19, 0x1, UPT ;  /* 0x000000011300788c */ /* 0x000fe4000bf25270 */
[----:B------:R-:W-:-:S07]  /*4bc0*/  ULOP3.LUT UP2, URZ, UR24, 0x1, URZ, 0xc0, !UPT ;  /* 0x0000000118ff7892 */ /* 0x000fce000f84c0ff */
[----:B------:R-:W-:Y:S05]  /*4bd0*/  BRA.U !UP1, `(.L_x_363) ;  /* 0x00000001096c7547 */ /* 0x000fea000b800000 */
[----:B------:R-:W0:Y:S01]  /*4be0*/  LDC.64 R2, c[0x0][0x3a0] ;  /* 0x0000e800ff027b82 */ /* 0x000e220000000a00 */
[----:B------:R-:W-:Y:S02]  /*4bf0*/  IADD3 R27, PT, PT, R30, R23, RZ ;  /* 0x000000171e1b7210 */ /* 0x000fe40007ffe0ff */
[----:B------:R-:W-:-:S03]  /*4c00*/  IADD3 R29, PT, PT, R23, UR23, RZ ;  /* 0x00000017171d7c10 */ /* 0x000fc6000fffe0ff */
[----:B0-----:R-:W-:-:S04]  /*4c10*/  IMAD.WIDE R26, R27, 0x4, R2 ;  /* 0x000000041b1a7825 */ /* 0x001fc800078e0202 */
[----:B------:R-:W-:Y:S01]  /*4c20*/  IMAD.WIDE R2, R29, 0x4, R2 ;  /* 0x000000041d027825 */ /* 0x000fe200078e0202 */
[----:B------:R-:W2:Y:S01]  /*4c30*/  LDG.E R34, desc[UR16][R26.64] ;  /* 0x000000101a227981 */ /* 0x000ea2000c1e1900 */
[----:B------:R-:W0:Y:S03]  /*4c40*/  LDC.64 R28, c[0x0][0x3a8] ;  /* 0x0000ea00ff1c7b82 */ /* 0x000e260000000a00 */
[----:B------:R-:W2:Y:S04]  /*4c50*/  LDG.E R35, desc[UR16][R2.64] ;  /* 0x0000001002237981 */ /* 0x000ea8000c1e1900 */
[----:B------:R-:W3:Y:S04]  /*4c60*/  LDG.E R36, desc[UR16][R26.64+0x4] ;  /* 0x000004101a247981 */ /* 0x000ee8000c1e1900 */
[----:B------:R1:W3:Y:S02]  /*4c70*/  LDG.E R37, desc[UR16][R2.64+0x4] ;  /* 0x0000041002257981 */ /* 0x0002e4000c1e1900 */
[----:B-1----:R-:W-:Y:S01]  /*4c80*/  IADD3 R3, PT, PT, R31, R23, RZ ;  /* 0x000000171f037210 */ /* 0x002fe20007ffe0ff */
[----:B--2---:R-:W-:-:S04]  /*4c90*/  FADD R35, R34, -R35 ;  /* 0x8000002322237221 */ /* 0x004fc80000000000 */
[----:B------:R-:W-:Y:S01]  /*4ca0*/  FFMA R0, R35, R35, R0 ;  /* 0x0000002323007223 */ /* 0x000fe20000000000 */
[----:B------:R-:W-:Y:S02]  /*4cb0*/  IMAD.IADD R35, R24, 0x1, R23 ;  /* 0x0000000118237824 */ /* 0x000fe400078e0217 */
[----:B---3--:R-:W-:Y:S02]  /*4cc0*/  FADD R37, R36, -R37 ;  /* 0x8000002524257221 */ /* 0x008fe40000000000 */
[----:B0-----:R-:W-:-:S04]  /*4cd0*/  IMAD.WIDE R34, R35, 0x4, R28 ;  /* 0x0000000423227825 */ /* 0x001fc800078e021c */
[----:B------:R-:W-:Y:S01]  /*4ce0*/  IMAD.WIDE R28, R3, 0x4, R28 ;  /* 0x00000004031c7825 */ /* 0x000fe200078e021c */
[----:B------:R-:W2:Y:S04]  /*4cf0*/  LDG.E R36, desc[UR16][R34.64] ;  /* 0x0000001022247981 */ /* 0x000ea8000c1e1900 */
[----:B------:R-:W2:Y:S04]  /*4d00*/  LDG.E R3, desc[UR16][R28.64] ;  /* 0x000000101c037981 */ /* 0x000ea8000c1e1900 */
[----:B------:R-:W3:Y:S04]  /*4d10*/  LDG.E R26, desc[UR16][R34.64+0x4] ;  /* 0x00000410221a7981 */ /* 0x000ee8000c1e1900 */
[----:B------:R-:W3:Y:S01]  /*4d20*/  LDG.E R27, desc[UR16][R28.64+0x4] ;  /* 0x000004101c1b7981 */ /* 0x000ee2000c1e1900 */
[----:B------:R-:W-:Y:S01]  /*4d30*/  FFMA R0, R37, R37, R0 ;  /* 0x0000002525007223 */ /* 0x000fe20000000000 */
[----:B------:R-:W-:Y:S01]  /*4d40*/  IADD3 R23, PT, PT, R23, 0x2, RZ ;  /* 0x0000000217177810 */ /* 0x000fe20007ffe0ff */
[----:B--2---:R-:W-:-:S04]  /*4d50*/  FADD R36, R36, -R3 ;  /* 0x8000000324247221 */ /* 0x004fc80000000000 */
[----:B------:R-:W-:Y:S01]  /*4d60*/  FFMA R17, R36, R36, R17 ;  /* 0x0000002424117223 */ /* 0x000fe20000000011 */
[----:B---3--:R-:W-:-:S04]  /*4d70*/  FADD R26, R26, -R27 ;  /* 0x8000001b1a1a7221 */ /* 0x008fc80000000000 */
[----:B------:R-:W-:-:S07]  /*4d80*/  FFMA R17, R26, R26, R17 ;  /* 0x0000001a1a117223 */ /* 0x000fce0000000011 */
.L_x_363:
[----:B------:R-:W-:Y:S05]  /*4d90*/  BRA.U !UP2, `(.L_x_361) ;  /* 0x000000010a487547 */ /* 0x000fea000b800000 */
[----:B------:R-:W0:Y:S01]  /*4da0*/  LDC.64 R26, c[0x0][0x3a0] ;  /* 0x0000e800ff1a7b82 */ /* 0x000e220000000a00 */
[----:B------:R-:W-:Y:S01]  /*4db0*/  IADD3 R35, PT, PT, R23, UR23, RZ ;  /* 0x0000001717237c10 */ /* 0x000fe2000fffe0ff */
[--C-:B------:R-:W-:Y:S01]  /*4dc0*/  IMAD.IADD R29, R30, 0x1, R23.reuse ;  /* 0x000000011e1d7824 */ /* 0x100fe200078e0217 */
[----:B------:R-:W-:Y:S01]  /*4dd0*/  IADD3 R37, PT, PT, R24, R23, RZ ;  /* 0x0000001718257210 */ /* 0x000fe20007ffe0ff */
[----:B------:R-:W-:-:S04]  /*4de0*/  IMAD.IADD R23, R31, 0x1, R23 ;  /* 0x000000011f177824 */ /* 0x000fc800078e0217 */
[----:B------:R-:W1:Y:S01]  /*4df0*/  LDC.64 R2, c[0x0][0x3a8] ;  /* 0x0000ea00ff027b82 */ /* 0x000e620000000a00 */
[----:B0-----:R-:W-:-:S04]  /*4e00*/  IMAD.WIDE R28, R29, 0x4, R26 ;  /* 0x000000041d1c7825 */ /* 0x001fc800078e021a */
[----:B------:R-:W-:Y:S02]  /*4e10*/  IMAD.WIDE R30, R35, 0x4, R26 ;  /* 0x00000004231e7825 */ /* 0x000fe400078e021a */
[----:B------:R-:W2:Y:S02]  /*4e20*/  LDG.E R28, desc[UR16][R28.64] ;  /* 0x000000101c1c7981 */ /* 0x000ea4000c1e1900 */
[--C-:B-1----:R-:W-:Y:S02]  /*4e30*/  IMAD.WIDE R26, R37, 0x4, R2.reuse ;  /* 0x00000004251a7825 */ /* 0x102fe400078e0202 */
[----:B------:R-:W2:Y:S02]  /*4e40*/  LDG.E R31, desc[UR16][R30.64] ;  /* 0x000000101e1f7981 */ /* 0x000ea4000c1e1900 */
[----:B------:R-:W-:Y:S02]  /*4e50*/  IMAD.WIDE R2, R23, 0x4, R2 ;  /* 0x0000000417027825 */ /* 0x000fe400078e0202 */
[----:B------:R-:W3:Y:S04]  /*4e60*/  LDG.E R26, desc[UR16][R26.64] ;  /* 0x000000101a1a7981 */ /* 0x000ee8000c1e1900 */
[----:B------:R-:W3:Y:S01]  /*4e70*/  LDG.E R3, desc[UR16][R2.64] ;  /* 0x0000001002037981 */ /* 0x000ee2000c1e1900 */
[----:B--2---:R-:W-:-:S04]  /*4e80*/  FADD R23, R28, -R31 ;  /* 0x8000001f1c177221 */ /* 0x004fc80000000000 */
[----:B------:R-:W-:Y:S01]  /*4e90*/  FFMA R0, R23, R23, R0 ;  /* 0x0000001717007223 */ /* 0x000fe20000000000 */
[----:B---3--:R-:W-:-:S04]  /*4ea0*/  FADD R24, R26, -R3 ;  /* 0x800000031a187221 */ /* 0x008fc80000000000 */
[----:B------:R-:W-:-:S07]  /*4eb0*/  FFMA R17, R24, R24, R17 ;  /* 0x0000001818117223 */ /* 0x000fce0000000011 */
.L_x_361:
[----:B------:R-:W0:Y:S01]  /*4ec0*/  LDCU UR7, c[0x0][0x3c8] ;  /* 0x00007900ff0777ac */ /* 0x000e220008000800 */
[----:B------:R-:W-:-:S04]  /*4ed0*/  UIADD3 UR6, UPT, UPT, UR6, 0x1, URZ ;  /* 0x0000000106067890 */ /* 0x000fc8000fffe0ff */
[----:B0-----:R-:W-:-:S09]  /*4ee0*/  UISETP.NE.AND UP1, UPT, UR6, UR7, UPT ;  /* 0x000000070600728c */ /* 0x001fd2000bf25270 */
[----:B------:R-:W-:Y:S05]  /*4ef0*/  BRA.U UP1, `(.L_x_364) ;  /* 0xfffffff101dc7547 */ /* 0x000fea000b83ffff */
[----:B------:R-:W0:Y:S01]  /*4f00*/  LDC.64 R26, c[0x0][0x3a0] ;  /* 0x0000e800ff1a7b82 */ /* 0x000e220000000a00 */
[----:B------:R-:W-:-:S07]  /*4f10*/  IADD3 R23, PT, PT, R7, UR22, RZ ;  /* 0x0000001607177c10 */ /* 0x000fce000fffe0ff */
[----:B------:R-:W1:Y:S01]  /*4f20*/  LDC.64 R2, c[0x0][0x3a0] ;  /* 0x0000e800ff027b82 */ /* 0x000e620000000a00 */
[----:B0-----:R-:W-:-:S06]  /*4f30*/  IMAD.WIDE R26, R23, 0x4, R26 ;  /* 0x00000004171a7825 */ /* 0x001fcc00078e021a */
[----:B------:R-:W2:Y:S01]  /*4f40*/  LDG.E R26, desc[UR16][R26.64] ;  /* 0x000000101a1a7981 */ /* 0x000ea2000c1e1900 */
[----:B-1----:R-:W-:-:S06]  /*4f50*/  IMAD.WIDE R2, R4, 0x4, R2 ;  /* 0x0000000404027825 */ /* 0x002fcc00078e0202 */
[----:B------:R-:W2:Y:S01]  /*4f60*/  LDG.E R3, desc[UR16][R2.64] ;  /* 0x0000001002037981 */ /* 0x000ea2000c1e1900 */
[----:B------:R-:W0:Y:S01]  /*4f70*/  MUFU.RCP R23, R0 ;  /* 0x0000000000177308 */ /* 0x000e220000001000 */
[----:B------:R-:W-:Y:S01]  /*4f80*/  BSSY.RECONVERGENT B4, `(.L_x_365) ;  /* 0x000000c000047945 */ /* 0x000fe20003800200 */
[----:B0-----:R-:W-:-:S04]  /*4f90*/  FFMA R24, -R0, R23, 1 ;  /* 0x3f80000000187423 */ /* 0x001fc80000000117 */
[----:B------:R-:W-:Y:S01]  /*4fa0*/  FFMA R24, R23, R24, R23 ;  /* 0x0000001817187223 */ /* 0x000fe20000000017 */
[----:B--2---:R-:W-:-:S04]  /*4fb0*/  FADD R3, R3, -R26 ;  /* 0x8000001a03037221 */ /* 0x004fc80000000000 */
[----:B------:R-:W0:Y:S01]  /*4fc0*/  FCHK P0, R3, R0 ;  /* 0x0000000003007302 */ /* 0x000e220000000000 */
[----:B------:R-:W-:-:S04]  /*4fd0*/  FFMA R23, R3, R24, RZ ;  /* 0x0000001803177223 */ /* 0x000fc800000000ff */
[----:B------:R-:W-:-:S04]  /*4fe0*/  FFMA R28, -R0, R23, R3 ;  /* 0x00000017001c7223 */ /* 0x000fc80000000103 */
[----:B------:R-:W-:Y:S01]  /*4ff0*/  FFMA R24, R24, R28, R23 ;  /* 0x0000001c18187223 */ /* 0x000fe20000000017 */
[----:B0-----:R-:W-:Y:S06]  /*5000*/  @!P0 BRA `(.L_x_366) ;  /* 0x00000000000c8947 */ /* 0x001fec0003800000 */
[----:B------:R-:W-:-:S07]  /*5010*/  MOV R2, 0x5030 ;  /* 0x0000503000027802 */ /* 0x000fce0000000f00 */
[----:B------:R-:W-:Y:S05]  /*5020*/  CALL.REL.NOINC `($__internal_1_$__cuda_sm3x_div_rn_noftz_f32_slowpath) ;  /* 0x0000002800087944 */ /* 0x000fea0003c00000 */
[----:B------:R-:W-:-:S07]  /*5030*/  MOV R24, R0 ;  /* 0x0000000000187202 */ /* 0x000fce0000000f00 */
.L_x_366:
[----:B------:R-:W-:Y:S05]  /*5040*/  BSYNC.RECONVERGENT B4 ;  /* 0x0000000000047941 */ /* 0x000fea0003800200 */
.L_x_365:
[----:B------:R-:W0:Y:S01]  /*5050*/  LDC.64 R2, c[0x0][0x3a8] ;  /* 0x0000ea00ff027b82 */ /* 0x000e220000000a00 */
[----:B------:R-:W-:-:S04]  /*5060*/  IMAD.IADD R27, R7, 0x1, R16 ;  /* 0x00000001071b7824 */ /* 0x000fc800078e0210 */
[----:B0-----:R-:W-:Y:S02]  /*5070*/  IMAD.WIDE R26, R27, 0x4, R2 ;  /* 0x000000041b1a7825 */ /* 0x001fe400078e0202 */
[----:B------:R-:W2:Y:S04]  /*5080*/  LDG.E R3, desc[UR16][R18.64] ;  /* 0x0000001012037981 */ /* 0x000ea8000c1e1900 */
[----:B------:R-:W2:Y:S01]  /*5090*/  LDG.E R26, desc[UR16][R26.64] ;  /* 0x000000101a1a7981 */ /* 0x000ea2000c1e1900 */
[----:B------:R-:W0:Y:S01]  /*50a0*/  MUFU.RCP R0, R17 ;  /* 0x0000001100007308 */ /* 0x000e220000001000 */
[----:B------:R-:W-:Y:S01]  /*50b0*/  BSSY.RECONVERGENT B4, `(.L_x_367) ;  /* 0x000000d000047945 */ /* 0x000fe20003800200 */
[----:B------:R-:W-:Y:S01]  /*50c0*/  FADD R9, R9, R24 ;  /* 0x0000001809097221 */ /* 0x000fe20000000000 */
        /* <DEDUP_REMOVED lines=8> */
[----:B------:R-:W-:Y:S02]  /*5150*/  MOV R0, R17 ;  /* 0x0000001100007202 */ /* 0x000fe40000000f00 */
[----:B------:R-:W-:-:S07]  /*5160*/  MOV R2, 0x5180 ;  /* 0x0000518000027802 */ /* 0x000fce0000000f00 */
[----:B------:R-:W-:Y:S05]  /*5170*/  CALL.REL.NOINC `($__internal_1_$__cuda_sm3x_div_rn_noftz_f32_slowpath) ;  /* 0x0000002400b47944 */ /* 0x000fea0003c00000 */
.L_x_368:
[----:B------:R-:W-:Y:S05]  /*5180*/  BSYNC.RECONVERGENT B4 ;  /* 0x0000000000047941 */ /* 0x000fea0003800200 */
.L_x_367:
[----:B------:R-:W-:-:S07]  /*5190*/  FADD R10, R10, R0 ;  /* 0x000000000a0a7221 */ /* 0x000fce0000000000 */
.L_x_358:
[----:B------:R-:W-:Y:S05]  /*51a0*/  BSYNC.RECONVERGENT B3 ;  /* 0x0000000000037941 */ /* 0x000fea0003800200 */
.L_x_357:
[----:B------:R-:W-:Y:S01]  /*51b0*/  ISETP.NE.AND P0, PT, R6, UR5, PT ;  /* 0x0000000506007c0c */ /* 0x000fe2000bf05270 */
[----:B------:R-:W-:Y:S03]  /*51c0*/  BSSY.RECONVERGENT B2, `(.L_x_369) ;  /* 0x0000020000027945 */ /* 0x000fe60003800200 */
[----:B------:R-:W-:-:S13]  /*51d0*/  ISETP.NE.OR P0, PT, RZ, UR4, !P0 ;  /* 0x00000004ff007c0c */ /* 0x000fda000c705670 */
[----:B------:R-:W-:Y:S05]  /*51e0*/  @P0 BRA `(.L_x_370) ;  /* 0x0000000000740947 */ /* 0x000fea0003800000 */
[----:B------:R-:W0:Y:S01]  /*51f0*/  LDCU.64 UR6, c[0x0][0x3b8] ;  /* 0x00007700ff0677ac */ /* 0x000e220008000a00 */
[----:B------:R-:W2:Y:S01]  /*5200*/  LDG.E R0, desc[UR16][R14.64] ;  /* 0x000000100e007981 */ /* 0x000ea2000c1e1900 */
[----:B0-----:R-:W-:-:S06]  /*5210*/  UIMAD.WIDE.U32 UR6, UR5, 0x4, UR6 ;  /* 0x00000004050678a5 */ /* 0x001fcc000f8e0006 */
[----:B------:R-:W-:Y:S01]  /*5220*/  IMAD.U32 R31, RZ, RZ, UR7 ;  /* 0x00000007ff1f7e24 */ /* 0x000fe2000f8e00ff */
[----:B------:R-:W-:-:S05]  /*5230*/  MOV R30, UR6 ;  /* 0x00000006001e7c02 */ /* 0x000fca0008000f00 */
[----:B------:R-:W2:Y:S01]  /*5240*/  LDG.E R31, desc[UR16][R30.64] ;  /* 0x000000101e1f7981 */ /* 0x000ea2000c1e1900 */
[----:B------:R-:W-:Y:S01]  /*5250*/  BSSY.RECONVERGENT B3, `(.L_x_371) ;  /* 0x0000013000037945 */ /* 0x000fe20003800200 */
[----:B--2---:R-:W-:-:S04]  /*5260*/  FADD R0, R0, -R31 ;  /* 0x8000001f00007221 */ /* 0x004fc80000000000 */
[----:B------:R-:W0:Y:S08]  /*5270*/  F2F.F64.F32 R2, R0 ;  /* 0x0000000000027310 */ /* 0x000e300000201800 */
        /* <DEDUP_REMOVED lines=13> */
[----:B------:R-:W-:Y:S05]  /*5350*/  CALL.REL.NOINC `($__internal_0_$__cuda_sm20_dblrcp_rn_slowpath_v3) ;  /* 0x0000002000907944 */ /* 0x000fea0003c00000 */
[----:B------:R-:W-:Y:S02]  /*5360*/  MOV R16, R2 ;  /* 0x0000000200107202 */ /* 0x000fe40000000f00 */
[----:B------:R-:W-:-:S07]  /*5370*/  MOV R17, R3 ;  /* 0x0000000300117202 */ /* 0x000fce0000000f00 */
.L_x_372:
[----:B------:R-:W-:Y:S05]  /*5380*/  BSYNC.RECONVERGENT B3 ;  /* 0x0000000000037941 */ /* 0x000fea0003800200 */
.L_x_371:
[----:B------:R-:W0:Y:S02]  /*5390*/  F2F.F64.F32 R2, R11 ;  /* 0x0000000b00027310 */ /* 0x000e240000201800 */
[----:B0-----:R-:W-:-:S06]  /*53a0*/  DADD R16, R2, R16 ;  /* 0x0000000002107229 */ /* 0x001fcc0000000010 */
[----:B------:R0:W1:Y:S05]  /*53b0*/  F2F.F32.F64 R11, R16 ;  /* 0x00000010000b7310 */ /* 0x00006a0000301000 */
.L_x_370:
[----:B------:R-:W-:Y:S05]  /*53c0*/  BSYNC.RECONVERGENT B2 ;  /* 0x0000000000027941 */ /* 0x000fea0003800200 */
.L_x_369:
[----:B------:R-:W2:Y:S01]  /*53d0*/  LDCU UR6, c[0x0][0x3c0] ;  /* 0x00007800ff0677ac */ /* 0x000ea20008000800 */
[----:B------:R-:W-:-:S04]  /*53e0*/  UIADD3 UR5, UPT, UPT, UR5, 0x1, URZ ;  /* 0x0000000105057890 */ /* 0x000fc8000fffe0ff */
[----:B--2---:R-:W-:-:S09]  /*53f0*/  UISETP.NE.AND UP0, UPT, UR5, UR6, UPT ;  /* 0x000000060500728c */ /* 0x004fd2000bf05270 */
[----:B------:R-:W-:Y:S05]  /*5400*/  BRA.U UP0, `(.L_x_373) ;  /* 0xffffffed005c7547 */ /* 0x000fea000b83ffff */
[----:B------:R-:W-:Y:S01]  /*5410*/  ISETP.NE.AND P0, PT, R5, UR4, PT ;  /* 0x0000000405007c0c */ /* 0x000fe2000bf05270 */
[----:B------:R-:W-:-:S12]  /*5420*/  BSSY.RECONVERGENT B2, `(.L_x_374) ;  /* 0x0000021000027945 */ /* 0x000fd80003800200 */
[----:B------:R-:W-:Y:S05]  /*5430*/  @!P0 BRA `(.L_x_375) ;  /* 0x00000000007c8947 */ /* 0x000fea0003800000 */
[----:B------:R-:W2:Y:S01]  /*5440*/  LDC.64 R2, c[0x0][0x3b0] ;  /* 0x0000ec00ff027b82 */ /* 0x000ea20000000a00 */
[----:B------:R-:W3:Y:S02]  /*5450*/  LDCU.64 UR6, c[0x0][0x3b0] ;  /* 0x00007600ff0677ac */ /* 0x000ee40008000a00 */
[----:B---3--:R-:W-:Y:S01]  /*5460*/  UIMAD.WIDE.U32 UR6, UR4, 0x4, UR6 ;  /* 0x00000004040678a5 */ /* 0x008fe2000f8e0006 */
[----:B--2---:R-:W-:-:S05]  /*5470*/  IMAD.WIDE R34, R5, 0x4, R2 ;  /* 0x0000000405227825 */ /* 0x004fca00078e0202 */
[----:B------:R-:W-:Y:S01]  /*5480*/  MOV R31, UR7 ;  /* 0x00000007001f7c02 */ /* 0x000fe20008000f00 */
[----:B------:R-:W-:Y:S01]  /*5490*/  IMAD.U32 R30, RZ, RZ, UR6 ;  /* 0x00000006ff1e7e24 */ /* 0x000fe2000f8e00ff */
[----:B------:R-:W2:Y:S04]  /*54a0*/  LDG.E R34, desc[UR16][R34.64] ;  /* 0x0000001022227981 */ /* 0x000ea8000c1e1900 */
[----:B------:R-:W2:Y:S01]  /*54b0*/  LDG.E R31, desc[UR16][R30.64] ;  /* 0x000000101e1f7981 */ /* 0x000ea2000c1e1900 */
[----:B------:R-:W-:Y:S01]  /*54c0*/  BSSY.RECONVERGENT B3, `(.L_x_376) ;  /* 0x0000013000037945 */ /* 0x000fe20003800200 */
[----:B--2---:R-:W-:-:S06]  /*54d0*/  FADD R2, R34, -R31 ;  /* 0x8000001f22027221 */ /* 0x004fcc0000000000 */
[----:B------:R-:W2:Y:S08]  /*54e0*/  F2F.F64.F32 R2, R2 ;  /* 0x0000000200027310 */ /* 0x000eb00000201800 */
[----:B--2---:R-:W2:Y:S01]  /*54f0*/  MUFU.RCP64H R29, R3 ;  /* 0x00000003001d7308 */ /* 0x004ea20000001800 */
[----:B------:R-:W-:-:S04]  /*5500*/  IADD3 R28, PT, PT, R3, 0x300402, RZ ;  /* 0x00300402031c7810 */ /* 0x000fc80007ffe0ff */
[----:B------:R-:W-:Y:S02]  /*5510*/  FSETP.GEU.AND P0, PT, |R28|, 5.8789094863358348022e-39, PT ;  /* 0x004004021c00780b */ /* 0x000fe40003f0e200 */
[----:B--2---:R-:W-:-:S08]  /*5520*/  DFMA R26, -R2, R28, 1 ;  /* 0x3ff00000021a742b */ /* 0x004fd0000000011c */
[----:B------:R-:W-:-:S08]  /*5530*/  DFMA R26, R26, R26, R26 ;  /* 0x0000001a1a1a722b */ /* 0x000fd0000000001a */
        /* <DEDUP_REMOVED lines=11> */
.L_x_377:
[----:B------:R-:W-:Y:S05]  /*55f0*/  BSYNC.RECONVERGENT B3 ;  /* 0x0000000000037941 */ /* 0x000fea0003800200 */
.L_x_376:
[----:B------:R-:W0:Y:S02]  /*5600*/  F2F.F64.F32 R2, R12 ;  /* 0x0000000c00027310 */ /* 0x000e240000201800 */
[----:B0-----:R-:W-:-:S06]  /*5610*/  DADD R16, R2, R16 ;  /* 0x0000000002107229 */ /* 0x001fcc0000000010 */
[----:B------:R2:W3:Y:S05]  /*5620*/  F2F.F32.F64 R12, R16 ;  /* 0x00000010000c7310 */ /* 0x0004ea0000301000 */
.L_x_375:
[----:B------:R-:W-:Y:S05]  /*5630*/  BSYNC.RECONVERGENT B2 ;  /* 0x0000000000027941 */ /* 0x000fea0003800200 */
.L_x_374:
[----:B------:R-:W4:Y:S01]  /*5640*/  LDCU UR5, c[0x0][0x3c4] ;  /* 0x00007880ff0577ac */ /* 0x000f220008000800 */
[----:B------:R-:W-:-:S04]  /*5650*/  UIADD3 UR4, UPT, UPT, UR4, 0x1, URZ ;  /* 0x0000000104047890 */ /* 0x000fc8000fffe0ff */
[----:B----4-:R-:W-:-:S09]  /*5660*/  UISETP.NE.AND UP0, UPT, UR4, UR5, UPT ;  /* 0x000000050400728c */ /* 0x010fd2000bf05270 */
[----:B------:R-:W-:Y:S05]  /*5670*/  BRA.U !UP0, `(.L_x_317) ;  /* 0x0000001d08807547 */ /* 0x000fea000b800000 */
[----:B------:R-:W-:Y:S05]  /*5680*/  BRA `(.L_x_378) ;  /* 0xffffffe800b87947 */ /* 0x000fea000383ffff */
.L_x_239:
[----:B------:R-:W0:Y:S01]  /*5690*/  LDC.64 R16, c[0x0][0x3b0] ;  /* 0x0000ec00ff107b82 */ /* 0x000e220000000a00 */
[----:B------:R-:W-:Y:S01]  /*56a0*/  UISETP.GE.U32.AND UP0, UPT, UR13, 0x8, UPT ;  /* 0x000000080d00788c */ /* 0x000fe2000bf06070 */
[----:B------:R-:W-:Y:S01]  /*56b0*/  HFMA2 R14, -RZ, RZ, 0, 0 ;  /* 0x00000000ff0e7431 */ /* 0x000fe200000001ff */
[----:B------:R-:W-:Y:S01]  /*56c0*/  MOV R12, RZ ;  /* 0x000000ff000c7202 */ /* 0x000fe20000000f00 */
[----:B------:R-:W-:Y:S01]  /*56d0*/  ULOP3.LUT UR5, UR13, 0x7, URZ, 0xc0, !UPT ;  /* 0x000000070d057892 */ /* 0x000fe2000f8ec0ff */
[----:B0-----:R-:W-:-:S05]  /*56e0*/  IMAD.WIDE R16, R5, 0x4, R16 ;  /* 0x0000000405107825 */ /* 0x001fca00078e0210 */
[----:B------:R-:W-:Y:S06]  /*56f0*/  BRA.U !UP0, `(.L_x_379) ;  /* 0x0000000d08e07547 */ /* 0x000fec000b800000 */
[----:B------:R-:W0:Y:S01]  /*5700*/  LDC.64 R18, c[0x0][0x3b0] ;  /* 0x0000ec00ff127b82 */ /* 0x000e220000000a00 */
[----:B------:R-:W-:Y:S01]  /*5710*/  ULOP3.LUT UR4, UR13, 0x7ffffff8, URZ, 0xc0, !UPT ;  /* 0x7ffffff80d047892 */ /* 0x000fe2000f8ec0ff */
[----:B------:R-:W-:Y:S01]  /*5720*/  IMAD.MOV.U32 R12, RZ, RZ, RZ ;  /* 0x000000ffff0c7224 */ /* 0x000fe200078e00ff */
[----:B------:R-:W-:-:S04]  /*5730*/  MOV R7, RZ ;  /* 0x000000ff00077202 */ /* 0x000fc80000000f00 */
[----:B------:R-:W-:-:S07]  /*5740*/  MOV R14, UR4 ;  /* 0x00000004000e7c02 */ /* 0x000fce0008000f00 */
.L_x_412:
[C---:B------:R-:W-:Y:S01]  /*5750*/  ISETP.NE.AND P0, PT, R7.reuse, R5, PT ;  /* 0x000000050700720c */ /* 0x040fe20003f05270 */
[----:B------:R-:W-:Y:S01]  /*5760*/  BSSY.RECONVERGENT B2, `(.L_x_380) ;  /* 0x000001c000027945 */ /* 0x000fe20003800200 */
[----:B0-----:R-:W-:-:S11]  /*5770*/  IMAD.WIDE.U32 R20, R7, 0x4, R18 ;  /* 0x0000000407147825 */ /* 0x001fd600078e0012 */
[----:B-1234-:R-:W-:Y:S05]  /*5780*/  @!P0 BRA `(.L_x_381) ;  /* 0x0000000000648947 */ /* 0x01efea0003800000 */
        /* <DEDUP_REMOVED lines=21> */
.L_x_383:
[----:B------:R-:W-:Y:S05]  /*58e0*/  BSYNC.RECONVERGENT B3 ;  /* 0x0000000000037941 */ /* 0x000fea0003800200 */
.L_x_382:
[----:B------:R-:W0:Y:S02]  /*58f0*/  F2F.F64.F32 R2, R12 ;  /* 0x0000000c00027310 */ /* 0x000e240000201800 */
[----:B0-----:R-:W-:-:S06]  /*5900*/  DADD R24, R2, R24 ;  /* 0x0000000002187229 */ /* 0x001fcc0000000018 */
[----:B------:R0:W1:Y:S05]  /*5910*/  F2F.F32.F64 R12, R24 ;  /* 0x00000018000c7310 */ /* 0x00006a0000301000 */
.L_x_381:
[----:B------:R-:W-:Y:S05]  /*5920*/  BSYNC.RECONVERGENT B2 ;  /* 0x0000000000027941 */ /* 0x000fea0003800200 */
.L_x_380:
[----:B------:R-:W-:Y:S01]  /*5930*/  IADD3 R0, PT, PT, R7, 0x1, RZ ;  /* 0x0000000107007810 */ /* 0x000fe20007ffe0ff */
[----:B------:R-:W-:Y:S03]  /*5940*/  BSSY.RECONVERGENT B2, `(.L_x_384) ;  /* 0x000001c000027945 */ /* 0x000fe60003800200 */
[----:B------:R-:W-:-:S13]  /*5950*/  ISETP.NE.AND P0, PT, R0, R5, PT ;  /* 0x000000050000720c */ /* 0x000fda0003f05270 */
[----:B------:R-:W-:Y:S05]  /*5960*/  @!P0 BRA `(.L_x_385) ;  /* 0x0000000000648947 */ /* 0x000fea0003800000 */
[----:B------:R-:W2:Y:S04]  /*5970*/  LDG.E R0, desc[UR16][R16.64] ;  /* 0x0000001010007981 */ /* 0x000ea8000c1e1900 */
[----:B------:R-:W2:Y:S01]  /*5980*/  LDG.E R3, desc[UR16][R20.64+0x4] ;  /* 0x0000041014037981 */ /* 0x000ea2000c1e1900 */
[----:B------:R-:W-:Y:S01]  /*5990*/  BSSY.RECONVERGENT B3, `(.L_x_386) ;  /* 0x0000013000037945 */ /* 0x000fe20003800200 */
[----:B--2---:R-:W-:-:S06]  /*59a0*/  FADD R3, R0, -R3 ;  /* 0x8000000300037221 */ /* 0x004fcc0000000000 */
[----:B------:R-:W2:Y:S08]  /*59b0*/  F2F.F64.F32 R2, R3 ;  /* 0x0000000300027310 */ /* 0x000eb00000201800 */
[----:B--2---:R-:W0:Y:S01]  /*59c0*/  MUFU.RCP64H R23, R3 ;  /* 0x0000000300177308 */ /* 0x004e220000001800 */
        /* <DEDUP_REMOVED lines=12> */
[----:B-1----:R-:W-:Y:S05]  /*5a90*/  CALL.REL.NOINC `($__internal_0_$__cuda_sm20_dblrcp_rn_slowpath_v3) ;  /* 0x0000001800c07944 */ /* 0x002fea0003c00000 */
[----:B------:R-:W-:Y:S01]  /*5aa0*/  IMAD.MOV.U32 R24, RZ, RZ, R2 ;  /* 0x000000ffff187224 */ /* 0x000fe200078e0002 */
[----:B------:R-:W-:-:S07]  /*5ab0*/  MOV R25, R3 ;  /* 0x0000000300197202 */ /* 0x000fce0000000f00 */
.L_x_387:
[----:B------:R-:W-:Y:S05]  /*5ac0*/  BSYNC.RECONVERGENT B3 ;  /* 0x0000000000037941 */ /* 0x000fea0003800200 */
.L_x_386:
[----:B-1----:R-:W0:Y:S02]  /*5ad0*/  F2F.F64.F32 R2, R12 ;  /* 0x0000000c00027310 */ /* 0x002e240000201800 */
[----:B0-----:R-:W-:-:S06]  /*5ae0*/  DADD R24, R2, R24 ;  /* 0x0000000002187229 */ /* 0x001fcc0000000018 */
[----:B------:R2:W3:Y:S05]  /*5af0*/  F2F.F32.F64 R12, R24 ;  /* 0x00000018000c7310 */ /* 0x0004ea0000301000 */
.L_x_385:
[----:B------:R-:W-:Y:S05]  /*5b00*/  BSYNC.RECONVERGENT B2 ;  /* 0x0000000000027941 */ /* 0x000fea0003800200 */
.L_x_384:
[----:B------:R-:W-:Y:S01]  /*5b10*/  IADD3 R0, PT, PT, R7, 0x2, RZ ;  /* 0x0000000207007810 */ /* 0x000fe20007ffe0ff */
[----:B------:R-:W-:Y:S03]  /*5b20*/  BSSY.RECONVERGENT B2, `(.L_x_388) ;  /* 0x000001c000027945 */ /* 0x000fe60003800200 */
[----:B------:R-:W-:-:S13]  /*5b30*/  ISETP.NE.AND P0, PT, R0, R5, PT ;  /* 0x000000050000720c */ /* 0x000fda0003f05270 */
[----:B------:R-:W-:Y:S05]  /*5b40*/  @!P0 BRA `(.L_x_389) ;  /* 0x0000000000648947 */ /* 0x000fea0003800000 */
[----:B------:R-:W4:Y:S04]  /*5b50*/  LDG.E R0, desc[UR16][R16.64] ;  /* 0x0000001010007981 */ /* 0x000f28000c1e1900 */
[----:B------:R-:W4:Y:S01]  /*5b60*/  LDG.E R3, desc[UR16][R20.64+0x8] ;  /* 0x0000081014037981 */ /* 0x000f22000c1e1900 */
[----:B------:R-:W-:Y:S01]  /*5b70*/  BSSY.RECONVERGENT B3, `(.L_x_390) ;  /* 0x0000013000037945 */ /* 0x000fe20003800200 */
[----:B----4-:R-:W-:-:S06]  /*5b80*/  FADD R3, R0, -R3 ;  /* 0x8000000300037221 */ /* 0x010fcc0000000000 */
[----:B------:R-:W4:Y:S08]  /*5b90*/  F2F.F64.F32 R2, R3 ;  /* 0x0000000300027310 */ /* 0x000f300000201800 */
[----:B----4-:R-:W0:Y:S01]  /*5ba0*/  MUFU.RCP64H R23, R3 ;  /* 0x0000000300177308 */ /* 0x010e220000001800 */
[----:B------:R-:W-:-:S05]  /*5bb0*/  VIADD R22, R3, 0x300402 ;  /* 0x0030040203167836 */ /* 0x000fca0000000000 */
[----:B------:R-:W-:Y:S01]  /*5bc0*/  FSETP.GEU.AND P0, PT, |R22|, 5.8789094863358348022e-39, PT ;  /* 0x004004021600780b */ /* 0x000fe20003f0e200 */
[----:B0-2---:R-:W-:-:S08]  /*5bd0*/  DFMA R24, -R2, R22, 1 ;  /* 0x3ff000000218742b */ /* 0x005fd00000000116 */
        /* <DEDUP_REMOVED lines=12> */
.L_x_391:
[----:B------:R-:W-:Y:S05]  /*5ca0*/  BSYNC.RECONVERGENT B3 ;  /* 0x0000000000037941 */ /* 0x000fea0003800200 */
.L_x_390:
[----:B-1-3--:R-:W0:Y:S02]  /*5cb0*/  F2F.F64.F32 R2, R12 ;  /* 0x0000000c00027310 */ /* 0x00ae240000201800 */
[----:B0-----:R-:W-:-:S06]  /*5cc0*/  DADD R24, R2, R24 ;  /* 0x0000000002187229 */ /* 0x001fcc0000000018 */
[----:B------:R4:W0:Y:S05]  /*5cd0*/  F2F.F32.F64 R12, R24 ;  /* 0x00000018000c7310 */ /* 0x00082a0000301000 */
.L_x_389:
[----:B------:R-:W-:Y:S05]  /*5ce0*/  BSYNC.RECONVERGENT B2 ;  /* 0x0000000000027941 */ /* 0x000fea0003800200 */
.L_x_388:
[----:B------:R-:W-:Y:S01]  /*5cf0*/  IADD3 R0, PT, PT, R7, 0x3, RZ ;  /* 0x0000000307007810 */ /* 0x000fe20007ffe0ff */
[----:B------:R-:W-:Y:S03]  /*5d00*/  BSSY.RECONVERGENT B2, `(.L_x_392) ;  /* 0x000001c000027945 */ /* 0x000fe60003800200 */
[----:B------:R-:W-:-:S13]  /*5d10*/  ISETP.NE.AND P0, PT, R0, R5, PT ;  /* 0x000000050000720c */ /* 0x000fda0003f05270 */
[----:B------:R-:W-:Y:S05]  /*5d20*/  @!P0 BRA `(.L_x_393) ;  /* 0x0000000000648947 */ /* 0x000fea0003800000 */
[----:B------:R-:W5:Y:S04]  /*5d30*/  LDG.E R0, desc[UR16][R16.64] ;  /* 0x0000001010007981 */ /* 0x000f68000c1e1900 */
[----:B------:R-:W5:Y:S01]  /*5d40*/  LDG.E R3, desc[UR16][R20.64+0xc] ;  /* 0x00000c1014037981 */ /* 0x000f62000c1e1900 */
[----:B------:R-:W-:Y:S01]  /*5d50*/  BSSY.RECONVERGENT B3, `(.L_x_394) ;  /* 0x0000013000037945 */ /* 0x000fe20003800200 */
[----:B-----5:R-:W-:-:S06]  /*5d60*/  FADD R3, R0, -R3 ;  /* 0x8000000300037221 */ /* 0x020fcc0000000000 */
[----:B------:R-:W5:Y:S08]  /*5d70*/  F2F.F64.F32 R2, R3 ;  /* 0x0000000300027310 */ /* 0x000f700000201800 */
[----:B-----5:R-:W0:Y:S01]  /*5d80*/  MUFU.RCP64H R23, R3 ;  /* 0x0000000300177308 */ /* 0x020e220000001800 */
[----:B------:R-:W-:-:S05]  /*5d90*/  VIADD R22, R3, 0x300402 ;  /* 0x0030040203167836 */ /* 0x000fca0000000000 */
[----:B------:R-:W-:Y:S01]  /*5da0*/  FSETP.GEU.AND P0, PT, |R22|, 5.8789094863358348022e-39, PT ;  /* 0x004004021600780b */ /* 0x000fe20003f0e200 */
[----:B0-2-4-:R-:W-:-:S08]  /*5db0*/  DFMA R24, -R2, R22, 1 ;  /* 0x3ff000000218742b */ /* 0x015fd00000000116 */
        /* <DEDUP_REMOVED lines=12> */
.L_x_395:
[----:B------:R-:W-:Y:S05]  /*5e80*/  BSYNC.RECONVERGENT B3 ;  /* 0x0000000000037941 */ /* 0x000fea0003800200 */
.L_x_394:
[----:B-1-3--:R-:W0:Y:S02]  /*5e90*/  F2F.F64.F32 R2, R12 ;  /* 0x0000000c00027310 */ /* 0x00ae240000201800 */
[----:B0-----:R-:W-:-:S06]  /*5ea0*/  DADD R24, R2, R24 ;  /* 0x0000000002187229 */ /* 0x001fcc0000000018 */
[----:B------:R0:W1:Y:S05]  /*5eb0*/  F2F.F32.F64 R12, R24 ;  /* 0x00000018000c7310 */ /* 0x00006a0000301000 */
.L_x_393:
[----:B------:R-:W-:Y:S05]  /*5ec0*/  BSYNC.RECONVERGENT B2 ;  /* 0x0000000000027941 */ /* 0x000fea0003800200 */
.L_x_392:
        /* <DEDUP_REMOVED lines=25> */
.L_x_399:
[----:B------:R-:W-:Y:S05]  /*6060*/  BSYNC.RECONVERGENT B3 ;  /* 0x0000000000037941 */ /* 0x000fea0003800200 */
.L_x_398:
[----:B-1-3--:R-:W0:Y:S02]  /*6070*/  F2F.F64.F32 R2, R12 ;  /* 0x0000000c00027310 */ /* 0x00ae240000201800 */
[----:B0-----:R-:W-:-:S06]  /*6080*/  DADD R24, R2, R24 ;  /* 0x0000000002187229 */ /* 0x001fcc0000000018 */
[----:B------:R0:W1:Y:S05]  /*6090*/  F2F.F32.F64 R12, R24 ;  /* 0x00000018000c7310 */ /* 0x00006a0000301000 */
.L_x_397:
[----:B------:R-:W-:Y:S05]  /*60a0*/  BSYNC.RECONVERGENT B2 ;  /* 0x0000000000027941 */ /* 0x000fea0003800200 */
.L_x_396:
        /* <DEDUP_REMOVED lines=25> */
.L_x_403:
[----:B------:R-:W-:Y:S05]  /*6240*/  BSYNC.RECONVERGENT B3 ;  /* 0x0000000000037941 */ /* 0x000fea0003800200 */
.L_x_402:
[----:B-1-3--:R-:W0:Y:S02]  /*6250*/  F2F.F64.F32 R2, R12 ;  /* 0x0000000c00027310 */ /* 0x00ae240000201800 */
[----:B0-----:R-:W-:-:S06]  /*6260*/  DADD R24, R2, R24 ;  /* 0x0000000002187229 */ /* 0x001fcc0000000018 */
[----:B------:R0:W1:Y:S05]  /*6270*/  F2F.F32.F64 R12, R24 ;  /* 0x00000018000c7310 */ /* 0x00006a0000301000 */
.L_x_401:
[----:B------:R-:W-:Y:S05]  /*6280*/  BSYNC.RECONVERGENT B2 ;  /* 0x0000000000027941 */ /* 0x000fea0003800200 */
.L_x_400:
        /* <DEDUP_REMOVED lines=25> */
.L_x_407:
[----:B------:R-:W-:Y:S05]  /*6420*/  BSYNC.RECONVERGENT B3 ;  /* 0x0000000000037941 */ /* 0x000fea0003800200 */
.L_x_406:
[----:B-1-3--:R-:W0:Y:S02]  /*6430*/  F2F.F64.F32 R2, R12 ;  /* 0x0000000c00027310 */ /* 0x00ae240000201800 */
[----:B0-----:R-:W-:-:S06]  /*6440*/  DADD R24, R2, R24 ;  /* 0x0000000002187229 */ /* 0x001fcc0000000018 */
[----:B------:R0:W1:Y:S05]  /*6450*/  F2F.F32.F64 R12, R24 ;  /* 0x00000018000c7310 */ /* 0x00006a0000301000 */
.L_x_405:
[----:B------:R-:W-:Y:S05]  /*6460*/  BSYNC.RECONVERGENT B2 ;  /* 0x0000000000027941 */ /* 0x000fea0003800200 */
.L_x_404:
[----:B------:R-:W-:Y:S01]  /*6470*/  IADD3 R0, PT, PT, R7, 0x7, RZ ;  /* 0x0000000707007810 */ /* 0x000fe20007ffe0ff */
[----:B------:R-:W-:Y:S03]  /*6480*/  BSSY.RECONVERGENT B2, `(.L_x_408) ;  /* 0x000001c000027945 */ /* 0x000fe60003800200 */
[----:B------:R-:W-:-:S13]  /*6490*/  ISETP.NE.AND P0, PT, R0, R5, PT ;  /* 0x000000050000720c */ /* 0x000fda0003f05270 */
[----:B------:R-:W-:Y:S05]  /*64a0*/  @!P0 BRA `(.L_x_409) ;  /* 0x0000000000648947 */ /* 0x000fea0003800000 */
[----:B------:R-:W5:Y:S04]  /*64b0*/  LDG.E R21, desc[UR16][R20.64+0x1c] ;  /* 0x00001c1014157981 */ /* 0x000f68000c1e1900 */
[----:B------:R-:W5:Y:S01]  /*64c0*/  LDG.E R0, desc[UR16][R16.64] ;  /* 0x0000001010007981 */ /* 0x000f62000c1e1900 */
[----:B------:R-:W-:Y:S01]  /*64d0*/  BSSY.RECONVERGENT B3, `(.L_x_410) ;  /* 0x0000013000037945 */ /* 0x000fe20003800200 */
[----:B-----5:R-:W-:-:S04]  /*64e0*/  FADD R0, R0, -R21 ;  /* 0x8000001500007221 */ /* 0x020fc80000000000 */
        /* <DEDUP_REMOVED lines=17> */
.L_x_411:
[----:B------:R-:W-:Y:S05]  /*6600*/  BSYNC.RECONVERGENT B3 ;  /* 0x0000000000037941 */ /* 0x000fea0003800200 */
.L_x_410:
[----:B-1-3--:R-:W0:Y:S02]  /*6610*/  F2F.F64.F32 R2, R12 ;  /* 0x0000000c00027310 */ /* 0x00ae240000201800 */
[----:B0-----:R-:W-:-:S06]  /*6620*/  DADD R24, R2, R24 ;  /* 0x0000000002187229 */ /* 0x001fcc0000000018 */
[----:B------:R0:W1:Y:S05]  /*6630*/  F2F.F32.F64 R12, R24 ;  /* 0x00000018000c7310 */ /* 0x00006a0000301000 */
.L_x_409:
[----:B------:R-:W-:Y:S05]  /*6640*/  BSYNC.RECONVERGENT B2 ;  /* 0x0000000000027941 */ /* 0x000fea0003800200 */
.L_x_408:
[----:B------:R-:W-:-:S04]  /*6650*/  IADD3 R7, PT, PT, R7, 0x8, RZ ;  /* 0x0000000807077810 */ /* 0x000fc80007ffe0ff */
[----:B------:R-:W-:-:S13]  /*6660*/  ISETP.NE.AND P0, PT, R7, R14, PT ;  /* 0x0000000e0700720c */ /* 0x000fda0003f05270 */
[----:B------:R-:W-:Y:S05]  /*6670*/  @P0 BRA `(.L_x_412) ;  /* 0xfffffff000340947 */ /* 0x000fea000383ffff */
.L_x_379:
[----:B------:R-:W-:-:S09]  /*6680*/  UISETP.NE.AND UP0, UPT, UR5, URZ, UPT ;  /* 0x000000ff0500728c */ /* 0x000fd2000bf05270 */
[----:B------:R-:W-:Y:S05]  /*6690*/  BRA.U !UP0, `(.L_x_317) ;  /* 0x0000000d08787547 */ /* 0x000fea000b800000 */
[----:B------:R-:W5:Y:S01]  /*66a0*/  LDCU UR4, c[0x0][0x3c4] ;  /* 0x00007880ff0477ac */ /* 0x000f620008000800 */
[----:B------:R-:W-:Y:S02]  /*66b0*/  UISETP.GE.U32.AND UP0, UPT, UR5, 0x4, UPT ;  /* 0x000000040500788c */ /* 0x000fe4000bf06070 */
[----:B-----5:R-:W-:-:S07]  /*66c0*/  ULOP3.LUT UR4, UR4, 0x3, URZ, 0xc0, !UPT ;  /* 0x0000000304047892 */ /* 0x020fce000f8ec0ff */
[----:B------:R-:W-:Y:S05]  /*66d0*/  BRA.U !UP0, `(.L_x_413) ;  /* 0x0000000508e87547 */ /* 0x000fea000b800000 */
[----:B------:R-:W5:Y:S01]  /*66e0*/  LDC.64 R18, c[0x0][0x3b0] ;  /* 0x0000ec00ff127b82 */ /* 0x000f620000000a00 */
[C---:B------:R-:W-:Y:S01]  /*66f0*/  ISETP.NE.AND P0, PT, R14.reuse, R5, PT ;  /* 0x000000050e00720c */ /* 0x040fe20003f05270 */
[----:B------:R-:W-:Y:S01]  /*6700*/  BSSY.RECONVERGENT B2, `(.L_x_414) ;  /* 0x000001c000027945 */ /* 0x000fe20003800200 */
[----:B-----5:R-:W-:-:S11]  /*6710*/  IMAD.WIDE.U32 R18, R14, 0x4, R18 ;  /* 0x000000040e127825 */ /* 0x020fd600078e0012 */
[----:B------:R-:W-:Y:S05]  /*6720*/  @!P0 BRA `(.L_x_415) ;  /* 0x0000000000648947 */ /* 0x000fea0003800000 */
[----:B------:R-:W5:Y:S04]  /*6730*/  LDG.E R0, desc[UR16][R16.64] ;  /* 0x0000001010007981 */ /* 0x000f68000c1e1900 */
[----:B------:R-:W5:Y:S01]  /*6740*/  LDG.E R3, desc[UR16][R18.64] ;  /* 0x0000001012037981 */ /* 0x000f62000c1e1900 */
[----:B------:R-:W-:Y:S01]  /*6750*/  BSSY.RECONVERGENT B3, `(.L_x_416) ;  /* 0x0000013000037945 */ /* 0x000fe20003800200 */
[----:B-----5:R-:W-:-:S06]  /*6760*/  FADD R3, R0, -R3 ;  /* 0x8000000300037221 */ /* 0x020fcc0000000000 */
[----:B------:R-:W5:Y:S08]  /*6770*/  F2F.F64.F32 R2, R3 ;  /* 0x0000000300027310 */ /* 0x000f700000201800 */
[----:B-----5:R-:W5:Y:S01]  /*6780*/  MUFU.RCP64H R21, R3 ;  /* 0x0000000300157308 */ /* 0x020f620000001800 */
[----:B------:R-:W-:-:S05]  /*6790*/  VIADD R20, R3, 0x300402 ;  /* 0x0030040203147836 */ /* 0x000fca0000000000 */
[----:B------:R-:W-:Y:S01]  /*67a0*/  FSETP.GEU.AND P0, PT, |R20|, 5.8789094863358348022e-39, PT ;  /* 0x004004021400780b */ /* 0x000fe20003f0e200 */
[----:B-----5:R-:W-:-:S08]  /*67b0*/  DFMA R22, -R2, R20, 1 ;  /* 0x3ff000000216742b */ /* 0x020fd00000000114 */
[----:B------:R-:W-:-:S08]  /*67c0*/  DFMA R22, R22, R22, R22 ;  /* 0x000000161616722b */ /* 0x000fd00000000016 */
[----:B------:R-:W-:-:S08]  /*67d0*/  DFMA R22, R20, R22, R20 ;  /* 0x000000161416722b */ /* 0x000fd00000000014 */
[----:B0-2-4-:R-:W-:-:S08]  /*67e0*/  DFMA R24, -R2, R22, 1 ;  /* 0x3ff000000218742b */ /* 0x015fd00000000116 */
        /* <DEDUP_REMOVED lines=9> */
.L_x_417:
[----:B------:R-:W-:Y:S05]  /*6880*/  BSYNC.RECONVERGENT B3 ;  /* 0x0000000000037941 */ /* 0x000fea0003800200 */
.L_x_416:
[----:B-1-3--:R-:W0:Y:S02]  /*6890*/  F2F.F64.F32 R2, R12 ;  /* 0x0000000c00027310 */ /* 0x00ae240000201800 */
[----:B0-----:R-:W-:-:S06]  /*68a0*/  DADD R22, R2, R22 ;  /* 0x0000000002167229 */ /* 0x001fcc0000000016 */
[----:B------:R0:W1:Y:S05]  /*68b0*/  F2F.F32.F64 R12, R22 ;  /* 0x00000016000c7310 */ /* 0x00006a0000301000 */
.L_x_415:
[----:B------:R-:W-:Y:S05]  /*68c0*/  BSYNC.RECONVERGENT B2 ;  /* 0x0000000000027941 */ /* 0x000fea0003800200 */
.L_x_414:
        /* <DEDUP_REMOVED lines=12> */
[----:B0-----:R-:W-:-:S08]  /*6990*/  DFMA R22, -R2, R20, 1 ;  /* 0x3ff000000216742b */ /* 0x001fd00000000114 */
[----:B------:R-:W-:-:S08]  /*69a0*/  DFMA R22, R22, R22, R22 ;  /* 0x000000161616722b */ /* 0x000fd00000000016 */
[----:B------:R-:W-:-:S08]  /*69b0*/  DFMA R22, R20, R22, R20 ;  /* 0x000000161416722b */ /* 0x000fd00000000014 */
[----:B--2-4-:R-:W-:-:S08]  /*69c0*/  DFMA R24, -R2, R22, 1 ;  /* 0x3ff000000218742b */ /* 0x014fd00000000116 */
        /* <DEDUP_REMOVED lines=9> */
.L_x_421:
[----:B------:R-:W-:Y:S05]  /*6a60*/  BSYNC.RECONVERGENT B3 ;  /* 0x0000000000037941 */ /* 0x000fea0003800200 */
.L_x_420:
[----:B-1-3--:R-:W0:Y:S02]  /*6a70*/  F2F.F64.F32 R2, R12 ;  /* 0x0000000c00027310 */ /* 0x00ae240000201800 */
[----:B0-----:R-:W-:-:S06]  /*6a80*/  DADD R22, R2, R22 ;  /* 0x0000000002167229 */ /* 0x001fcc0000000016 */
[----:B------:R0:W1:Y:S05]  /*6a90*/  F2F.F32.F64 R12, R22 ;  /* 0x00000016000c7310 */ /* 0x00006a0000301000 */
.L_x_419:
[----:B------:R-:W-:Y:S05]  /*6aa0*/  BSYNC.RECONVERGENT B2 ;  /* 0x0000000000027941 */ /* 0x000fea0003800200 */
.L_x_418:
        /* <DEDUP_REMOVED lines=25> */
.L_x_425:
[----:B------:R-:W-:Y:S05]  /*6c40*/  BSYNC.RECONVERGENT B3 ;  /* 0x0000000000037941 */ /* 0x000fea0003800200 */
.L_x_424:
[----:B-1-3--:R-:W0:Y:S02]  /*6c50*/  F2F.F64.F32 R2, R12 ;  /* 0x0000000c00027310 */ /* 0x00ae240000201800 */
[----:B0-----:R-:W-:-:S06]  /*6c60*/  DADD R22, R2, R22 ;  /* 0x0000000002167229 */ /* 0x001fcc0000000016 */
[----:B------:R0:W1:Y:S05]  /*6c70*/  F2F.F32.F64 R12, R22 ;  /* 0x00000016000c7310 */ /* 0x00006a0000301000 */
.L_x_423:
[----:B------:R-:W-:Y:S05]  /*6c80*/  BSYNC.RECONVERGENT B2 ;  /* 0x0000000000027941 */ /* 0x000fea0003800200 */
.L_x_422:
        /* <DEDUP_REMOVED lines=10> */
[----:B------:R-:W-:-:S04]  /*6d30*/  IADD3 R20, PT, PT, R3, 0x300402, RZ ;  /* 0x0030040203147810 */ /* 0x000fc80007ffe0ff */
[----:B------:R-:W-:Y:S02]  /*6d40*/  FSETP.GEU.AND P0, PT, |R20|, 5.8789094863358348022e-39, PT ;  /* 0x004004021400780b */ /* 0x000fe40003f0e200 */
[----:B0-----:R-:W-:-:S08]  /*6d50*/  DFMA R22, -R2, R20, 1 ;  /* 0x3ff000000216742b */ /* 0x001fd00000000114 */
[----:B------:R-:W-:-:S08]  /*6d60*/  DFMA R22, R22, R22, R22 ;  /* 0x000000161616722b */ /* 0x000fd00000000016 */
[----:B------:R-:W-:-:S08]  /*6d70*/  DFMA R22, R20, R22, R20 ;  /* 0x000000161416722b */ /* 0x000fd00000000014 */
[----:B--2-4-:R-:W-:-:S08]  /*6d80*/  DFMA R24, -R2, R22, 1 ;  /* 0x3ff000000218742b */ /* 0x014fd00000000116 */
[----:B------:R-:W-:Y:S01]  /*6d90*/  DFMA R22, R22, R24, R22 ;  /* 0x000000181616722b */ /* 0x000fe20000000016 */
[----:B------:R-:W-:Y:S10]  /*6da0*/  @P0 BRA `(.L_x_429) ;  /* 0x00000000001c0947 */ /* 0x000ff40003800000 */
[----:B------:R-:W-:Y:S01]  /*6db0*/  LOP3.LUT R0, R3, 0x7fffffff, RZ, 0xc0, !PT ;  /* 0x7fffffff03007812 */ /* 0x000fe200078ec0ff */
[----:B------:R-:W-:-:S03]  /*6dc0*/  IMAD.MOV.U32 R24, RZ, RZ, R2 ;  /* 0x000000ffff187224 */ /* 0x000fc600078e0002 */
[----:B------:R-:W-:Y:S02]  /*6dd0*/  IADD3 R2, PT, PT, R0, -0x100000, RZ ;  /* 0xfff0000000027810 */ /* 0x000fe40007ffe0ff */
[----:B------:R-:W-:-:S07]  /*6de0*/  MOV R0, 0x6e00 ;  /* 0x00006e0000007802 */ /* 0x000fce0000000f00 */
[----:B-1-3--:R-:W-:Y:S05]  /*6df0*/  CALL.REL.NOINC `($__internal_0_$__cuda_sm20_dblrcp_rn_slowpath_v3) ;  /* 0x0000000400e87944 */ /* 0x00afea0003c00000 */
[----:B------:R-:W-:Y:S02]  /*6e00*/  MOV R22, R2 ;  /* 0x0000000200167202 */ /* 0x000fe40000000f00 */
[----:B------:R-:W-:-:S07]  /*6e10*/  MOV R23, R3 ;  /* 0x0000000300177202 */ /* 0x000fce0000000f00 */
.L_x_429:
[----:B------:R-:W-:Y:S05]  /*6e20*/  BSYNC.RECONVERGENT B3 ;  /* 0x0000000000037941 */ /* 0x000fea0003800200 */
.L_x_428:
[----:B-1-3--:R-:W0:Y:S02]  /*6e30*/  F2F.F64.F32 R2, R12 ;  /* 0x0000000c00027310 */ /* 0x00ae240000201800 */
[----:B0-----:R-:W-:-:S06]  /*6e40*/  DADD R22, R2, R22 ;  /* 0x0000000002167229 */ /* 0x001fcc0000000016 */
[----:B------:R0:W1:Y:S05]  /*6e50*/  F2F.F32.F64 R12, R22 ;  /* 0x00000016000c7310 */ /* 0x00006a0000301000 */
.L_x_427:
[----:B------:R-:W-:Y:S05]  /*6e60*/  BSYNC.RECONVERGENT B2 ;  /* 0x0000000000027941 */ /* 0x000fea0003800200 */
.L_x_426:
[----:B------:R-:W-:-:S07]  /*6e70*/  VIADD R14, R14, 0x4 ;  /* 0x000000040e0e7836 */ /* 0x000fce0000000000 */
.L_x_413:
[----:B------:R-:W-:-:S09]  /*6e80*/  UISETP.NE.AND UP0, UPT, UR4, URZ, UPT ;  /* 0x000000ff0400728c */ /* 0x000fd2000bf05270 */
[----:B------:R-:W-:Y:S05]  /*6e90*/  BRA.U !UP0, `(.L_x_317) ;  /* 0x0000000508787547 */ /* 0x000fea000b800000 */
[----:B------:R-:W-:-:S09]  /*6ea0*/  UISETP.NE.AND UP0, UPT, UR4, 0x1, UPT ;  /* 0x000000010400788c */ /* 0x000fd2000bf05270 */
        /* <DEDUP_REMOVED lines=27> */
.L_x_434:
[----:B------:R-:W-:Y:S05]  /*7060*/  BSYNC.RECONVERGENT B3 ;  /* 0x0000000000037941 */ /* 0x000fea0003800200 */
.L_x_433:
[----:B-1-3--:R-:W0:Y:S02]  /*7070*/  F2F.F64.F32 R2, R12 ;  /* 0x0000000c00027310 */ /* 0x00ae240000201800 */
[----:B0-----:R-:W-:-:S06]  /*7080*/  DADD R22, R2, R22 ;  /* 0x0000000002167229 */ /* 0x001fcc0000000016 */
[----:B------:R0:W1:Y:S05]  /*7090*/  F2F.F32.F64 R12, R22 ;  /* 0x00000016000c7310 */ /* 0x00006a0000301000 */
.L_x_432:
[----:B------:R-:W-:Y:S05]  /*70a0*/  BSYNC.RECONVERGENT B2 ;  /* 0x0000000000027941 */ /* 0x000fea0003800200 */
.L_x_431:
        /* <DEDUP_REMOVED lines=25> */
.L_x_438:
[----:B------:R-:W-:Y:S05]  /*7240*/  BSYNC.RECONVERGENT B3 ;  /* 0x0000000000037941 */ /* 0x000fea0003800200 */
.L_x_437:
[----:B-1-3--:R-:W0:Y:S02]  /*7250*/  F2F.F64.F32 R2, R12 ;  /* 0x0000000c00027310 */ /* 0x00ae240000201800 */
[----:B0-----:R-:W-:-:S06]  /*7260*/  DADD R22, R2, R22 ;  /* 0x0000000002167229 */ /* 0x001fcc0000000016 */
[----:B------:R0:W1:Y:S05]  /*7270*/  F2F.F32.F64 R12, R22 ;  /* 0x00000016000c7310 */ /* 0x00006a0000301000 */
.L_x_436:
[----:B------:R-:W-:Y:S05]  /*7280*/  BSYNC.RECONVERGENT B2 ;  /* 0x0000000000027941 */ /* 0x000fea0003800200 */
.L_x_435:
[----:B------:R-:W-:-:S07]  /*7290*/  VIADD R14, R14, 0x2 ;  /* 0x000000020e0e7836 */ /* 0x000fce0000000000 */
.L_x_430:
[----:B------:R-:W5:Y:S01]  /*72a0*/  LDC R0, c[0x0][0x3c4] ;  /* 0x0000f100ff007b82 */ /* 0x000f620000000800 */
[----:B------:R-:W-:Y:S02]  /*72b0*/  ISETP.NE.AND P0, PT, R14, R5, PT ;  /* 0x000000050e00720c */ /* 0x000fe40003f05270 */
[----:B-----5:R-:W-:-:S04]  /*72c0*/  LOP3.LUT R0, R0, 0x1, RZ, 0xc0, !PT ;  /* 0x0000000100007812 */ /* 0x020fc800078ec0ff */
[----:B------:R-:W-:-:S13]  /*72d0*/  ISETP.NE.U32.OR P0, PT, R0, 0x1, !P0 ;  /* 0x000000010000780c */ /* 0x000fda0004705470 */
[----:B------:R-:W-:Y:S05]  /*72e0*/  @P0 BRA `(.L_x_317) ;  /* 0x0000000000640947 */ /* 0x000fea0003800000 */
[----:B------:R-:W5:Y:S01]  /*72f0*/  LDC.64 R2, c[0x0][0x3b0] ;  /* 0x0000ec00ff027b82 */ /* 0x000f620000000a00 */
[----:B------:R-:W0:Y:S01]  /*7300*/  LDG.E R16, desc[UR16][R16.64] ;  /* 0x0000001010107981 */ /* 0x000e22000c1e1900 */
[----:B-----5:R-:W-:-:S06]  /*7310*/  IMAD.WIDE.U32 R14, R14, 0x4, R2 ;  /* 0x000000040e0e7825 */ /* 0x020fcc00078e0002 */
[----:B------:R-:W0:Y:S01]  /*7320*/  LDG.E R15, desc[UR16][R14.64] ;  /* 0x000000100e0f7981 */ /* 0x000e22000c1e1900 */
[----:B------:R-:W-:Y:S01]  /*7330*/  BSSY.RECONVERGENT B2, `(.L_x_439) ;  /* 0x0000011000027945 */ /* 0x000fe20003800200 */
[----:B0-2-4-:R-:W-:-:S06]  /*7340*/  FADD R24, R16, -R15 ;  /* 0x8000000f10187221 */ /* 0x015fcc0000000000 */
        /* <DEDUP_REMOVED lines=15> */
.L_x_440:
[----:B------:R-:W-:Y:S05]  /*7440*/  BSYNC.RECONVERGENT B2 ;  /* 0x0000000000027941 */ /* 0x000fea0003800200 */
.L_x_439:
[----:B-1-3--:R-:W0:Y:S02]  /*7450*/  F2F.F64.F32 R14, R12 ;  /* 0x0000000c000e7310 */ /* 0x00ae240000201800 */
[----:B0-----:R-:W-:-:S06]  /*7460*/  DADD R2, R14, R2 ;  /* 0x000000000e027229 */ /* 0x001fcc0000000002 */
[----:B------:R0:W1:Y:S05]  /*7470*/  F2F.F32.F64 R12, R2 ;  /* 0x00000002000c7310 */ /* 0x00006a0000301000 */
.L_x_317:
[----:B------:R-:W-:Y:S05]  /*7480*/  BSYNC.RECONVERGENT B0 ;  /* 0x0000000000007941 */ /* 0x000fea0003800200 */
.L_x_238:
[----:B------:R-:W5:Y:S01]  /*7490*/  LDCU UR6, c[0x0][0x3c4] ;  /* 0x00007880ff0677ac */ /* 0x000f620008000800 */
[----:B------:R-:W3:Y:S08]  /*74a0*/  LDC.64 R14, c[0x0][0x380] ;  /* 0x0000e000ff0e7b82 */ /* 0x000ef00000000a00 */
[----:B0-2---:R-:W0:Y:S08]  /*74b0*/  LDC.64 R16, c[0x0][0x388] ;  /* 0x0000e200ff107b82 */ /* 0x005e300000000a00 */
[----:B------:R-:W2:Y:S01]  /*74c0*/  LDC.64 R18, c[0x0][0x390] ;  /* 0x0000e400ff127b82 */ /* 0x000ea20000000a00 */
[----:B-----5:R-:W-:-:S04]  /*74d0*/  IMAD R0, R6, UR6, R5 ;  /* 0x0000000606007c24 */ /* 0x020fc8000f8e0205 */
[----:B------:R-:W-:-:S03]  /*74e0*/  IMAD R13, R0, UR11, R13 ;  /* 0x0000000b000d7c24 */ /* 0x000fc6000f8e020d */
[----:B------:R-:W5:Y:S01]  /*74f0*/  LDC.64 R2, c[0x0][0x398] ;  /* 0x0000e600ff027b82 */ /* 0x000f620000000a00 */
[----:B------:R-:W-:Y:S02]  /*7500*/  IMAD.IADD R13, R8, 0x1, R13 ;  /* 0x00000001080d7824 */ /* 0x000fe400078e020d */
[----:B---3--:R-:W-:-:S04]  /*7510*/  IMAD.WIDE R14, R4, 0x4, R14 ;  /* 0x00000004040e7825 */ /* 0x008fc800078e020e */
[----:B0-----:R-:W-:Y:S01]  /*7520*/  IMAD.WIDE R16, R13, 0x4, R16 ;  /* 0x000000040d107825 */ /* 0x001fe200078e0210 */
[----:B------:R-:W-:Y:S04]  /*7530*/  STG.E desc[UR16][R14.64], R9 ;  /* 0x000000090e007986 */ /* 0x000fe8000c101910 */
[----:B------:R-:W-:Y:S01]  /*7540*/  STG.E desc[UR16][R16.64], R10 ;  /* 0x0000000a10007986 */ /* 0x000fe2000c101910 */
[----:B--2---:R-:W-:-:S05]  /*7550*/  IMAD.WIDE R4, R5, 0x4, R18 ;  /* 0x0000000405047825 */ /* 0x004fca00078e0212 */
[----:B-1----:R-:W-:Y:S01]  /*7560*/  STG.E desc[UR16][R4.64], R12 ;  /* 0x0000000c04007986 */ /* 0x002fe2000c101910 */
[----:B-----5:R-:W-:-:S05]  /*7570*/  IMAD.WIDE R2, R6, 0x4, R2 ;  /* 0x0000000406027825 */ /* 0x020fca00078e0202 */
[----:B----4-:R-:W-:Y:S01]  /*7580*/  STG.E desc[UR16][R2.64], R11 ;  /* 0x0000000b02007986 */ /* 0x010fe2000c101910 */
[----:B------:R-:W-:Y:S05]  /*7590*/  EXIT ;  /* 0x000000000000794d */ /* 0x000fea0003800000 */
        .weak           $__internal_0_$__cuda_sm20_dblrcp_rn_slowpath_v3
        .type           $__internal_0_$__cuda_sm20_dblrcp_rn_slowpath_v3,@function
        .size           $__internal_0_$__cuda_sm20_dblrcp_rn_slowpath_v3,($__internal_1_$__cuda_sm3x_div_rn_noftz_f32_slowpath - $__internal_0_$__cuda_sm20_dblrcp_rn_slowpath_v3)
$__internal_0_$__cuda_sm20_dblrcp_rn_slowpath_v3:
[----:B------:R-:W-:Y:S01]  /*75a0*/  MOV R26, R24 ;  /* 0x00000018001a7202 */ /* 0x000fe20000000f00 */
[----:B------:R-:W-:Y:S01]  /*75b0*/  BSSY.RECONVERGENT B1, `(.L_x_441) ;  /* 0x0000024000017945 */ /* 0x000fe20003800200 */
[----:B------:R-:W-:-:S06]  /*75c0*/  MOV R27, R3 ;  /* 0x00000003001b7202 */ /* 0x000fcc0000000f00 */
[----:B------:R-:W-:-:S14]  /*75d0*/  DSETP.GTU.AND P0, PT, |R26|, +INF , PT ;  /* 0x7ff000001a00742a */ /* 0x000fdc0003f0c200 */
[----:B------:R-:W-:Y:S05]  /*75e0*/  @P0 BRA `(.L_x_442) ;  /* 0x0000000000780947 */ /* 0x000fea0003800000 */
[----:B------:R-:W-:-:S04]  /*75f0*/  LOP3.LUT R3, R3, 0x7fffffff, RZ, 0xc0, !PT ;  /* 0x7fffffff03037812 */ /* 0x000fc800078ec0ff */
[----:B------:R-:W-:-:S04]  /*7600*/  IADD3 R23, PT, PT, R3, -0x1, RZ ;  /* 0xffffffff03177810 */ /* 0x000fc80007ffe0ff */
[----:B------:R-:W-:-:S13]  /*7610*/  ISETP.GE.U32.AND P0, PT, R23, 0x7fefffff, PT ;  /* 0x7fefffff1700780c */ /* 0x000fda0003f06070 */
[----:B------:R-:W-:Y:S01]  /*7620*/  @P0 LOP3.LUT R29, R27, 0x7ff00000, RZ, 0x3c, !PT ;  /* 0x7ff000001b1d0812 */ /* 0x000fe200078e3cff */
[----:B------:R-:W-:Y:S01]  /*7630*/  @P0 IMAD.MOV.U32 R28, RZ, RZ, RZ ;  /* 0x000000ffff1c0224 */ /* 0x000fe200078e00ff */
[----:B------:R-:W-:Y:S06]  /*7640*/  @P0 BRA `(.L_x_443) ;  /* 0x0000000000680947 */ /* 0x000fec0003800000 */
[----:B------:R-:W-:-:S13]  /*7650*/  ISETP.GE.U32.AND P0, PT, R3, 0x1000001, PT ;  /* 0x010000010300780c */ /* 0x000fda0003f06070 */
[----:B------:R-:W-:Y:S05]  /*7660*/  @!P0 BRA `(.L_x_444) ;  /* 0x0000000000348947 */ /* 0x000fea0003800000 */
[----:B------:R-:W-:Y:S02]  /*7670*/  IADD3 R29, PT, PT, R27, -0x3fe00000, RZ ;  /* 0xc02000001b1d7810 */ /* 0x000fe40007ffe0ff */
[----:B------:R-:W-:Y:S02]  /*7680*/  MOV R28, R26 ;  /* 0x0000001a001c7202 */ /* 0x000fe40000000f00 */
[----:B------:R-:W0:Y:S04]  /*7690*/  MUFU.RCP64H R3, R29 ;  /* 0x0000001d00037308 */ /* 0x000e280000001800 */
[----:B0-----:R-:W-:-:S08]  /*76a0*/  DFMA R30, -R28, R2, 1 ;  /* 0x3ff000001c1e742b */ /* 0x001fd00000000102 */
[----:B------:R-:W-:-:S08]  /*76b0*/  DFMA R30, R30, R30, R30 ;  /* 0x0000001e1e1e722b */ /* 0x000fd0000000001e */
[----:B------:R-:W-:-:S08]  /*76c0*/  DFMA R30, R2, R30, R2 ;  /* 0x0000001e021e722b */ /* 0x000fd00000000002 */
[----:B------:R-:W-:-:S08]  /*76d0*/  DFMA R2, -R28, R30, 1 ;  /* 0x3ff000001c02742b */ /* 0x000fd0000000011e */
[----:B------:R-:W-:-:S08]  /*76e0*/  DFMA R2, R30, R2, R30 ;  /* 0x000000021e02722b */ /* 0x000fd0000000001e */
[----:B------:R-:W-:-:S08]  /*76f0*/  DMUL R2, R2, 2.2250738585072013831e-308 ;  /* 0x0010000002027828 */ /* 0x000fd00000000000 */
[----:B------:R-:W-:-:S08]  /*7700*/  DFMA R26, -R26, R2, 1 ;  /* 0x3ff000001a1a742b */ /* 0x000fd00000000102 */
[----:B------:R-:W-:-:S08]  /*7710*/  DFMA R26, R26, R26, R26 ;  /* 0x0000001a1a1a722b */ /* 0x000fd0000000001a */
[----:B------:R-:W-:Y:S01]  /*7720*/  DFMA R28, R2, R26, R2 ;  /* 0x0000001a021c722b */ /* 0x000fe20000000002 */
[----:B------:R-:W-:Y:S10]  /*7730*/  BRA `(.L_x_443) ;  /* 0x00000000002c7947 */ /* 0x000ff40003800000 */
.L_x_444:
[----:B------:R-:W-:-:S06]  /*7740*/  DMUL R26, R26, 8.11296384146066816958e+31 ;  /* 0x469000001a1a7828 */ /* 0x000fcc0000000000 */
[----:B------:R-:W0:Y:S02]  /*7750*/  MUFU.RCP64H R3, R27 ;  /* 0x0000001b00037308 */ /* 0x000e240000001800 */
[----:B0-----:R-:W-:-:S08]  /*7760*/  DFMA R28, -R26, R2, 1 ;  /* 0x3ff000001a1c742b */ /* 0x001fd00000000102 */
[----:B------:R-:W-:-:S08]  /*7770*/  DFMA R28, R28, R28, R28 ;  /* 0x0000001c1c1c722b */ /* 0x000fd0000000001c */
[----:B------:R-:W-:-:S08]  /*7780*/  DFMA R28, R2, R28, R2 ;  /* 0x0000001c021c722b */ /* 0x000fd00000000002 */
[----:B------:R-:W-:-:S08]  /*7790*/  DFMA R2, -R26, R28, 1 ;  /* 0x3ff000001a02742b */ /* 0x000fd0000000011c */
[----:B------:R-:W-:-:S08]  /*77a0*/  DFMA R2, R28, R2, R28 ;  /* 0x000000021c02722b */ /* 0x000fd0000000001c */
[----:B------:R-:W-:Y:S01]  /*77b0*/  DMUL R28, R2, 8.11296384146066816958e+31 ;  /* 0x46900000021c7828 */ /* 0x000fe20000000000 */
[----:B------:R-:W-:Y:S10]  /*77c0*/  BRA `(.L_x_443) ;  /* 0x0000000000087947 */ /* 0x000ff40003800000 */
.L_x_442:
[----:B------:R-:W-:Y:S02]  /*77d0*/  LOP3.LUT R29, R27, 0x80000, RZ, 0xfc, !PT ;  /* 0x000800001b1d7812 */ /* 0x000fe400078efcff */
[----:B------:R-:W-:-:S07]  /*77e0*/  MOV R28, R26 ;  /* 0x0000001a001c7202 */ /* 0x000fce0000000f00 */
.L_x_443:
[----:B------:R-:W-:Y:S05]  /*77f0*/  BSYNC.RECONVERGENT B1 ;  /* 0x0000000000017941 */ /* 0x000fea0003800200 */
.L_x_441:
[----:B------:R-:W-:Y:S01]  /*7800*/  HFMA2 R27, -RZ, RZ, 0, 0 ;  /* 0x00000000ff1b7431 */ /* 0x000fe200000001ff */
[----:B------:R-:W-:Y:S01]  /*7810*/  MOV R26, R0 ;  /* 0x00000000001a7202 */ /* 0x000fe20000000f00 */
[----:B------:R-:W-:Y:S01]  /*7820*/  IMAD.MOV.U32 R2, RZ, RZ, R28 ;  /* 0x000000ffff027224 */ /* 0x000fe200078e001c */
[----:B------:R-:W-:Y:S02]  /*7830*/  MOV R3, R29 ;  /* 0x0000001d00037202 */ /* 0x000fe40000000f00 */
[----:B------:R-:W-:Y:S05]  /*7840*/  RET.REL.NODEC R26 `(_Z13gradient_diffPfS_S_S_S_S_S_S_iiii) ;  /* 0xffffff841aec7950 */ /* 0x000fea0003c3ffff */
        .weak           $__internal_1_$__cuda_sm3x_div_rn_noftz_f32_slowpath
        .type           $__internal_1_$__cuda_sm3x_div_rn_noftz_f32_slowpath,@function
        .size           $__internal_1_$__cuda_sm3x_div_rn_noftz_f32_slowpath,(.L_x_779 - $__internal_1_$__cuda_sm3x_div_rn_noftz_f32_slowpath)
$__internal_1_$__cuda_sm3x_div_rn_noftz_f32_slowpath:
[----:B------:R-:W-:Y:S01]  /*7850*/  SHF.R.U32.HI R23, RZ, 0x17, R0 ;  /* 0x00000017ff177819 */ /* 0x000fe20000011600 */
[----:B------:R-:W-:Y:S01]  /*7860*/  BSSY.RECONVERGENT B1, `(.L_x_445) ;  /* 0x0000062000017945 */ /* 0x000fe20003800200 */
[----:B------:R-:W-:Y:S02]  /*7870*/  SHF.R.U32.HI R26, RZ, 0x17, R3 ;  /* 0x00000017ff1a7819 */ /* 0x000fe40000011603 */
[----:B------:R-:W-:Y:S02]  /*7880*/  LOP3.LUT R23, R23, 0xff, RZ, 0xc0, !PT ;  /* 0x000000ff17177812 */ /* 0x000fe400078ec0ff */
[----:B------:R-:W-:-:S03]  /*7890*/  LOP3.LUT R26, R26, 0xff, RZ, 0xc0, !PT ;  /* 0x000000ff1a1a7812 */ /* 0x000fc600078ec0ff */
[----:B------:R-:W-:Y:S01]  /*78a0*/  VIADD R28, R23, 0xffffffff ;  /* 0xffffffff171c7836 */ /* 0x000fe20000000000 */
[----:B------:R-:W-:-:S04]  /*78b0*/  IADD3 R29, PT, PT, R26, -0x1, RZ ;  /* 0xffffffff1a1d7810 */ /* 0x000fc80007ffe0ff */
[----:B------:R-:W-:-:S04]  /*78c0*/  ISETP.GT.U32.AND P0, PT, R28, 0xfd, PT ;  /* 0x000000fd1c00780c */ /* 0x000fc80003f04070 */
[----:B------:R-:W-:-:S13]  /*78d0*/  ISETP.GT.U32.OR P0, PT, R29, 0xfd, P0 ;  /* 0x000000fd1d00780c */ /* 0x000fda0000704470 */
[----:B------:R-:W-:Y:S01]  /*78e0*/  @!P0 MOV R24, RZ ;  /* 0x000000ff00188202 */ /* 0x000fe20000000f00 */
[----:B------:R-:W-:Y:S06]  /*78f0*/  @!P0 BRA `(.L_x_446) ;  /* 0x00000000005c8947 */ /* 0x000fec0003800000 */
[----:B------:R-:W-:Y:S02]  /*7900*/  FSETP.GTU.FTZ.AND P0, PT, |R3|, +INF , PT ;  /* 0x7f8000000300780b */ /* 0x000fe40003f1c200 */
[----:B------:R-:W-:-:S04]  /*7910*/  FSETP.GTU.FTZ.AND P1, PT, |R0|, +INF , PT ;  /* 0x7f8000000000780b */ /* 0x000fc80003f3c200 */
[----:B------:R-:W-:-:S13]  /*7920*/  PLOP3.LUT P0, PT, P0, P1, PT, 0xf8, 0x8f ;  /* 0x00000000008f781c */ /* 0x000fda0000703f70 */
[----:B------:R-:W-:Y:S05]  /*7930*/  @P0 BRA `(.L_x_447) ;  /* 0x00000004004c0947 */ /* 0x000fea0003800000 */
[----:B------:R-:W-:-:S13]  /*7940*/  LOP3.LUT P0, RZ, R0, 0x7fffffff, R3, 0xc8, !PT ;  /* 0x7fffffff00ff7812 */ /* 0x000fda000780c803 */
[----:B------:R-:W-:Y:S05]  /*7950*/  @!P0 BRA `(.L_x_448) ;  /* 0x00000004003c8947 */ /* 0x000fea0003800000 */
[C---:B------:R-:W-:Y:S02]  /*7960*/  FSETP.NEU.FTZ.AND P2, PT, |R3|.reuse, +INF , PT ;  /* 0x7f8000000300780b */ /* 0x040fe40003f5d200 */
[----:B------:R-:W-:Y:S02]  /*7970*/  FSETP.NEU.FTZ.AND P1, PT, |R0|, +INF , PT ;  /* 0x7f8000000000780b */ /* 0x000fe40003f3d200 */
[----:B------:R-:W-:-:S11]  /*7980*/  FSETP.NEU.FTZ.AND P0, PT, |R3|, +INF , PT ;  /* 0x7f8000000300780b */ /* 0x000fd60003f1d200 */
[----:B------:R-:W-:Y:S05]  /*7990*/  @!P1 BRA !P2, `(.L_x_448) ;  /* 0x00000004002c9947 */ /* 0x000fea0005000000 */
[----:B------:R-:W-:-:S04]  /*79a0*/  LOP3.LUT P2, RZ, R3, 0x7fffffff, RZ, 0xc0, !PT ;  /* 0x7fffffff03ff7812 */ /* 0x000fc8000784c0ff */
[----:B------:R-:W-:-:S13]  /*79b0*/  PLOP3.LUT P1, PT, P1, P2, PT, 0x2f, 0xf2 ;  /* 0x0000000000f2781c */ /* 0x000fda0000f24577 */
[----:B------:R-:W-:Y:S05]  /*79c0*/  @P1 BRA `(.L_x_449) ;  /* 0x0000000400181947 */ /* 0x000fea0003800000 */
[----:B------:R-:W-:-:S04]  /*79d0*/  LOP3.LUT P1, RZ, R0, 0x7fffffff, RZ, 0xc0, !PT ;  /* 0x7fffffff00ff7812 */ /* 0x000fc8000782c0ff */
[----:B------:R-:W-:-:S13]  /*79e0*/  PLOP3.LUT P0, PT, P0, P1, PT, 0x2f, 0xf2 ;  /* 0x0000000000f2781c */ /* 0x000fda0000702577 */
[----:B------:R-:W-:Y:S05]  /*79f0*/  @P0 BRA `(.L_x_450) ;  /* 0x0000000400000947 */ /* 0x000fea0003800000 */
[----:B------:R-:W-:Y:S02]  /*7a00*/  ISETP.GE.AND P0, PT, R29, RZ, PT ;  /* 0x000000ff1d00720c */ /* 0x000fe40003f06270 */
[----:B------:R-:W-:-:S11]  /*7a10*/  ISETP.GE.AND P1, PT, R28, RZ, PT ;  /* 0x000000ff1c00720c */ /* 0x000fd60003f26270 */
[----:B------:R-:W-:Y:S01]  /*7a20*/  @P0 MOV R24, RZ ;  /* 0x000000ff00180202 */ /* 0x000fe20000000f00 */
[----:B------:R-:W-:Y:S02]  /*7a30*/  @!P0 IMAD.MOV.U32 R24, RZ, RZ, -0x40 ;  /* 0xffffffc0ff188424 */ /* 0x000fe400078e00ff */
[----:B------:R-:W-:Y:S01]  /*7a40*/  @!P0 FFMA R3, R3, 1.84467440737095516160e+19, RZ ;  /* 0x5f80000003038823 */ /* 0x000fe200000000ff */
[----:B------:R-:W-:Y:S02]  /*7a50*/  @!P1 FFMA R0, R0, 1.84467440737095516160e+19, RZ ;  /* 0x5f80000000009823 */ /* 0x000fe400000000ff */
[----:B------:R-:W-:-:S07]  /*7a60*/  @!P1 IADD3 R24, PT, PT, R24, 0x40, RZ ;  /* 0x0000004018189810 */ /* 0x000fce0007ffe0ff */
.L_x_446:
[----:B------:R-:W-:Y:S01]  /*7a70*/  LEA R29, R23, 0xc0800000, 0x17 ;  /* 0xc0800000171d7811 */ /* 0x000fe200078eb8ff */
[----:B------:R-:W-:Y:S01]  /*7a80*/  BSSY.RECONVERGENT B2, `(.L_x_451) ;  /* 0x0000036000027945 */ /* 0x000fe20003800200 */
[----:B------:R-:W-:Y:S02]  /*7a90*/  IADD3 R26, PT, PT, R26, -0x7f, RZ ;  /* 0xffffff811a1a7810 */ /* 0x000fe40007ffe0ff */
[----:B------:R-:W-:Y:S02]  /*7aa0*/  IADD3 R30, PT, PT, -R29, R0, RZ ;  /* 0x000000001d1e7210 */ /* 0x000fe40007ffe1ff */
[C---:B------:R-:W-:Y:S01]  /*7ab0*/  IADD3 R23, PT, PT, R26.reuse, 0x7f, -R23 ;  /* 0x0000007f1a177810 */ /* 0x040fe20007ffe817 */
[----:B------:R-:W-:Y:S01]  /*7ac0*/  IMAD R0, R26, -0x800000, R3 ;  /* 0xff8000001a007824 */ /* 0x000fe200078e0203 */
[----:B------:R-:W0:Y:S01]  /*7ad0*/  MUFU.RCP R28, R30 ;  /* 0x0000001e001c7308 */ /* 0x000e220000001000 */
[----:B------:R-:W-:Y:S02]  /*7ae0*/  FADD.FTZ R29, -R30, -RZ ;  /* 0x800000ff1e1d7221 */ /* 0x000fe40000010100 */
[----:B------:R-:W-:-:S02]  /*7af0*/  IMAD.IADD R23, R23, 0x1, R24 ;  /* 0x0000000117177824 */ /* 0x000fc400078e0218 */
[----:B0-----:R-:W-:-:S04]  /*7b00*/  FFMA R31, R28, R29, 1 ;  /* 0x3f8000001c1f7423 */ /* 0x001fc8000000001d */
[----:B------:R-:W-:-:S04]  /*7b10*/  FFMA R31, R28, R31, R28 ;  /* 0x0000001f1c1f7223 */ /* 0x000fc8000000001c */
[----:B------:R-:W-:-:S04]  /*7b20*/  FFMA R28, R0, R31, RZ ;  /* 0x0000001f001c7223 */ /* 0x000fc800000000ff */
[----:B------:R-:W-:-:S04]  /*7b30*/  FFMA R3, R29, R28, R0 ;  /* 0x0000001c1d037223 */ /* 0x000fc80000000000 */
[----:B------:R-:W-:-:S04]  /*7b40*/  FFMA R28, R31, R3, R28 ;  /* 0x000000031f1c7223 */ /* 0x000fc8000000001c */
[----:B------:R-:W-:-:S04]  /*7b50*/  FFMA R29, R29, R28, R0 ;  /* 0x0000001c1d1d7223 */ /* 0x000fc80000000000 */
[----:B------:R-:W-:-:S05]  /*7b60*/  FFMA R0, R31, R29, R28 ;  /* 0x0000001d1f007223 */ /* 0x000fca000000001c */
[----:B------:R-:W-:-:S04]  /*7b70*/  SHF.R.U32.HI R3, RZ, 0x17, R0 ;  /* 0x00000017ff037819 */ /* 0x000fc80000011600 */
[----:B------:R-:W-:-:S04]  /*7b80*/  LOP3.LUT R24, R3, 0xff, RZ, 0xc0, !PT ;  /* 0x000000ff03187812 */ /* 0x000fc800078ec0ff */
[----:B------:R-:W-:-:S04]  /*7b90*/  IADD3 R3, PT, PT, R24, R23, RZ ;  /* 0x0000001718037210 */ /* 0x000fc80007ffe0ff */
[----:B------:R-:W-:-:S04]  /*7ba0*/  IADD3 R24, PT, PT, R3, -0x1, RZ ;  /* 0xffffffff03187810 */ /* 0x000fc80007ffe0ff */
[----:B------:R-:W-:-:S13]  /*7bb0*/  ISETP.GE.U32.AND P0, PT, R24, 0xfe, PT ;  /* 0x000000fe1800780c */ /* 0x000fda0003f06070 */
[----:B------:R-:W-:Y:S05]  /*7bc0*/  @!P0 BRA `(.L_x_452) ;  /* 0x0000000000808947 */ /* 0x000fea0003800000 */
[----:B------:R-:W-:-:S13]  /*7bd0*/  ISETP.GT.AND P0, PT, R3, 0xfe, PT ;  /* 0x000000fe0300780c */ /* 0x000fda0003f04270 */
[----:B------:R-:W-:Y:S05]  /*7be0*/  @P0 BRA `(.L_x_453) ;  /* 0x00000000006c0947 */ /* 0x000fea0003800000 */
[----:B------:R-:W-:-:S13]  /*7bf0*/  ISETP.GE.AND P0, PT, R3, 0x1, PT ;  /* 0x000000010300780c */ /* 0x000fda0003f06270 */
[----:B------:R-:W-:Y:S05]  /*7c00*/  @P0 BRA `(.L_x_454) ;  /* 0x0000000000740947 */ /* 0x000fea0003800000 */
[----:B------:R-:W-:Y:S02]  /*7c10*/  ISETP.GE.AND P0, PT, R3, -0x18, PT ;  /* 0xffffffe80300780c */ /* 0x000fe40003f06270 */
[----:B------:R-:W-:-:S11]  /*7c20*/  LOP3.LUT R0, R0, 0x80000000, RZ, 0xc0, !PT ;  /* 0x8000000000007812 */ /* 0x000fd600078ec0ff */
[----:B------:R-:W-:Y:S05]  /*7c30*/  @!P0 BRA `(.L_x_454) ;  /* 0x0000000000688947 */ /* 0x000fea0003800000 */
[-CC-:B------:R-:W-:Y:S01]  /*7c40*/  FFMA.RZ R23, R31, R29.reuse, R28.reuse ;  /* 0x0000001d1f177223 */ /* 0x180fe2000000c01c */
[----:B------:R-:W-:Y:S01]  /*7c50*/  IADD3 R26, PT, PT, R3, 0x20, RZ ;  /* 0x00000020031a7810 */ /* 0x000fe20007ffe0ff */
[CCC-:B------:R-:W-:Y:S01]  /*7c60*/  FFMA.RP R24, R31.reuse, R29.reuse, R28.reuse ;  /* 0x0000001d1f187223 */ /* 0x1c0fe2000000801c */
[----:B------:R-:W-:Y:S01]  /*7c70*/  FFMA.RM R29, R31, R29, R28 ;  /* 0x0000001d1f1d7223 */ /* 0x000fe2000000401c */
[----:B------:R-:W-:Y:S02]  /*7c80*/  ISETP.NE.AND P2, PT, R3, RZ, PT ;  /* 0x000000ff0300720c */ /* 0x000fe40003f45270 */
[----:B------:R-:W-:Y:S02]  /*7c90*/  LOP3.LUT R23, R23, 0x7fffff, RZ, 0xc0, !PT ;  /* 0x007fffff17177812 */ /* 0x000fe400078ec0ff */
[----:B------:R-:W-:Y:S01]  /*7ca0*/  ISETP.NE.AND P1, PT, R3, RZ, PT ;  /* 0x000000ff0300720c */ /* 0x000fe20003f25270 */
[----:B------:R-:W-:Y:S01]  /*7cb0*/  IMAD.MOV R3, RZ, RZ, -R3 ;  /* 0x000000ffff037224 */ /* 0x000fe200078e0a03 */
[----:B------:R-:W-:-:S02]  /*7cc0*/  LOP3.LUT R23, R23, 0x800000, RZ, 0xfc, !PT ;  /* 0x0080000017177812 */ /* 0x000fc400078efcff */
[----:B------:R-:W-:Y:S02]  /*7cd0*/  FSETP.NEU.FTZ.AND P0, PT, R24, R29, PT ;  /* 0x0000001d1800720b */ /* 0x000fe40003f1d000 */
[----:B------:R-:W-:Y:S02]  /*7ce0*/  SHF.L.U32 R26, R23, R26, RZ ;  /* 0x0000001a171a7219 */ /* 0x000fe400000006ff */
[----:B------:R-:W-:Y:S02]  /*7cf0*/  SEL R24, R3, RZ, P2 ;  /* 0x000000ff03187207 */ /* 0x000fe40001000000 */
[----:B------:R-:W-:Y:S02]  /*7d00*/  ISETP.NE.AND P1, PT, R26, RZ, P1 ;  /* 0x000000ff1a00720c */ /* 0x000fe40000f25270 */
[----:B------:R-:W-:Y:S02]  /*7d10*/  SHF.R.U32.HI R24, RZ, R24, R23 ;  /* 0x00000018ff187219 */ /* 0x000fe40000011617 */
[----:B------:R-:W-:-:S02]  /*7d20*/  PLOP3.LUT P0, PT, P0, P1, PT, 0xf8, 0x8f ;  /* 0x00000000008f781c */ /* 0x000fc40000703f70 */
[----:B------:R-:W-:Y:S02]  /*7d30*/  SHF.R.U32.HI R23, RZ, 0x1, R24 ;  /* 0x00000001ff177819 */ /* 0x000fe40000011618 */
[----:B------:R-:W-:-:S04]  /*7d40*/  SEL R26, RZ, 0x1, !P0 ;  /* 0x00000001ff1a7807 */ /* 0x000fc80004000000 */
[----:B------:R-:W-:-:S04]  /*7d50*/  LOP3.LUT R3, R26, 0x1, R23, 0xf8, !PT ;  /* 0x000000011a037812 */ /* 0x000fc800078ef817 */
[----:B------:R-:W-:-:S04]  /*7d60*/  LOP3.LUT R24, R3, R24, RZ, 0xc0, !PT ;  /* 0x0000001803187212 */ /* 0x000fc800078ec0ff */
[----:B------:R-:W-:-:S04]  /*7d70*/  IADD3 R23, PT, PT, R23, R24, RZ ;  /* 0x0000001817177210 */ /* 0x000fc80007ffe0ff */
[----:B------:R-:W-:Y:S01]  /*7d80*/  LOP3.LUT R0, R23, R0, RZ, 0xfc, !PT ;  /* 0x0000000017007212 */ /* 0x000fe200078efcff */
[----:B------:R-:W-:Y:S06]  /*7d90*/  BRA `(.L_x_454) ;  /* 0x0000000000107947 */ /* 0x000fec0003800000 */
.L_x_453:
[----:B------:R-:W-:-:S04]  /*7da0*/  LOP3.LUT R0, R0, 0x80000000, RZ, 0xc0, !PT ;  /* 0x8000000000007812 */ /* 0x000fc800078ec0ff */
[----:B------:R-:W-:Y:S01]  /*7db0*/  LOP3.LUT R0, R0, 0x7f800000, RZ, 0xfc, !PT ;  /* 0x7f80000000007812 */ /* 0x000fe200078efcff */
[----:B------:R-:W-:Y:S06]  /*7dc0*/  BRA `(.L_x_454) ;  /* 0x0000000000047947 */ /* 0x000fec0003800000 */
.L_x_452:
[----:B------:R-:W-:-:S07]  /*7dd0*/  LEA R0, R23, R0, 0x17 ;  /* 0x0000000017007211 */ /* 0x000fce00078eb8ff */
.L_x_454:
[----:B------:R-:W-:Y:S05]  /*7de0*/  BSYNC.RECONVERGENT B2 ;  /* 0x0000000000027941 */ /* 0x000fea0003800200 */
.L_x_451:
[----:B------:R-:W-:Y:S05]  /*7df0*/  BRA `(.L_x_455) ;  /* 0x0000000000207947 */ /* 0x000fea0003800000 */
.L_x_450:
[----:B------:R-:W-:-:S04]  /*7e00*/  LOP3.LUT R0, R0, 0x80000000, R3, 0x48, !PT ;  /* 0x8000000000007812 */ /* 0x000fc800078e4803 */
[----:B------:R-:W-:Y:S01]  /*7e10*/  LOP3.LUT R0, R0, 0x7f800000, RZ, 0xfc, !PT ;  /* 0x7f80000000007812 */ /* 0x000fe200078efcff */
[----:B------:R-:W-:Y:S06]  /*7e20*/  BRA `(.L_x_455) ;  /* 0x0000000000147947 */ /* 0x000fec0003800000 */
.L_x_449:
[----:B------:R-:W-:Y:S01]  /*7e30*/  LOP3.LUT R0, R0, 0x80000000, R3, 0x48, !PT ;  /* 0x8000000000007812 */ /* 0x000fe200078e4803 */
[----:B------:R-:W-:Y:S06]  /*7e40*/  BRA `(.L_x_455) ;  /* 0x00000000000c7947 */ /* 0x000fec0003800000 */
.L_x_448:
[----:B------:R-:W0:Y:S01]  /*7e50*/  MUFU.RSQ R0, -QNAN ;  /* 0xffc0000000007908 */ /* 0x000e220000001400 */
[----:B------:R-:W-:Y:S05]  /*7e60*/  BRA `(.L_x_455) ;  /* 0x0000000000047947 */ /* 0x000fea0003800000 */
.L_x_447:
[----:B------:R-:W-:-:S07]  /*7e70*/  FADD.FTZ R0, R3, R0 ;  /* 0x0000000003007221 */ /* 0x000fce0000010000 */
.L_x_455:
[----:B------:R-:W-:Y:S05]  /*7e80*/  BSYNC.RECONVERGENT B1 ;  /* 0x0000000000017941 */ /* 0x000fea0003800200 */
.L_x_445:
[----:B------:R-:W-:-:S04]  /*7e90*/  HFMA2 R3, -RZ, RZ, 0, 0 ;  /* 0x00000000ff037431 */ /* 0x000fc800000001ff */
[----:B0-----:R-:W-:Y:S05]  /*7ea0*/  RET.REL.NODEC R2 `(_Z13gradient_diffPfS_S_S_S_S_S_S_iiii) ;  /* 0xffffff8002547950 */ /* 0x001fea0003c3ffff */
.L_x_456:
        /* <DEDUP_REMOVED lines=13> */
.L_x_779:


//--------------------- .text._Z15backprop_doublePfS_S_S_S_S_S_S_S_S_S_S_S_S_S_S_S_S_S_S_iiiifff --------------------------
	.section	.text._Z15backprop_doublePfS_S_S_S_S_S_S_S_S_S_S_S_S_S_S_S_S_S_S_iiiifff,"ax",@progbits
	.align	128
        .global         _Z15backprop_doublePfS_S_S_S_S_S_S_S_S_S_S_S_S_S_S_S_S_S_S_iiiifff
        .type           _Z15backprop_doublePfS_S_S_S_S_S_S_S_S_S_S_S_S_S_S_S_S_S_S_iiiifff,@function
        .size           _Z15backprop_doublePfS_S_S_S_S_S_S_S_S_S_S_S_S_S_S_S_S_S_S_iiiifff,(.L_x_780 - _Z15backprop_doublePfS_S_S_S_S_S_S_S_S_S_S_S_S_S_S_S_S_S_S_iiiifff)
        .other          _Z15backprop_doublePfS_S_S_S_S_S_S_S_S_S_S_S_S_S_S_S_S_S_S_iiiifff,@"STO_CUDA_ENTRY STV_DEFAULT"
_Z15backprop_doublePfS_S_S_S_S_S_S_S_S_S_S_S_S_S_S_S_S_S_S_iiiifff:
.text._Z15backprop_doublePfS_S_S_S_S_S_S_S_S_S_S_S_S_S_S_S_S_S_S_iiiifff:
        /* <DEDUP_REMOVED lines=11> */
[----:B------:R-:W0:Y:S01]  /*00b0*/  LDC.64 R8, c[0x0][0x400] ;  /* 0x00010000ff087b82 */ /* 0x000e220000000a00 */
[----:B------:R-:W1:Y:S01]  /*00c0*/  LDCU.64 UR4, c[0x0][0x358] ;  /* 0x00006b00ff0477ac */ /* 0x000e620008000a00 */
[----:B------:R-:W2:Y:S06]  /*00d0*/  LDCU UR6, c[0x0][0x438] ;  /* 0x00008700ff0677ac */ /* 0x000eac0008000800 */
[----:B------:R-:W3:Y:S08]  /*00e0*/  LDC.64 R10, c[0x0][0x3a0] ;  /* 0x0000e800ff0a7b82 */ /* 0x000ef00000000a00 */
[----:B------:R-:W4:Y:S01]  /*00f0*/  LDC.64 R6, c[0x0][0x3c0] ;  /* 0x0000f000ff067b82 */ /* 0x000f220000000a00 */
[----:B0-----:R-:W-:-:S07]  /*0100*/  IMAD.WIDE R8, R2, 0x4, R8 ;  /* 0x0000000402087825 */ /* 0x001fce00078e0208 */
[----:B------:R-:W0:Y:S01]  /*0110*/  LDC.64 R14, c[0x0][0x430] ;  /* 0x00010c00ff0e7b82 */ /* 0x000e220000000a00 */
[----:B-1----:R-:W2:Y:S01]  /*0120*/  LDG.E R8, desc[UR4][R8.64] ;  /* 0x0000000408087981 */ /* 0x002ea2000c1e1900 */
[----:B---3--:R-:W-:-:S06]  /*0130*/  IMAD.WIDE R10, R2, 0x4, R10 ;  /* 0x00000004020a7825 */ /* 0x008fcc00078e020a */
[----:B------:R-:W0:Y:S01]  /*0140*/  LDG.E R10, desc[UR4][R10.64] ;  /* 0x000000040a0a7981 */ /* 0x000e22000c1e1900 */
[----:B----4-:R-:W-:-:S05]  /*0150*/  IMAD.WIDE R6, R2, 0x4, R6 ;  /* 0x0000000402067825 */ /* 0x010fca00078e0206 */
[----:B------:R1:W5:Y:S01]  /*0160*/  LDG.E R4, desc[UR4][R6.64] ;  /* 0x0000000406047981 */ /* 0x000362000c1e1900 */
[----:B------:R-:W-:Y:S01]  /*0170*/  BSSY.RECONVERGENT B0, `(.L_x_457) ;  /* 0x0000011000007945 */ /* 0x000fe20003800200 */
[----:B--2---:R-:W-:-:S04]  /*0180*/  FMUL R3, R8, UR6 ;  /* 0x0000000608037c20 */ /* 0x004fc80008400000 */
[----:B0-----:R-:W-:-:S05]  /*0190*/  FFMA R3, R10, R15, -R3 ;  /* 0x0000000f0a037223 */ /* 0x001fca0000000803 */
[----:B------:R-:W-:-:S04]  /*01a0*/  FMNMX R5, |R3|, 10, !PT ;  /* 0x4120000003057809 */ /* 0x000fc80007800200 */
[----:B------:R-:W0:Y:S01]  /*01b0*/  MUFU.RCP R12, R5 ;  /* 0x00000005000c7308 */ /* 0x000e220000001000 */
[----:B------:R-:W-:-:S04]  /*01c0*/  FMUL R8, R14, 0.10000002384185791016 ;  /* 0x3dccccd00e087820 */ /* 0x000fc80000400000 */
[----:B------:R-:W-:-:S04]  /*01d0*/  FMUL R0, R3, R8 ;  /* 0x0000000803007220 */ /* 0x000fc80000400000 */
[----:B------:R-:W2:Y:S01]  /*01e0*/  FCHK P0, R0, R5 ;  /* 0x0000000500007302 */ /* 0x000ea20000000000 */
[----:B0-----:R-:W-:-:S04]  /*01f0*/  FFMA R9, -R5, R12, 1 ;  /* 0x3f80000005097423 */ /* 0x001fc8000000010c */
[----:B------:R-:W-:-:S04]  /*0200*/  FFMA R9, R12, R9, R12 ;  /* 0x000000090c097223 */ /* 0x000fc8000000000c */
[----:B------:R-:W-:-:S04]  /*0210*/  FFMA R10, R0, R9, RZ ;  /* 0x00000009000a7223 */ /* 0x000fc800000000ff */
[----:B------:R-:W-:-:S04]  /*0220*/  FFMA R3, -R5, R10, R0 ;  /* 0x0000000a05037223 */ /* 0x000fc80000000100 */
[----:B------:R-:W-:Y:S01]  /*0230*/  FFMA R3, R9, R3, R10 ;  /* 0x0000000309037223 */ /* 0x000fe2000000000a */
[----:B-12---:R-:W-:Y:S06]  /*0240*/  @!P0 BRA `(.L_x_458) ;  /* 0x00000000000c8947 */ /* 0x006fec0003800000 */
[----:B------:R-:W-:Y:S02]  /*0250*/  MOV R3, R5 ;  /* 0x0000000500037202 */ /* 0x000fe40000000f00 */
[----:B------:R-:W-:-:S07]  /*0260*/  MOV R10, 0x280 ;  /* 0x00000280000a7802 */ /* 0x000fce0000000f00 */
[----:B-----5:R-:W-:Y:S05]  /*0270*/  CALL.REL.NOINC `($__internal_2_$__cuda_sm3x_div_rn_noftz_f32_slowpath) ;  /* 0x0000000400f07944 */ /* 0x020fea0003c00000 */
.L_x_458:
[----:B------:R-:W-:Y:S05]  /*0280*/  BSYNC.RECONVERGENT B0 ;  /* 0x0000000000007941 */ /* 0x000fea0003800200 */
.L_x_457:
[----:B------:R-:W0:Y:S08]  /*0290*/  LDC.64 R10, c[0x0][0x380] ;  /* 0x0000e000ff0a7b82 */ /* 0x000e300000000a00 */
[----:B------:R-:W1:Y:S08]  /*02a0*/  LDC.64 R14, c[0x0][0x408] ;  /* 0x00010200ff0e7b82 */ /* 0x000e700000000a00 */
[----:B------:R-:W2:Y:S01]  /*02b0*/  LDC.64 R12, c[0x0][0x3a8] ;  /* 0x0000ea00ff0c7b82 */ /* 0x000ea20000000a00 */
[----:B-----5:R-:W-:Y:S01]  /*02c0*/  FFMA R3, R4, 0.89999997615814208984, R3 ;  /* 0x3f66666604037823 */ /* 0x020fe20000000003 */
[----:B------:R-:W3:Y:S01]  /*02d0*/  LDCU UR6, c[0x0][0x438] ;  /* 0x00008700ff0677ac */ /* 0x000ee20008000800 */
[----:B------:R-:W4:Y:S01]  /*02e0*/  LDCU UR7, c[0x0][0x434] ;  /* 0x00008680ff0777ac */ /* 0x000f220008000800 */
[----:B0-----:R-:W-:-:S04]  /*02f0*/  IMAD.WIDE R10, R2, 0x4, R10 ;  /* 0x00000004020a7825 */ /* 0x001fc800078e020a */
[----:B------:R-:W0:Y:S01]  /*0300*/  LDC.64 R4, c[0x0][0x3c8] ;  /* 0x0000f200ff047b82 */ /* 0x000e220000000a00 */
[----:B------:R-:W3:Y:S01]  /*0310*/  LDG.E R0, desc[UR4][R10.64] ;  /* 0x000000040a007981 */ /* 0x000ee2000c1e1900 */
[----:B-1----:R-:W-:-:S04]  /*0320*/  IMAD.WIDE R14, R2, 0x4, R14 ;  /* 0x00000004020e7825 */ /* 0x002fc800078e020e */
[----:B--2---:R-:W-:-:S04]  /*0330*/  IMAD.WIDE R12, R2, 0x4, R12 ;  /* 0x00000004020c7825 */ /* 0x004fc800078e020c */
[----:B0-----:R-:W-:-:S04]  /*0340*/  IMAD.WIDE R4, R2, 0x4, R4 ;  /* 0x0000000402047825 */ /* 0x001fc800078e0204 */
[----:B---3--:R-:W-:-:S05]  /*0350*/  FADD R17, -R3, R0 ;  /* 0x0000000003117221 */ /* 0x008fca0000000100 */
[----:B------:R0:W-:Y:S04]  /*0360*/  STG.E desc[UR4][R10.64], R17 ;  /* 0x000000110a007986 */ /* 0x0001e8000c101904 */
[----:B------:R1:W-:Y:S04]  /*0370*/  STG.E desc[UR4][R6.64], R3 ;  /* 0x0000000306007986 */ /* 0x0003e8000c101904 */
[----:B------:R-:W2:Y:S04]  /*0380*/  LDG.E R14, desc[UR4][R14.64] ;  /* 0x000000040e0e7981 */ /* 0x000ea8000c1e1900 */
[----:B------:R-:W4:Y:S04]  /*0390*/  LDG.E R12, desc[UR4][R12.64] ;  /* 0x000000040c0c7981 */ /* 0x000f28000c1e1900 */
[----:B------:R3:W5:Y:S01]  /*03a0*/  LDG.E R9, desc[UR4][R4.64] ;  /* 0x0000000404097981 */ /* 0x000762000c1e1900 */
[----:B------:R-:W-:Y:S01]  /*03b0*/  BSSY.RECONVERGENT B0, `(.L_x_459) ;  /* 0x0000011000007945 */ /* 0x000fe20003800200 */
[----:B--2---:R-:W-:-:S04]  /*03c0*/  FMUL R19, R14, UR6 ;  /* 0x000000060e137c20 */ /* 0x004fc80008400000 */
[----:B----4-:R-:W-:-:S04]  /*03d0*/  FFMA R19, R12, UR7, -R19 ;  /* 0x000000070c137c23 */ /* 0x010fc80008000813 */
[----:B------:R-:W-:Y:S01]  /*03e0*/  FMUL R0, R8, R19 ;  /* 0x0000001308007220 */ /* 0x000fe20000400000 */
[----:B0-----:R-:W-:-:S04]  /*03f0*/  FMNMX R11, |R19|, 10, !PT ;  /* 0x41200000130b7809 */ /* 0x001fc80007800200 */
[----:B-1----:R-:W0:Y:S08]  /*0400*/  MUFU.RCP R6, R11 ;  /* 0x0000000b00067308 */ /* 0x002e300000001000 */
[----:B------:R-:W1:Y:S01]  /*0410*/  FCHK P0, R0, R11 ;  /* 0x0000000b00007302 */ /* 0x000e620000000000 */
[----:B0-----:R-:W-:-:S04]  /*0420*/  FFMA R3, -R11, R6, 1 ;  /* 0x3f8000000b037423 */ /* 0x001fc80000000106 */
[----:B------:R-:W-:-:S04]  /*0430*/  FFMA R3, R6, R3, R6 ;  /* 0x0000000306037223 */ /* 0x000fc80000000006 */
[----:B------:R-:W-:-:S04]  /*0440*/  FFMA R6, R0, R3, RZ ;  /* 0x0000000300067223 */ /* 0x000fc800000000ff */
[----:B------:R-:W-:-:S04]  /*0450*/  FFMA R7, -R11, R6, R0 ;  /* 0x000000060b077223 */ /* 0x000fc80000000100 */
[----:B------:R-:W-:Y:S01]  /*0460*/  FFMA R10, R3, R7, R6 ;  /* 0x00000007030a7223 */ /* 0x000fe20000000006 */
[----:B-1-3--:R-:W-:Y:S06]  /*0470*/  @!P0 BRA `(.L_x_460) ;  /* 0x0000000000108947 */ /* 0x00afec0003800000 */
[----:B------:R-:W-:Y:S02]  /*0480*/  MOV R3, R11 ;  /* 0x0000000b00037202 */ /* 0x000fe40000000f00 */
[----:B------:R-:W-:-:S07]  /*0490*/  MOV R10, 0x4b0 ;  /* 0x000004b0000a7802 */ /* 0x000fce0000000f00 */
[----:B-----5:R-:W-:Y:S05]  /*04a0*/  CALL.REL.NOINC `($__internal_2_$__cuda_sm3x_div_rn_noftz_f32_slowpath) ;  /* 0x0000000400647944 */ /* 0x020fea0003c00000 */
[----:B------:R-:W-:-:S07]  /*04b0*/  MOV R10, R3 ;  /* 0x00000003000a7202 */ /* 0x000fce0000000f00 */
.L_x_460:
[----:B------:R-:W-:Y:S05]  /*04c0*/  BSYNC.RECONVERGENT B0 ;  /* 0x0000000000007941 */ /* 0x000fea0003800200 */
.L_x_459:
[----:B------:R-:W0:Y:S01]  /*04d0*/  LDC.64 R6, c[0x0][0x388] ;  /* 0x0000e200ff067b82 */ /* 0x000e220000000a00 */
[----:B------:R-:W1:Y:S01]  /*04e0*/  LDCU UR6, c[0x0][0x424] ;  /* 0x00008480ff0677ac */ /* 0x000e620008000800 */
[----:B0-----:R-:W-:-:S05]  /*04f0*/  IMAD.WIDE R6, R2, 0x4, R6 ;  /* 0x0000000402067825 */ /* 0x001fca00078e0206 */
[----:B------:R-:W2:Y:S01]  /*0500*/  LDG.E R0, desc[UR4][R6.64] ;  /* 0x0000000406007981 */ /* 0x000ea2000c1e1900 */
[----:B-----5:R-:W-:Y:S01]  /*0510*/  FFMA R9, R9, 0.89999997615814208984, R10 ;  /* 0x3f66666609097823 */ /* 0x020fe2000000000a */
[----:B-1----:R-:W-:Y:S01]  /*0520*/  ISETP.GE.AND P0, PT, R2, UR6, PT ;  /* 0x0000000602007c0c */ /* 0x002fe2000bf06270 */
[----:B------:R-:W-:Y:S02]  /*0530*/  BSSY.RECONVERGENT B0, `(.L_x_461) ;  /* 0x0000028000007945 */ /* 0x000fe40003800200 */
[----:B--2---:R-:W-:-:S05]  /*0540*/  FADD R3, -R9, R0 ;  /* 0x0000000009037221 */ /* 0x004fca0000000100 */
[----:B------:R0:W-:Y:S04]  /*0550*/  STG.E desc[UR4][R6.64], R3 ;  /* 0x0000000306007986 */ /* 0x0001e8000c101904 */
[----:B------:R0:W-:Y:S01]  /*0560*/  STG.E desc[UR4][R4.64], R9 ;  /* 0x0000000904007986 */ /* 0x0001e2000c101904 */
[----:B------:R-:W-:Y:S05]  /*0570*/  @P0 BRA `(.L_x_462) ;  /* 0x00000000008c0947 */ /* 0x000fea0003800000 */
[----:B------:R-:W1:Y:S01]  /*0580*/  LDC.64 R12, c[0x0][0x410] ;  /* 0x00010400ff0c7b82 */ /* 0x000e620000000a00 */
[----:B------:R-:W2:Y:S01]  /*0590*/  LDCU UR6, c[0x0][0x438] ;  /* 0x00008700ff0677ac */ /* 0x000ea20008000800 */
[----:B------:R-:W3:Y:S06]  /*05a0*/  LDCU UR7, c[0x0][0x434] ;  /* 0x00008680ff0777ac */ /* 0x000eec0008000800 */
[----:B------:R-:W4:Y:S08]  /*05b0*/  LDC.64 R10, c[0x0][0x3b0] ;  /* 0x0000ec00ff0a7b82 */ /* 0x000f300000000a00 */
[----:B0-----:R-:W0:Y:S01]  /*05c0*/  LDC.64 R4, c[0x0][0x3d0] ;  /* 0x0000f400ff047b82 */ /* 0x001e220000000a00 */
[----:B-1----:R-:W-:-:S06]  /*05d0*/  IMAD.WIDE R12, R2, 0x4, R12 ;  /* 0x00000004020c7825 */ /* 0x002fcc00078e020c */
[----:B------:R-:W2:Y:S01]  /*05e0*/  LDG.E R12, desc[UR4][R12.64] ;  /* 0x000000040c0c7981 */ /* 0x000ea2000c1e1900 */
[----:B----4-:R-:W-:-:S06]  /*05f0*/  IMAD.WIDE R10, R2, 0x4, R10 ;  /* 0x00000004020a7825 */ /* 0x010fcc00078e020a */
[----:B------:R-:W3:Y:S01]  /*0600*/  LDG.E R10, desc[UR4][R10.64] ;  /* 0x000000040a0a7981 */ /* 0x000ee2000c1e1900 */
[----:B0-----:R-:W-:-:S05]  /*0610*/  IMAD.WIDE R4, R2, 0x4, R4 ;  /* 0x0000000402047825 */ /* 0x001fca00078e0204 */
[----:B------:R0:W5:Y:S01]  /*0620*/  LDG.E R6, desc[UR4][R4.64] ;  /* 0x0000000404067981 */ /* 0x000162000c1e1900 */
[----:B------:R-:W-:Y:S01]  /*0630*/  BSSY.RECONVERGENT B1, `(.L_x_463) ;  /* 0x0000010000017945 */ /* 0x000fe20003800200 */
[----:B--2---:R-:W-:-:S04]  /*0640*/  FMUL R3, R12, UR6 ;  /* 0x000000060c037c20 */ /* 0x004fc80008400000 */
[----:B---3--:R-:W-:-:S05]  /*0650*/  FFMA R3, R10, UR7, -R3 ;  /* 0x000000070a037c23 */ /* 0x008fca0008000803 */
[----:B------:R-:W-:-:S04]  /*0660*/  FMNMX R7, |R3|, 10, !PT ;  /* 0x4120000003077809 */ /* 0x000fc80007800200 */
[----:B------:R-:W1:Y:S01]  /*0670*/  MUFU.RCP R14, R7 ;  /* 0x00000007000e7308 */ /* 0x000e620000001000 */
[----:B------:R-:W-:-:S07]  /*0680*/  FMUL R0, R8, R3 ;  /* 0x0000000308007220 */ /* 0x000fce0000400000 */
[----:B------:R-:W2:Y:S01]  /*0690*/  FCHK P0, R0, R7 ;  /* 0x0000000700007302 */ /* 0x000ea20000000000 */
[----:B-1----:R-:W-:-:S04]  /*06a0*/  FFMA R9, -R7, R14, 1 ;  /* 0x3f80000007097423 */ /* 0x002fc8000000010e */
[----:B------:R-:W-:-:S04]  /*06b0*/  FFMA R9, R14, R9, R14 ;  /* 0x000000090e097223 */ /* 0x000fc8000000000e */
[----:B------:R-:W-:-:S04]  /*06c0*/  FFMA R10, R0, R9, RZ ;  /* 0x00000009000a7223 */ /* 0x000fc800000000ff */
[----:B------:R-:W-:-:S04]  /*06d0*/  FFMA R3, -R7, R10, R0 ;  /* 0x0000000a07037223 */ /* 0x000fc80000000100 */
[----:B------:R-:W-:Y:S01]  /*06e0*/  FFMA R3, R9, R3, R10 ;  /* 0x0000000309037223 */ /* 0x000fe2000000000a */
[----:B0-2---:R-:W-:Y:S06]  /*06f0*/  @!P0 BRA `(.L_x_464) ;  /* 0x00000000000c8947 */ /* 0x005fec0003800000 */
[----:B------:R-:W-:Y:S02]  /*0700*/  MOV R3, R7 ;  /* 0x0000000700037202 */ /* 0x000fe40000000f00 */
[----:B------:R-:W-:-:S07]  /*0710*/  MOV R10, 0x730 ;  /* 0x00000730000a7802 */ /* 0x000fce0000000f00 */
[----:B-----5:R-:W-:Y:S05]  /*0720*/  CALL.REL.NOINC `($__internal_2_$__cuda_sm3x_div_rn_noftz_f32_slowpath) ;  /* 0x0000000000c47944 */ /* 0x020fea0003c00000 */
.L_x_464:
[----:B------:R-:W-:Y:S05]  /*0730*/  BSYNC.RECONVERGENT B1 ;  /* 0x0000000000017941 */ /* 0x000fea0003800200 */
.L_x_463:
[----:B------:R-:W0:Y:S02]  /*0740*/  LDC.64 R10, c[0x0][0x390] ;  /* 0x0000e400ff0a7b82 */ /* 0x000e240000000a00 */
[----:B0-----:R-:W-:-:S05]  /*0750*/  IMAD.WIDE R10, R2, 0x4, R10 ;  /* 0x00000004020a7825 */ /* 0x001fca00078e020a */
[----:B------:R-:W2:Y:S01]  /*0760*/  LDG.E R0, desc[UR4][R10.64] ;  /* 0x000000040a007981 */ /* 0x000ea2000c1e1900 */
[----:B-----5:R-:W-:-:S04]  /*0770*/  FFMA R3, R6, 0.89999997615814208984, R3 ;  /* 0x3f66666606037823 */ /* 0x020fc80000000003 */
[----:B--2---:R-:W-:-:S05]  /*0780*/  FADD R7, -R3, R0 ;  /* 0x0000000003077221 */ /* 0x004fca0000000100 */
[----:B------:R1:W-:Y:S04]  /*0790*/  STG.E desc[UR4][R10.64], R7 ;  /* 0x000000070a007986 */ /* 0x0003e8000c101904 */
[----:B------:R1:W-:Y:S02]  /*07a0*/  STG.E desc[UR4][R4.64], R3 ;  /* 0x0000000304007986 */ /* 0x0003e4000c101904 */
.L_x_462:
[----:B------:R-:W-:Y:S05]  /*07b0*/  BSYNC.RECONVERGENT B0 ;  /* 0x0000000000007941 */ /* 0x000fea0003800200 */
.L_x_461:
[----:B------:R-:W2:Y:S02]  /*07c0*/  LDCU UR6, c[0x0][0x420] ;  /* 0x00008400ff0677ac */ /* 0x000ea40008000800 */
[----:B--2---:R-:W-:-:S13]  /*07d0*/  ISETP.GE.AND P0, PT, R2, UR6, PT ;  /* 0x0000000602007c0c */ /* 0x004fda000bf06270 */
[----:B------:R-:W-:Y:S05]  /*07e0*/  @P0 EXIT ;  /* 0x000000000000094d */ /* 0x000fea0003800000 */
[----:B------:R-:W2:Y:S01]  /*07f0*/  LDC.64 R12, c[0x0][0x418] ;  /* 0x00010600ff0c7b82 */ /* 0x000ea20000000a00 */
[----:B------:R-:W3:Y:S01]  /*0800*/  LDCU UR6, c[0x0][0x438] ;  /* 0x00008700ff0677ac */ /* 0x000ee20008000800 */
[----:B------:R-:W4:Y:S06]  /*0810*/  LDCU UR7, c[0x0][0x434] ;  /* 0x00008680ff0777ac */ /* 0x000f2c0008000800 */
[----:B-1----:R-:W1:Y:S08]  /*0820*/  LDC.64 R10, c[0x0][0x3b8] ;  /* 0x0000ee00ff0a7b82 */ /* 0x002e700000000a00 */
[----:B0-----:R-:W0:Y:S01]  /*0830*/  LDC.64 R4, c[0x0][0x3d8] ;  /* 0x0000f600ff047b82 */ /* 0x001e220000000a00 */
[----:B--2---:R-:W-:-:S06]  /*0840*/  IMAD.WIDE R12, R2, 0x4, R12 ;  /* 0x00000004020c7825 */ /* 0x004fcc00078e020c */
[----:B------:R-:W3:Y:S01]  /*0850*/  LDG.E R12, desc[UR4][R12.64] ;  /* 0x000000040c0c7981 */ /* 0x000ee2000c1e1900 */
[----:B-1----:R-:W-:-:S06]  /*0860*/  IMAD.WIDE R10, R2, 0x4, R10 ;  /* 0x00000004020a7825 */ /* 0x002fcc00078e020a */
[----:B------:R-:W4:Y:S01]  /*0870*/  LDG.E R10, desc[UR4][R10.64] ;  /* 0x000000040a0a7981 */ /* 0x000f22000c1e1900 */
[----:B0-----:R-:W-:-:S05]  /*0880*/  IMAD.WIDE R4, R2, 0x4, R4 ;  /* 0x0000000402047825 */ /* 0x001fca00078e0204 */
[----:B------:R0:W5:Y:S01]  /*0890*/  LDG.E R6, desc[UR4][R4.64] ;  /* 0x0000000404067981 */ /* 0x000162000c1e1900 */
[----:B------:R-:W-:Y:S01]  /*08a0*/  BSSY.RECONVERGENT B0, `(.L_x_465) ;  /* 0x0000011000007945 */ /* 0x000fe20003800200 */
[----:B---3--:R-:W-:-:S04]  /*08b0*/  FMUL R3, R12, UR6 ;  /* 0x000000060c037c20 */ /* 0x008fc80008400000 */
[----:B----4-:R-:W-:-:S05]  /*08c0*/  FFMA R3, R10, UR7, -R3 ;  /* 0x000000070a037c23 */ /* 0x010fca0008000803 */
        /* <DEDUP_REMOVED lines=10> */
[----:B------:R-:W-:Y:S01]  /*0970*/  IMAD.MOV.U32 R3, RZ, RZ, R7 ;  /* 0x000000ffff037224 */ /* 0x000fe200078e0007 */
[----:B------:R-:W-:-:S07]  /*0980*/  MOV R10, 0x9a0 ;  /* 0x000009a0000a7802 */ /* 0x000fce0000000f00 */
[----:B-----5:R-:W-:Y:S05]  /*0990*/  CALL.REL.NOINC `($__internal_2_$__cuda_sm3x_div_rn_noftz_f32_slowpath) ;  /* 0x0000000000287944 */ /* 0x020fea0003c00000 */
[----:B------:R-:W-:-:S07]  /*09a0*/  MOV R11, R3 ;  /* 0x00000003000b7202 */ /* 0x000fce0000000f00 */
.L_x_466:
[----:B------:R-:W-:Y:S05]  /*09b0*/  BSYNC.RECONVERGENT B0 ;  /* 0x0000000000007941 */ /* 0x000fea0003800200 */
.L_x_465:
[----:B------:R-:W0:Y:S02]  /*09c0*/  LDC.64 R8, c[0x0][0x398] ;  /* 0x0000e600ff087b82 */ /* 0x000e240000000a00 */
[----:B0-----:R-:W-:-:S05]  /*09d0*/  IMAD.WIDE R2, R2, 0x4, R8 ;  /* 0x0000000402027825 */ /* 0x001fca00078e0208 */
[----:B------:R-:W2:Y:S01]  /*09e0*/  LDG.E R0, desc[UR4][R2.64] ;  /* 0x0000000402007981 */ /* 0x000ea2000c1e1900 */
[----:B-----5:R-:W-:-:S04]  /*09f0*/  FFMA R11, R6, 0.89999997615814208984, R11 ;  /* 0x3f666666060b7823 */ /* 0x020fc8000000000b */
[----:B--2---:R-:W-:-:S05]  /*0a00*/  FADD R7, -R11, R0 ;  /* 0x000000000b077221 */ /* 0x004fca0000000100 */
[----:B------:R-:W-:Y:S04]  /*0a10*/  STG.E desc[UR4][R2.64], R7 ;  /* 0x0000000702007986 */ /* 0x000fe8000c101904 */
[----:B------:R-:W-:Y:S01]  /*0a20*/  STG.E desc[UR4][R4.64], R11 ;  /* 0x0000000b04007986 */ /* 0x000fe2000c101904 */
[----:B------:R-:W-:Y:S05]  /*0a30*/  EXIT ;  /* 0x000000000000794d */ /* 0x000fea0003800000 */
        .weak           $__internal_2_$__cuda_sm3x_div_rn_noftz_f32_slowpath
        .type           $__internal_2_$__cuda_sm3x_div_rn_noftz_f32_slowpath,@function
        .size           $__internal_2_$__cuda_sm3x_div_rn_noftz_f32_slowpath,(.L_x_780 - $__internal_2_$__cuda_sm3x_div_rn_noftz_f32_slowpath)
$__internal_2_$__cuda_sm3x_div_rn_noftz_f32_slowpath:
[----:B------:R-:W-:Y:S01]  /*0a40*/  SHF.R.U32.HI R11, RZ, 0x17, R3 ;  /* 0x00000017ff0b7819 */ /* 0x000fe20000011603 */
[----:B------:R-:W-:Y:S01]  /*0a50*/  BSSY.RECONVERGENT B2, `(.L_x_467) ;  /* 0x0000062000027945 */ /* 0x000fe20003800200 */
[----:B------:R-:W-:Y:S02]  /*0a60*/  SHF.R.U32.HI R12, RZ, 0x17, R0 ;  /* 0x00000017ff0c7819 */ /* 0x000fe40000011600 */
[----:B------:R-:W-:Y:S02]  /*0a70*/  LOP3.LUT R11, R11, 0xff, RZ, 0xc0, !PT ;  /* 0x000000ff0b0b7812 */ /* 0x000fe400078ec0ff */
[----:B------:R-:W-:Y:S02]  /*0a80*/  LOP3.LUT R15, R12, 0xff, RZ, 0xc0, !PT ;  /* 0x000000ff0c0f7812 */ /* 0x000fe400078ec0ff */
[----:B------:R-:W-:Y:S02]  /*0a90*/  IADD3 R14, PT, PT, R11, -0x1, RZ ;  /* 0xffffffff0b0e7810 */ /* 0x000fe40007ffe0ff */
[----:B------:R-:W-:-:S02]  /*0aa0*/  IADD3 R13, PT, PT, R15, -0x1, RZ ;  /* 0xffffffff0f0d7810 */ /* 0x000fc40007ffe0ff */
[----:B------:R-:W-:-:S04]  /*0ab0*/  ISETP.GT.U32.AND P0, PT, R14, 0xfd, PT ;  /* 0x000000fd0e00780c */ /* 0x000fc80003f04070 */
[----:B------:R-:W-:-:S13]  /*0ac0*/  ISETP.GT.U32.OR P0, PT, R13, 0xfd, P0 ;  /* 0x000000fd0d00780c */ /* 0x000fda0000704470 */
[----:B------:R-:W-:Y:S01]  /*0ad0*/  @!P0 IMAD.MOV.U32 R12, RZ, RZ, RZ ;  /* 0x000000ffff0c8224 */ /* 0x000fe200078e00ff */
        /* <DEDUP_REMOVED lines=20> */
[----:B------:R-:W-:Y:S01]  /*0c20*/  @!P0 FFMA R0, R0, 1.84467440737095516160e+19, RZ ;  /* 0x5f80000000008823 */ /* 0x000fe200000000ff */
[----:B------:R-:W-:Y:S01]  /*0c30*/  @!P0 MOV R12, 0xffffffc0 ;  /* 0xffffffc0000c8802 */ /* 0x000fe20000000f00 */
[----:B------:R-:W-:-:S03]  /*0c40*/  @!P1 FFMA R3, R3, 1.84467440737095516160e+19, RZ ;  /* 0x5f80000003039823 */ /* 0x000fc600000000ff */
[----:B------:R-:W-:-:S07]  /*0c50*/  @!P1 IADD3 R12, PT, PT, R12, 0x40, RZ ;  /* 0x000000400c0c9810 */ /* 0x000fce0007ffe0ff */
.L_x_468:
[----:B------:R-:W-:Y:S01]  /*0c60*/  LEA R14, R11, 0xc0800000, 0x17 ;  /* 0xc08000000b0e7811 */ /* 0x000fe200078eb8ff */
[----:B------:R-:W-:Y:S01]  /*0c70*/  VIADD R15, R15, 0xffffff81 ;  /* 0xffffff810f0f7836 */ /* 0x000fe20000000000 */
[----:B------:R-:W-:Y:S02]  /*0c80*/  BSSY.RECONVERGENT B3, `(.L_x_473) ;  /* 0x0000035000037945 */ /* 0x000fe40003800200 */
[----:B------:R-:W-:Y:S01]  /*0c90*/  IADD3 R16, PT, PT, -R14, R3, RZ ;  /* 0x000000030e107210 */ /* 0x000fe20007ffe1ff */
[C---:B------:R-:W-:Y:S01]  /*0ca0*/  IMAD R0, R15.reuse, -0x800000, R0 ;  /* 0xff8000000f007824 */ /* 0x040fe200078e0200 */
[----:B------:R-:W-:Y:S02]  /*0cb0*/  IADD3 R15, PT, PT, R15, 0x7f, -R11 ;  /* 0x0000007f0f0f7810 */ /* 0x000fe40007ffe80b */
[----:B------:R-:W0:Y:S01]  /*0cc0*/  MUFU.RCP R3, R16 ;  /* 0x0000001000037308 */ /* 0x000e220000001000 */
[----:B------:R-:W-:Y:S01]  /*0cd0*/  FADD.FTZ R13, -R16, -RZ ;  /* 0x800000ff100d7221 */ /* 0x000fe20000010100 */
[----:B------:R-:W-:-:S03]  /*0ce0*/  IADD3 R15, PT, PT, R15, R12, RZ ;  /* 0x0000000c0f0f7210 */ /* 0x000fc60007ffe0ff */
        /* <DEDUP_REMOVED lines=21> */
[C---:B------:R-:W-:Y:S02]  /*0e40*/  ISETP.NE.AND P2, PT, R16.reuse, RZ, PT ;  /* 0x000000ff1000720c */ /* 0x040fe40003f45270 */
[C---:B------:R-:W-:Y:S02]  /*0e50*/  ISETP.NE.AND P1, PT, R16.reuse, RZ, PT ;  /* 0x000000ff1000720c */ /* 0x040fe40003f25270 */
[----:B------:R-:W-:Y:S01]  /*0e60*/  LOP3.LUT R12, R11, 0x7fffff, RZ, 0xc0, !PT ;  /* 0x007fffff0b0c7812 */ /* 0x000fe200078ec0ff */
[CCC-:B------:R-:W-:Y:S01]  /*0e70*/  FFMA.RP R11, R3.reuse, R13.reuse, R14.reuse ;  /* 0x0000000d030b7223 */ /* 0x1c0fe2000000800e */
[----:B------:R-:W-:Y:S01]  /*0e80*/  FFMA.RM R14, R3, R13, R14 ;  /* 0x0000000d030e7223 */ /* 0x000fe2000000400e */
[----:B------:R-:W-:Y:S01]  /*0e90*/  IADD3 R3, PT, PT, R16, 0x20, RZ ;  /* 0x0000002010037810 */ /* 0x000fe20007ffe0ff */
        /* <DEDUP_REMOVED lines=15> */
.L_x_475:
[----:B------:R-:W-:-:S04]  /*0f90*/  LOP3.LUT R0, R0, 0x80000000, RZ, 0xc0, !PT ;  /* 0x8000000000007812 */ /* 0x000fc800078ec0ff */
[----:B------:R-:W-:Y:S01]  /*0fa0*/  LOP3.LUT R0, R0, 0x7f800000, RZ, 0xfc, !PT ;  /* 0x7f80000000007812 */ /* 0x000fe200078efcff */
[----:B------:R-:W-:Y:S06]  /*0fb0*/  BRA `(.L_x_476) ;  /* 0x0000000000047947 */ /* 0x000fec0003800000 */
.L_x_474:
[----:B------:R-:W-:-:S07]  /*0fc0*/  LEA R0, R15, R0, 0x17 ;  /* 0x000000000f007211 */ /* 0x000fce00078eb8ff */
.L_x_476:
[----:B------:R-:W-:Y:S05]  /*0fd0*/  BSYNC.RECONVERGENT B3 ;  /* 0x0000000000037941 */ /* 0x000fea0003800200 */
.L_x_473:
[----:B------:R-:W-:Y:S05]  /*0fe0*/  BRA `(.L_x_477) ;  /* 0x0000000000207947 */ /* 0x000fea0003800000 */
.L_x_472:
[----:B------:R-:W-:-:S04]  /*0ff0*/  LOP3.LUT R0, R3, 0x80000000, R0, 0x48, !PT ;  /* 0x8000000003007812 */ /* 0x000fc800078e4800 */
[----:B------:R-:W-:Y:S01]  /*1000*/  LOP3.LUT R0, R0, 0x7f800000, RZ, 0xfc, !PT ;  /* 0x7f80000000007812 */ /* 0x000fe200078efcff */
[----:B------:R-:W-:Y:S06]  /*1010*/  BRA `(.L_x_477) ;  /* 0x0000000000147947 */ /* 0x000fec0003800000 */
.L_x_471:
[----:B------:R-:W-:Y:S01]  /*1020*/  LOP3.LUT R0, R3, 0x80000000, R0, 0x48, !PT ;  /* 0x8000000003007812 */ /* 0x000fe200078e4800 */
[----:B------:R-:W-:Y:S06]  /*1030*/  BRA `(.L_x_477) ;  /* 0x00000000000c7947 */ /* 0x000fec0003800000 */
.L_x_470:
[----:B------:R-:W0:Y:S01]  /*1040*/  MUFU.RSQ R0, -QNAN ;  /* 0xffc0000000007908 */ /* 0x000e220000001400 */
[----:B------:R-:W-:Y:S05]  /*1050*/  BRA `(.L_x_477) ;  /* 0x0000000000047947 */ /* 0x000fea0003800000 */
.L_x_469:
[----:B------:R-:W-:-:S07]  /*1060*/  FADD.FTZ R0, R0, R3 ;  /* 0x0000000300007221 */ /* 0x000fce0000010000 */
.L_x_477:
[----:B------:R-:W-:Y:S05]  /*1070*/  BSYNC.RECONVERGENT B2 ;  /* 0x0000000000027941 */ /* 0x000fea0003800200 */
.L_x_467:
[----:B------:R-:W-:Y:S01]  /*1080*/  HFMA2 R11, -RZ, RZ, 0, 0 ;  /* 0x00000000ff0b7431 */ /* 0x000fe200000001ff */
[----:B0-----:R-:W-:-:S03]  /*1090*/  MOV R3, R0 ;  /* 0x0000000000037202 */ /* 0x001fc60000000f00 */
[----:B------:R-:W-:Y:S05]  /*10a0*/  RET.REL.NODEC R10 `(_Z15backprop_doublePfS_S_S_S_S_S_S_S_S_S_S_S_S_S_S_S_S_S_S_iiiifff) ;  /* 0xffffffec0ad47950 */ /* 0x000fea0003c3ffff */
.L_x_478:
        /* <DEDUP_REMOVED lines=13> */
.L_x_780:


//--------------------- .text._Z10backprop_dPfS_S_S_S_S_S_S_S_S_S_S_S_S_S_S_iiiif --------------------------
	.section	.text._Z10backprop_dPfS_S_S_S_S_S_S_S_S_S_S_S_S_S_S_iiiif,"ax",@progbits
	.align	128
        .global         _Z10backprop_dPfS_S_S_S_S_S_S_S_S_S_S_S_S_S_S_iiiif
        .type           _Z10backprop_dPfS_S_S_S_S_S_S_S_S_S_S_S_S_S_S_iiiif,@function
        .size           _Z10backprop_dPfS_S_S_S_S_S_S_S_S_S_S_S_S_S_S_iiiif,(.L_x_781 - _Z10backprop_dPfS_S_S_S_S_S_S_S_S_S_S_S_S_S_S_iiiif)
        .other          _Z10backprop_dPfS_S_S_S_S_S_S_S_S_S_S_S_S_S_S_iiiif,@"STO_CUDA_ENTRY STV_DEFAULT"
_Z10backprop_dPfS_S_S_S_S_S_S_S_S_S_S_S_S_S_S_iiiif:
.text._Z10backprop_dPfS_S_S_S_S_S_S_S_S_S_S_S_S_S_S_iiiif:
        /* <DEDUP_REMOVED lines=12> */
[----:B------:R-:W1:Y:S07]  /*00c0*/  LDCU.64 UR4, c[0x0][0x358] ;  /* 0x00006b00ff0477ac */ /* 0x000e6e0008000a00 */
[----:B------:R-:W2:Y:S08]  /*00d0*/  LDC.64 R6, c[0x0][0x3c0] ;  /* 0x0000f000ff067b82 */ /* 0x000eb00000000a00 */
[----:B------:R-:W3:Y:S01]  /*00e0*/  LDC R8, c[0x0][0x410] ;  /* 0x00010400ff087b82 */ /* 0x000ee20000000800 */
[----:B0-----:R-:W-:-:S06]  /*00f0*/  IMAD.WIDE R10, R2, 0x4, R10 ;  /* 0x00000004020a7825 */ /* 0x001fcc00078e020a */
[----:B-1----:R-:W4:Y:S01]  /*0100*/  LDG.E R11, desc[UR4][R10.64] ;  /* 0x000000040a0b7981 */ /* 0x002f22000c1e1900 */
[----:B--2---:R-:W-:-:S05]  /*0110*/  IMAD.WIDE R6, R2, 0x4, R6 ;  /* 0x0000000402067825 */ /* 0x004fca00078e0206 */
[----:B------:R0:W5:Y:S01]  /*0120*/  LDG.E R4, desc[UR4][R6.64] ;  /* 0x0000000406047981 */ /* 0x000162000c1e1900 */
[----:B------:R-:W-:Y:S01]  /*0130*/  BSSY.RECONVERGENT B0, `(.L_x_479) ;  /* 0x000000f000007945 */ /* 0x000fe20003800200 */
[----:B---3--:R-:W-:Y:S01]  /*0140*/  FMUL R8, R8, 0.10000002384185791016 ;  /* 0x3dccccd008087820 */ /* 0x008fe20000400000 */
[----:B----4-:R-:W-:-:S03]  /*0150*/  FMNMX R3, |R11|, 10, !PT ;  /* 0x412000000b037809 */ /* 0x010fc60007800200 */
[----:B------:R-:W-:Y:S01]  /*0160*/  FMUL R0, R11, R8 ;  /* 0x000000080b007220 */ /* 0x000fe20000400000 */
[----:B------:R-:W1:Y:S08]  /*0170*/  MUFU.RCP R12, R3 ;  /* 0x00000003000c7308 */ /* 0x000e700000001000 */
[----:B------:R-:W2:Y:S01]  /*0180*/  FCHK P0, R0, R3 ;  /* 0x0000000300007302 */ /* 0x000ea20000000000 */
[----:B-1----:R-:W-:-:S04]  /*0190*/  FFMA R5, -R3, R12, 1 ;  /* 0x3f80000003057423 */ /* 0x002fc8000000010c */
[----:B------:R-:W-:-:S04]  /*01a0*/  FFMA R5, R12, R5, R12 ;  /* 0x000000050c057223 */ /* 0x000fc8000000000c */
[----:B------:R-:W-:-:S04]  /*01b0*/  FFMA R10, R0, R5, RZ ;  /* 0x00000005000a7223 */ /* 0x000fc800000000ff */
[----:B------:R-:W-:-:S04]  /*01c0*/  FFMA R9, -R3, R10, R0 ;  /* 0x0000000a03097223 */ /* 0x000fc80000000100 */
[----:B------:R-:W-:Y:S01]  /*01d0*/  FFMA R5, R5, R9, R10 ;  /* 0x0000000905057223 */ /* 0x000fe2000000000a */
[----:B0-2---:R-:W-:Y:S06]  /*01e0*/  @!P0 BRA `(.L_x_480) ;  /* 0x00000000000c8947 */ /* 0x005fec0003800000 */
[----:B------:R-:W-:-:S07]  /*01f0*/  MOV R10, 0x210 ;  /* 0x00000210000a7802 */ /* 0x000fce0000000f00 */
[----:B-----5:R-:W-:Y:S05]  /*0200*/  CALL.REL.NOINC `($__internal_3_$__cuda_sm3x_div_rn_noftz_f32_slowpath) ;  /* 0x00000004009c7944 */ /* 0x020fea0003c00000 */
[----:B------:R-:W-:-:S07]  /*0210*/  MOV R5, R0 ;  /* 0x0000000000057202 */ /* 0x000fce0000000f00 */
.L_x_480:
[----:B------:R-:W-:Y:S05]  /*0220*/  BSYNC.RECONVERGENT B0 ;  /* 0x0000000000007941 */ /* 0x000fea0003800200 */
.L_x_479:
[----:B------:R-:W0:Y:S08]  /*0230*/  LDC.64 R10, c[0x0][0x380] ;  /* 0x0000e000ff0a7b82 */ /* 0x000e300000000a00 */
[----:B------:R-:W1:Y:S01]  /*0240*/  LDC.64 R12, c[0x0][0x3a8] ;  /* 0x0000ea00ff0c7b82 */ /* 0x000e620000000a00 */
[----:B0-----:R-:W-:-:S05]  /*0250*/  IMAD.WIDE R10, R2, 0x4, R10 ;  /* 0x00000004020a7825 */ /* 0x001fca00078e020a */
[----:B------:R-:W2:Y:S01]  /*0260*/  LDG.E R0, desc[UR4][R10.64] ;  /* 0x000000040a007981 */ /* 0x000ea2000c1e1900 */
[----:B-----5:R-:W-:Y:S01]  /*0270*/  FFMA R3, R4, 0.89999997615814208984, R5 ;  /* 0x3f66666604037823 */ /* 0x020fe20000000005 */
[C---:B-1----:R-:W-:Y:S01]  /*0280*/  IMAD.WIDE R12, R2.reuse, 0x4, R12 ;  /* 0x00000004020c7825 */ /* 0x042fe200078e020c */
[----:B------:R-:W0:Y:S03]  /*0290*/  LDC.64 R4, c[0x0][0x3c8] ;  /* 0x0000f200ff047b82 */ /* 0x000e260000000a00 */
[----:B0-----:R-:W-:-:S04]  /*02a0*/  IMAD.WIDE R4, R2, 0x4, R4 ;  /* 0x0000000402047825 */ /* 0x001fc800078e0204 */
[----:B--2---:R-:W-:-:S05]  /*02b0*/  FADD R15, -R3, R0 ;  /* 0x00000000030f7221 */ /* 0x004fca0000000100 */
[----:B------:R-:W-:Y:S04]  /*02c0*/  STG.E desc[UR4][R10.64], R15 ;  /* 0x0000000f0a007986 */ /* 0x000fe8000c101904 */
[----:B------:R0:W-:Y:S04]  /*02d0*/  STG.E desc[UR4][R6.64], R3 ;  /* 0x0000000306007986 */ /* 0x0001e8000c101904 */
[----:B------:R-:W2:Y:S04]  /*02e0*/  LDG.E R13, desc[UR4][R12.64] ;  /* 0x000000040c0d7981 */ /* 0x000ea8000c1e1900 */
[----:B------:R1:W5:Y:S01]  /*02f0*/  LDG.E R9, desc[UR4][R4.64] ;  /* 0x0000000404097981 */ /* 0x000362000c1e1900 */
[----:B------:R-:W-:Y:S01]  /*0300*/  BSSY.RECONVERGENT B0, `(.L_x_481) ;  /* 0x000000f000007945 */ /* 0x000fe20003800200 */
[----:B--2---:R-:W-:Y:S01]  /*0310*/  FMNMX R17, |R13|, 10, !PT ;  /* 0x412000000d117809 */ /* 0x004fe20007800200 */
[----:B------:R-:W-:-:S03]  /*0320*/  FMUL R0, R8, R13 ;  /* 0x0000000d08007220 */ /* 0x000fc60000400000 */
[----:B------:R-:W2:Y:S08]  /*0330*/  MUFU.RCP R14, R17 ;  /* 0x00000011000e7308 */ /* 0x000eb00000001000 */
[----:B------:R-:W3:Y:S01]  /*0340*/  FCHK P0, R0, R17 ;  /* 0x0000001100007302 */ /* 0x000ee20000000000 */
[----:B--2---:R-:W-:-:S04]  /*0350*/  FFMA R19, -R17, R14, 1 ;  /* 0x3f80000011137423 */ /* 0x004fc8000000010e */
[----:B------:R-:W-:-:S04]  /*0360*/  FFMA R19, R14, R19, R14 ;  /* 0x000000130e137223 */ /* 0x000fc8000000000e */
[----:B0-----:R-:W-:-:S04]  /*0370*/  FFMA R6, R0, R19, RZ ;  /* 0x0000001300067223 */ /* 0x001fc800000000ff */
[----:B------:R-:W-:-:S04]  /*0380*/  FFMA R3, -R17, R6, R0 ;  /* 0x0000000611037223 */ /* 0x000fc80000000100 */
[----:B------:R-:W-:Y:S01]  /*0390*/  FFMA R10, R19, R3, R6 ;  /* 0x00000003130a7223 */ /* 0x000fe20000000006 */
[----:B-1-3--:R-:W-:Y:S06]  /*03a0*/  @!P0 BRA `(.L_x_482) ;  /* 0x0000000000108947 */ /* 0x00afec0003800000 */
[----:B------:R-:W-:Y:S01]  /*03b0*/  IMAD.MOV.U32 R3, RZ, RZ, R17 ;  /* 0x000000ffff037224 */ /* 0x000fe200078e0011 */
[----:B------:R-:W-:-:S07]  /*03c0*/  MOV R10, 0x3e0 ;  /* 0x000003e0000a7802 */ /* 0x000fce0000000f00 */
[----:B-----5:R-:W-:Y:S05]  /*03d0*/  CALL.REL.NOINC `($__internal_3_$__cuda_sm3x_div_rn_noftz_f32_slowpath) ;  /* 0x0000000400287944 */ /* 0x020fea0003c00000 */
[----:B------:R-:W-:-:S07]  /*03e0*/  MOV R10, R0 ;  /* 0x00000000000a7202 */ /* 0x000fce0000000f00 */
.L_x_482:
[----:B------:R-:W-:Y:S05]  /*03f0*/  BSYNC.RECONVERGENT B0 ;  /* 0x0000000000007941 */ /* 0x000fea0003800200 */
.L_x_481:
        /* <DEDUP_REMOVED lines=11> */
[----:B------:R-:W1:Y:S08]  /*04b0*/  LDC.64 R10, c[0x0][0x3b0] ;  /* 0x0000ec00ff0a7b82 */ /* 0x000e700000000a00 */
[----:B0-----:R-:W0:Y:S01]  /*04c0*/  LDC.64 R4, c[0x0][0x3d0] ;  /* 0x0000f400ff047b82 */ /* 0x001e220000000a00 */
[----:B-1----:R-:W-:-:S06]  /*04d0*/  IMAD.WIDE R10, R2, 0x4, R10 ;  /* 0x00000004020a7825 */ /* 0x002fcc00078e020a */
[----:B------:R-:W2:Y:S01]  /*04e0*/  LDG.E R11, desc[UR4][R10.64] ;  /* 0x000000040a0b7981 */ /* 0x000ea2000c1e1900 */
[----:B0-----:R-:W-:-:S05]  /*04f0*/  IMAD.WIDE R4, R2, 0x4, R4 ;  /* 0x0000000402047825 */ /* 0x001fca00078e0204 */
[----:B------:R0:W5:Y:S01]  /*0500*/  LDG.E R6, desc[UR4][R4.64] ;  /* 0x0000000404067981 */ /* 0x000162000c1e1900 */
[----:B------:R-:W-:Y:S01]  /*0510*/  BSSY.RECONVERGENT B1, `(.L_x_485) ;  /* 0x000000e000017945 */ /* 0x000fe20003800200 */
[----:B--2---:R-:W-:Y:S01]  /*0520*/  FMNMX R3, |R11|, 10, !PT ;  /* 0x412000000b037809 */ /* 0x004fe20007800200 */
[----:B------:R-:W-:-:S03]  /*0530*/  FMUL R0, R8, R11 ;  /* 0x0000000b08007220 */ /* 0x000fc60000400000 */
        /* <DEDUP_REMOVED lines=10> */
[----:B------:R-:W-:-:S07]  /*05e0*/  IMAD.MOV.U32 R7, RZ, RZ, R0 ;  /* 0x000000ffff077224 */ /* 0x000fce00078e0000 */
.L_x_486:
[----:B------:R-:W-:Y:S05]  /*05f0*/  BSYNC.RECONVERGENT B1 ;  /* 0x0000000000017941 */ /* 0x000fea0003800200 */
.L_x_485:
[----:B------:R-:W0:Y:S02]  /*0600*/  LDC.64 R10, c[0x0][0x390] ;  /* 0x0000e400ff0a7b82 */ /* 0x000e240000000a00 */
[----:B0-----:R-:W-:-:S05]  /*0610*/  IMAD.WIDE R10, R2, 0x4, R10 ;  /* 0x00000004020a7825 */ /* 0x001fca00078e020a */
[----:B------:R-:W2:Y:S01]  /*0620*/  LDG.E R0, desc[UR4][R10.64] ;  /* 0x000000040a007981 */ /* 0x000ea2000c1e1900 */
[----:B-----5:R-:W-:-:S04]  /*0630*/  FFMA R7, R6, 0.89999997615814208984, R7 ;  /* 0x3f66666606077823 */ /* 0x020fc80000000007 */
[----:B--2---:R-:W-:-:S05]  /*0640*/  FADD R3, -R7, R0 ;  /* 0x0000000007037221 */ /* 0x004fca0000000100 */
[----:B------:R1:W-:Y:S04]  /*0650*/  STG.E desc[UR4][R10.64], R3 ;  /* 0x000000030a007986 */ /* 0x0003e8000c101904 */
[----:B------:R1:W-:Y:S02]  /*0660*/  STG.E desc[UR4][R4.64], R7 ;  /* 0x0000000704007986 */ /* 0x0003e4000c101904 */
.L_x_484:
[----:B------:R-:W-:Y:S05]  /*0670*/  BSYNC.RECONVERGENT B0 ;  /* 0x0000000000007941 */ /* 0x000fea0003800200 */
.L_x_483:
[----:B------:R-:W2:Y:S02]  /*0680*/  LDCU UR6, c[0x0][0x400] ;  /* 0x00008000ff0677ac */ /* 0x000ea40008000800 */
[----:B--2---:R-:W-:-:S13]  /*0690*/  ISETP.GE.AND P0, PT, R2, UR6, PT ;  /* 0x0000000602007c0c */ /* 0x004fda000bf06270 */
[----:B------:R-:W-:Y:S05]  /*06a0*/  @P0 EXIT ;  /* 0x000000000000094d */ /* 0x000fea0003800000 */
[----:B-1----:R-:W1:Y:S08]  /*06b0*/  LDC.64 R10, c[0x0][0x3b8] ;  /* 0x0000ee00ff0a7b82 */ /* 0x002e700000000a00 */
        /* <DEDUP_REMOVED lines=19> */
.L_x_488:
[----:B------:R-:W-:Y:S05]  /*07f0*/  BSYNC.RECONVERGENT B0 ;  /* 0x0000000000007941 */ /* 0x000fea0003800200 */
.L_x_487:
        /* <DEDUP_REMOVED lines=8> */
        .weak           $__internal_3_$__cuda_sm3x_div_rn_noftz_f32_slowpath
        .type           $__internal_3_$__cuda_sm3x_div_rn_noftz_f32_slowpath,@function
        .size           $__internal_3_$__cuda_sm3x_div_rn_noftz_f32_slowpath,(.L_x_781 - $__internal_3_$__cuda_sm3x_div_rn_noftz_f32_slowpath)
$__internal_3_$__cuda_sm3x_div_rn_noftz_f32_slowpath:
        /* <DEDUP_REMOVED lines=34> */
.L_x_490:
[----:B------:R-:W-:Y:S01]  /*0aa0*/  LEA R14, R11, 0xc0800000, 0x17 ;  /* 0xc08000000b0e7811 */ /* 0x000fe200078eb8ff */
[----:B------:R-:W-:Y:S01]  /*0ab0*/  BSSY.RECONVERGENT B3, `(.L_x_495) ;  /* 0x0000036000037945 */ /* 0x000fe20003800200 */
[----:B------:R-:W-:-:S03]  /*0ac0*/  IADD3 R15, PT, PT, R15, -0x7f, RZ ;  /* 0xffffff810f0f7810 */ /* 0x000fc60007ffe0ff */
[----:B------:R-:W-:Y:S02]  /*0ad0*/  IMAD.IADD R16, R3, 0x1, -R14 ;  /* 0x0000000103107824 */ /* 0x000fe400078e0a0e */
[C---:B------:R-:W-:Y:S01]  /*0ae0*/  IMAD R0, R15.reuse, -0x800000, R0 ;  /* 0xff8000000f007824 */ /* 0x040fe200078e0200 */
[----:B------:R-:W-:Y:S01]  /*0af0*/  IADD3 R15, PT, PT, R15, 0x7f, -R11 ;  /* 0x0000007f0f0f7810 */ /* 0x000fe20007ffe80b */
[----:B------:R-:W0:Y:S01]  /*0b00*/  MUFU.RCP R3, R16 ;  /* 0x0000001000037308 */ /* 0x000e220000001000 */
[----:B------:R-:W-:-:S03]  /*0b10*/  FADD.FTZ R13, -R16, -RZ ;  /* 0x800000ff100d7221 */ /* 0x000fc60000010100 */
[----:B------:R-:W-:Y:S02]  /*0b20*/  IMAD.IADD R15, R15, 0x1, R12 ;  /* 0x000000010f0f7824 */ /* 0x000fe400078e020c */
        /* <DEDUP_REMOVED lines=9> */
[----:B------:R-:W-:-:S05]  /*0bc0*/  IADD3 R16, PT, PT, R11, R15, RZ ;  /* 0x0000000f0b107210 */ /* 0x000fca0007ffe0ff */
[----:B------:R-:W-:-:S05]  /*0bd0*/  VIADD R11, R16, 0xffffffff ;  /* 0xffffffff100b7836 */ /* 0x000fca0000000000 */
        /* <DEDUP_REMOVED lines=15> */
[----:B------:R-:W-:Y:S02]  /*0cd0*/  IADD3 R3, PT, PT, R16, 0x20, RZ ;  /* 0x0000002010037810 */ /* 0x000fe40007ffe0ff */
[----:B------:R-:W-:-:S02]  /*0ce0*/  LOP3.LUT R12, R12, 0x800000, RZ, 0xfc, !PT ;  /* 0x008000000c0c7812 */ /* 0x000fc400078efcff */
[----:B------:R-:W-:Y:S02]  /*0cf0*/  IADD3 R13, PT, PT, -R16, RZ, RZ ;  /* 0x000000ff100d7210 */ /* 0x000fe40007ffe1ff */
[----:B------:R-:W-:Y:S02]  /*0d00*/  SHF.L.U32 R3, R12, R3, RZ ;  /* 0x000000030c037219 */ /* 0x000fe400000006ff */
[----:B------:R-:W-:Y:S02]  /*0d10*/  FSETP.NEU.FTZ.AND P0, PT, R11, R14, PT ;  /* 0x0000000e0b00720b */ /* 0x000fe40003f1d000 */
[----:B------:R-:W-:Y:S02]  /*0d20*/  SEL R11, R13, RZ, P2 ;  /* 0x000000ff0d0b7207 */ /* 0x000fe40001000000 */
[----:B------:R-:W-:Y:S02]  /*0d30*/  ISETP.NE.AND P1, PT, R3, RZ, P1 ;  /* 0x000000ff0300720c */ /* 0x000fe40000f25270 */
[----:B------:R-:W-:-:S02]  /*0d40*/  SHF.R.U32.HI R11, RZ, R11, R12 ;  /* 0x0000000bff0b7219 */ /* 0x000fc4000001160c */
[----:B------:R-:W-:Y:S02]  /*0d50*/  PLOP3.LUT P0, PT, P0, P1, PT, 0xf8, 0x8f ;  /* 0x00000000008f781c */ /* 0x000fe40000703f70 */
[----:B------:R-:W-:Y:S02]  /*0d60*/  SHF.R.U32.HI R12, RZ, 0x1, R11 ;  /* 0x00000001ff0c7819 */ /* 0x000fe4000001160b */
[----:B------:R-:W-:-:S04]  /*0d70*/  SEL R3, RZ, 0x1, !P0 ;  /* 0x00000001ff037807 */ /* 0x000fc80004000000 */
[----:B------:R-:W-:-:S04]  /*0d80*/  LOP3.LUT R14, R3, 0x1, R12, 0xf8, !PT ;  /* 0x00000001030e7812 */ /* 0x000fc800078ef80c */
[----:B------:R-:W-:-:S05]  /*0d90*/  LOP3.LUT R11, R14, R11, RZ, 0xc0, !PT ;  /* 0x0000000b0e0b7212 */ /* 0x000fca00078ec0ff */
[----:B------:R-:W-:-:S05]  /*0da0*/  IMAD.IADD R11, R12, 0x1, R11 ;  /* 0x000000010c0b7824 */ /* 0x000fca00078e020b */
[----:B------:R-:W-:Y:S01]  /*0db0*/  LOP3.LUT R0, R11, R0, RZ, 0xfc, !PT ;  /* 0x000000000b007212 */ /* 0x000fe200078efcff */
[----:B------:R-:W-:Y:S06]  /*0dc0*/  BRA `(.L_x_498) ;  /* 0x0000000000107947 */ /* 0x000fec0003800000 */
.L_x_497:
[----:B------:R-:W-:-:S04]  /*0dd0*/  LOP3.LUT R0, R0, 0x80000000, RZ, 0xc0, !PT ;  /* 0x8000000000007812 */ /* 0x000fc800078ec0ff */
[----:B------:R-:W-:Y:S01]  /*0de0*/  LOP3.LUT R0, R0, 0x7f800000, RZ, 0xfc, !PT ;  /* 0x7f80000000007812 */ /* 0x000fe200078efcff */
[----:B------:R-:W-:Y:S06]  /*0df0*/  BRA `(.L_x_498) ;  /* 0x0000000000047947 */ /* 0x000fec0003800000 */
.L_x_496:
[----:B------:R-:W-:-:S07]  /*0e00*/  LEA R0, R15, R0, 0x17 ;  /* 0x000000000f007211 */ /* 0x000fce00078eb8ff */
.L_x_498:
[----:B------:R-:W-:Y:S05]  /*0e10*/  BSYNC.RECONVERGENT B3 ;  /* 0x0000000000037941 */ /* 0x000fea0003800200 */
.L_x_495:
[----:B------:R-:W-:Y:S05]  /*0e20*/  BRA `(.L_x_499) ;  /* 0x0000000000207947 */ /* 0x000fea0003800000 */
.L_x_494:
[----:B------:R-:W-:-:S04]  /*0e30*/  LOP3.LUT R0, R3, 0x80000000, R0, 0x48, !PT ;  /* 0x8000000003007812 */ /* 0x000fc800078e4800 */
[----:B------:R-:W-:Y:S01]  /*0e40*/  LOP3.LUT R0, R0, 0x7f800000, RZ, 0xfc, !PT ;  /* 0x7f80000000007812 */ /* 0x000fe200078efcff */
[----:B------:R-:W-:Y:S06]  /*0e50*/  BRA `(.L_x_499) ;  /* 0x0000000000147947 */ /* 0x000fec0003800000 */
.L_x_493:
[----:B------:R-:W-:Y:S01]  /*0e60*/  LOP3.LUT R0, R3, 0x80000000, R0, 0x48, !PT ;  /* 0x8000000003007812 */ /* 0x000fe200078e4800 */
[----:B------:R-:W-:Y:S06]  /*0e70*/  BRA `(.L_x_499) ;  /* 0x00000000000c7947 */ /* 0x000fec0003800000 */
.L_x_492:
[----:B------:R-:W0:Y:S01]  /*0e80*/  MUFU.RSQ R0, -QNAN ;  /* 0xffc0000000007908 */ /* 0x000e220000001400 */
[----:B------:R-:W-:Y:S05]  /*0e90*/  BRA `(.L_x_499) ;  /* 0x0000000000047947 */ /* 0x000fea0003800000 */
.L_x_491:
[----:B------:R-:W-:-:S07]  /*0ea0*/  FADD.FTZ R0, R0, R3 ;  /* 0x0000000300007221 */ /* 0x000fce0000010000 */
.L_x_499:
[----:B------:R-:W-:Y:S05]  /*0eb0*/  BSYNC.RECONVERGENT B2 ;  /* 0x0000000000027941 */ /* 0x000fea0003800200 */
.L_x_489:
[----:B------:R-:W-:-:S04]  /*0ec0*/  HFMA2 R11, -RZ, RZ, 0, 0 ;  /* 0x00000000ff0b7431 */ /* 0x000fc800000001ff */
[----:B0-----:R-:W-:Y:S05]  /*0ed0*/  RET.REL.NODEC R10 `(_Z10backprop_dPfS_S_S_S_S_S_S_S_S_S_S_S_S_S_S_iiiif) ;  /* 0xfffffff00a487950 */ /* 0x001fea0003c3ffff */
.L_x_500:
        /* <DEDUP_REMOVED lines=10> */
.L_x_781:


//--------------------- .text._Z5pad_kPfS_iiiiii  --------------------------
	.section	.text._Z5pad_kPfS_iiiiii,"ax",@progbits
	.align	128
        .global         _Z5pad_kPfS_iiiiii
        .type           _Z5pad_kPfS_iiiiii,@function
        .size           _Z5pad_kPfS_iiiiii,(.L_x_802 - _Z5pad_kPfS_iiiiii)
        .other          _Z5pad_kPfS_iiiiii,@"STO_CUDA_ENTRY STV_DEFAULT"
_Z5pad_kPfS_iiiiii:
.text._Z5pad_kPfS_iiiiii:
[----:B------:R-:W-:Y:S01]  /*0000*/  LDC R1, c[0x0][0x37c] ;  /* 0x0000df00ff017b82 */ /* 0x000fe20000000800 */
[----:B------:R-:W0:Y:S01]  /*0010*/  S2R R2, SR_TID.X ;  /* 0x0000000000027919 */ /* 0x000e220000002100 */
[----:B------:R-:W1:Y:S06]  /*0020*/  LDCU.64 UR4, c[0x0][0x390] ;  /* 0x00007200ff0477ac */ /* 0x000e6c0008000a00 */
[----:B------:R-:W2:Y:S01]  /*0030*/  LDC.64 R4, c[0x0][0x3a0] ;  /* 0x0000e800ff047b82 */ /* 0x000ea20000000a00 */
[----:B------:R-:W0:Y:S01]  /*0040*/  S2R R3, SR_CTAID.X ;  /* 0x0000000000037919 */ /* 0x000e220000002500 */
[----:B------:R-:W0:Y:S01]  /*0050*/  LDCU UR6, c[0x0][0x360] ;  /* 0x00006c00ff0677ac */ /* 0x000e220008000800 */
[----:B-1----:R-:W-:-:S06]  /*0060*/  UIMAD UR4, UR5, UR4, URZ ;  /* 0x00000004050472a4 */ /* 0x002fcc000f8e02ff */
[----:B--2---:R-:W-:Y:S02]  /*0070*/  IMAD R0, R4, UR4, RZ ;  /* 0x0000000404007c24 */ /* 0x004fe4000f8e02ff */
[----:B0-----:R-:W-:Y:S02]  /*0080*/  IMAD R2, R3, UR6, R2 ;  /* 0x0000000603027c24 */ /* 0x001fe4000f8e0202 */
[----:B------:R-:W-:-:S05]  /*0090*/  IMAD R3, R0, R5, RZ ;  /* 0x0000000500037224 */ /* 0x000fca00078e02ff */
[----:B------:R-:W-:-:S13]  /*00a0*/  ISETP.GE.AND P0, PT, R2, R3, PT ;  /* 0x000000030200720c */ /* 0x000fda0003f06270 */
[----:B------:R-:W-:Y:S05]  /*00b0*/  @P0 EXIT ;  /* 0x000000000000094d */ /* 0x000fea0003800000 */
[----:B------:R-:W-:Y:S01]  /*00c0*/  IMAD R0, R4, UR5, RZ ;  /* 0x0000000504007c24 */ /* 0x000fe2000f8e02ff */
[----:B------:R-:W-:-:S03]  /*00d0*/  IABS R10, R2 ;  /* 0x00000002000a7213 */ /* 0x000fc60000000000 */
[----:B------:R-:W-:-:S05]  /*00e0*/  IMAD R7, R0, R5, RZ ;  /* 0x0000000500077224 */ /* 0x000fca00078e02ff */
[-C--:B------:R-:W-:Y:S02]  /*00f0*/  IABS R11, R7.reuse ;  /* 0x00000007000b7213 */ /* 0x080fe40000000000 */
[----:B------:R-:W-:Y:S02]  /*0100*/  IABS R12, R7 ;  /* 0x00000007000c7213 */ /* 0x000fe40000000000 */
[----:B------:R-:W0:Y:S03]  /*0110*/  I2F.RP R0, R11 ;  /* 0x0000000b00007306 */ /* 0x000e260000209400 */
[----:B------:R-:W-:-:S05]  /*0120*/  IMAD.MOV R13, RZ, RZ, -R12 ;  /* 0x000000ffff0d7224 */ /* 0x000fca00078e0a0c */
[----:B0-----:R-:W0:Y:S02]  /*0130*/  MUFU.RCP R0, R0 ;  /* 0x0000000000007308 */ /* 0x001e240000001000 */
[----:B0-----:R-:W-:-:S06]  /*0140*/  VIADD R8, R0, 0xffffffe ;  /* 0x0ffffffe00087836 */ /* 0x001fcc0000000000 */
[----:B------:R0:W1:Y:S02]  /*0150*/  F2I.FTZ.U32.TRUNC.NTZ R9, R8 ;  /* 0x0000000800097305 */ /* 0x000064000021f000 */
[----:B0-----:R-:W-:Y:S02]  /*0160*/  HFMA2 R8, -RZ, RZ, 0, 0 ;  /* 0x00000000ff087431 */ /* 0x001fe400000001ff */
[----:B-1----:R-:W-:-:S04]  /*0170*/  IMAD.MOV R6, RZ, RZ, -R9 ;  /* 0x000000ffff067224 */ /* 0x002fc800078e0a09 */
[----:B------:R-:W-:Y:S02]  /*0180*/  IMAD R3, R6, R11, RZ ;  /* 0x0000000b06037224 */ /* 0x000fe400078e02ff */
[----:B------:R-:W-:Y:S02]  /*0190*/  IMAD R6, R4, R5, RZ ;  /* 0x0000000504067224 */ /* 0x000fe400078e02ff */
[----:B------:R-:W-:-:S03]  /*01a0*/  IMAD.HI.U32 R9, R9, R3, R8 ;  /* 0x0000000309097227 */ /* 0x000fc600078e0008 */
[-C--:B------:R-:W-:Y:S02]  /*01b0*/  IABS R3, R6.reuse ;  /* 0x0000000600037213 */ /* 0x080fe40000000000 */
[----:B------:R-:W-:Y:S01]  /*01c0*/  IABS R12, R6 ;  /* 0x00000006000c7213 */ /* 0x000fe20000000000 */
[----:B------:R-:W-:-:S03]  /*01d0*/  IMAD.HI.U32 R0, R9, R10, RZ ;  /* 0x0000000a09007227 */ /* 0x000fc600078e00ff */
[----:B------:R-:W-:Y:S01]  /*01e0*/  IADD3 R12, PT, PT, RZ, -R12, RZ ;  /* 0x8000000cff0c7210 */ /* 0x000fe20007ffe0ff */
[----:B------:R-:W-:Y:S02]  /*01f0*/  IMAD R8, R0, R13, R10 ;  /* 0x0000000d00087224 */ /* 0x000fe400078e020a */
[----:B------:R-:W0:Y:S03]  /*0200*/  I2F.RP R10, R3 ;  /* 0x00000003000a7306 */ /* 0x000e260000209400 */
[----:B------:R-:W-:-:S05]  /*0210*/  ISETP.GT.U32.AND P2, PT, R11, R8, PT ;  /* 0x000000080b00720c */ /* 0x000fca0003f44070 */
[----:B0-----:R-:W0:Y:S08]  /*0220*/  MUFU.RCP R10, R10 ;  /* 0x0000000a000a7308 */ /* 0x001e300000001000 */
[----:B------:R-:W-:Y:S01]  /*0230*/  @!P2 IMAD.IADD R8, R8, 0x1, -R11 ;  /* 0x000000010808a824 */ /* 0x000fe200078e0a0b */
[----:B------:R-:W-:Y:S02]  /*0240*/  @!P2 IADD3 R0, PT, PT, R0, 0x1, RZ ;  /* 0x000000010000a810 */ /* 0x000fe40007ffe0ff */
[----:B------:R-:W-:-:S02]  /*0250*/  ISETP.NE.AND P2, PT, R7, RZ, PT ;  /* 0x000000ff0700720c */ /* 0x000fc40003f45270 */
[----:B------:R-:W-:Y:S02]  /*0260*/  ISETP.GE.U32.AND P0, PT, R8, R11, PT ;  /* 0x0000000b0800720c */ /* 0x000fe40003f06070 */
[----:B------:R-:W-:-:S04]  /*0270*/  LOP3.LUT R8, R2, R7, RZ, 0x3c, !PT ;  /* 0x0000000702087212 */ /* 0x000fc800078e3cff */
[----:B------:R-:W-:Y:S01]  /*0280*/  ISETP.GE.AND P1, PT, R8, RZ, PT ;  /* 0x000000ff0800720c */ /* 0x000fe20003f26270 */
[----:B0-----:R-:W-:-:S06]  /*0290*/  VIADD R8, R10, 0xffffffe ;  /* 0x0ffffffe0a087836 */ /* 0x001fcc0000000000 */
[----:B------:R-:W-:Y:S01]  /*02a0*/  @P0 VIADD R0, R0, 0x1 ;  /* 0x0000000100000836 */ /* 0x000fe20000000000 */
[----:B------:R0:W1:Y:S05]  /*02b0*/  F2I.FTZ.U32.TRUNC.NTZ R9, R8 ;  /* 0x0000000800097305 */ /* 0x00006a000021f000 */
[----:B------:R-:W-:Y:S02]  /*02c0*/  @!P1 IADD3 R0, PT, PT, -R0, RZ, RZ ;  /* 0x000000ff00009210 */ /* 0x000fe40007ffe1ff */
[----:B------:R-:W-:Y:S01]  /*02d0*/  @!P2 LOP3.LUT R0, RZ, R7, RZ, 0x33, !PT ;  /* 0x00000007ff00a212 */ /* 0x000fe200078e33ff */
[----:B0-----:R-:W-:-:S04]  /*02e0*/  IMAD.MOV.U32 R8, RZ, RZ, RZ ;  /* 0x000000ffff087224 */ /* 0x001fc800078e00ff */
[----:B------:R-:W-:Y:S01]  /*02f0*/  IMAD R0, R0, UR5, RZ ;  /* 0x0000000500007c24 */ /* 0x000fe2000f8e02ff */
[----:B------:R-:W0:Y:S03]  /*0300*/  LDCU.64 UR4, c[0x0][0x358] ;  /* 0x00006b00ff0477ac */ /* 0x000e260008000a00 */
[----:B------:R-:W-:Y:S02]  /*0310*/  IMAD R11, R0, R6, RZ ;  /* 0x00000006000b7224 */ /* 0x000fe400078e02ff */
[----:B-1----:R-:W-:-:S03]  /*0320*/  IMAD.MOV R10, RZ, RZ, -R9 ;  /* 0x000000ffff0a7224 */ /* 0x002fc600078e0a09 */
[----:B------:R-:W-:Y:S01]  /*0330*/  IADD3 R13, PT, PT, R2, -R11, RZ ;  /* 0x8000000b020d7210 */ /* 0x000fe20007ffe0ff */
[----:B------:R-:W-:-:S03]  /*0340*/  IMAD R7, R10, R3, RZ ;  /* 0x000000030a077224 */ /* 0x000fc600078e02ff */
[----:B------:R-:W-:Y:S01]  /*0350*/  IABS R10, R13 ;  /* 0x0000000d000a7213 */ /* 0x000fe20000000000 */
[----:B------:R-:W-:Y:S01]  /*0360*/  IMAD.HI.U32 R8, R9, R7, R8 ;  /* 0x0000000709087227 */ /* 0x000fe200078e0008 */
[----:B------:R-:W-:Y:S02]  /*0370*/  IABS R7, R5 ;  /* 0x0000000500077213 */ /* 0x000fe40000000000 */
[----:B------:R-:W-:Y:S01]  /*0380*/  LOP3.LUT R13, R13, R6, RZ, 0x3c, !PT ;  /* 0x000000060d0d7212 */ /* 0x000fe200078e3cff */
[----:B------:R-:W-:Y:S01]  /*0390*/  IMAD.MOV.U32 R9, RZ, RZ, R10 ;  /* 0x000000ffff097224 */ /* 0x000fe200078e000a */
[----:B------:R-:W-:Y:S02]  /*03a0*/  MOV R10, R12 ;  /* 0x0000000c000a7202 */ /* 0x000fe40000000f00 */
[----:B------:R-:W1:Y:S01]  /*03b0*/  I2F.RP R12, R7 ;  /* 0x00000007000c7306 */ /* 0x000e620000209400 */
[----:B------:R-:W-:Y:S01]  /*03c0*/  IMAD.HI.U32 R8, R8, R9, RZ ;  /* 0x0000000908087227 */ /* 0x000fe200078e00ff */
[----:B------:R-:W-:-:S03]  /*03d0*/  ISETP.GE.AND P1, PT, R13, RZ, PT ;  /* 0x000000ff0d00720c */ /* 0x000fc60003f26270 */
[----:B------:R-:W-:-:S05]  /*03e0*/  IMAD R10, R8, R10, R9 ;  /* 0x0000000a080a7224 */ /* 0x000fca00078e0209 */
[----:B------:R-:W-:Y:S01]  /*03f0*/  ISETP.GT.U32.AND P2, PT, R3, R10, PT ;  /* 0x0000000a0300720c */ /* 0x000fe20003f44070 */
[----:B-1----:R-:W1:-:S12]  /*0400*/  MUFU.RCP R12, R12 ;  /* 0x0000000c000c7308 */ /* 0x002e580000001000 */
[----:B------:R-:W-:Y:S01]  /*0410*/  @!P2 IMAD.IADD R10, R10, 0x1, -R3 ;  /* 0x000000010a0aa824 */ /* 0x000fe200078e0a03 */
[----:B------:R-:W-:Y:S02]  /*0420*/  @!P2 IADD3 R8, PT, PT, R8, 0x1, RZ ;  /* 0x000000010808a810 */ /* 0x000fe40007ffe0ff */
[----:B------:R-:W-:Y:S02]  /*0430*/  ISETP.NE.AND P2, PT, R6, RZ, PT ;  /* 0x000000ff0600720c */ /* 0x000fe40003f45270 */
[----:B------:R-:W-:Y:S01]  /*0440*/  ISETP.GE.U32.AND P0, PT, R10, R3, PT ;  /* 0x000000030a00720c */ /* 0x000fe20003f06070 */
[----:B-1----:R-:W-:-:S06]  /*0450*/  VIADD R9, R12, 0xffffffe ;  /* 0x0ffffffe0c097836 */ /* 0x002fcc0000000000 */
[----:B------:R-:W1:Y:S06]  /*0460*/  F2I.FTZ.U32.TRUNC.NTZ R9, R9 ;  /* 0x0000000900097305 */ /* 0x000e6c000021f000 */
[----:B------:R-:W-:-:S05]  /*0470*/  @P0 IADD3 R8, PT, PT, R8, 0x1, RZ ;  /* 0x0000000108080810 */ /* 0x000fca0007ffe0ff */
[----:B------:R-:W-:-:S05]  /*0480*/  IMAD.MOV.U32 R3, RZ, RZ, R8 ;  /* 0x000000ffff037224 */ /* 0x000fca00078e0008 */
[----:B------:R-:W-:Y:S02]  /*0490*/  @!P1 IADD3 R3, PT, PT, -R3, RZ, RZ ;  /* 0x000000ff03039210 */ /* 0x000fe40007ffe1ff */
[----:B------:R-:W-:Y:S01]  /*04a0*/  @!P2 LOP3.LUT R3, RZ, R6, RZ, 0x33, !PT ;  /* 0x00000006ff03a212 */ /* 0x000fe200078e33ff */
[----:B-1----:R-:W-:-:S04]  /*04b0*/  IMAD.MOV R8, RZ, RZ, -R9 ;  /* 0x000000ffff087224 */ /* 0x002fc800078e0a09 */
[----:B------:R-:W-:Y:S02]  /*04c0*/  IMAD R13, R6, R3, R11 ;  /* 0x00000003060d7224 */ /* 0x000fe400078e020b */
[----:B------:R-:W-:Y:S02]  /*04d0*/  IMAD R11, R8, R7, RZ ;  /* 0x00000007080b7224 */ /* 0x000fe400078e02ff */
[----:B------:R-:W-:Y:S01]  /*04e0*/  IMAD.MOV.U32 R8, RZ, RZ, RZ ;  /* 0x000000ffff087224 */ /* 0x000fe200078e00ff */
[----:B------:R-:W-:-:S03]  /*04f0*/  IADD3 R6, PT, PT, R2, -R13, RZ ;  /* 0x8000000d02067210 */ /* 0x000fc60007ffe0ff */
[----:B------:R-:W-:Y:S01]  /*0500*/  IMAD.HI.U32 R8, R9, R11, R8 ;  /* 0x0000000b09087227 */ /* 0x000fe200078e0008 */
[----:B------:R-:W-:Y:S02]  /*0510*/  IABS R10, R6 ;  /* 0x00000006000a7213 */ /* 0x000fe40000000000 */
[----:B------:R-:W-:-:S03]  /*0520*/  LOP3.LUT R6, R6, R5, RZ, 0x3c, !PT ;  /* 0x0000000506067212 */ /* 0x000fc600078e3cff */
[----:B------:R-:W-:Y:S01]  /*0530*/  IMAD.HI.U32 R8, R8, R10, RZ ;  /* 0x0000000a08087227 */ /* 0x000fe200078e00ff */
[----:B------:R-:W-:-:S04]  /*0540*/  ISETP.GE.AND P1, PT, R6, RZ, PT ;  /* 0x000000ff0600720c */ /* 0x000fc80003f26270 */
[----:B------:R-:W-:-:S05]  /*0550*/  IADD3 R9, PT, PT, -R8, RZ, RZ ;  /* 0x000000ff08097210 */ /* 0x000fca0007ffe1ff */
[----:B------:R-:W-:Y:S01]  /*0560*/  IMAD R10, R7, R9, R10 ;  /* 0x00000009070a7224 */ /* 0x000fe200078e020a */
[----:B------:R-:W-:-:S04]  /*0570*/  LEA.HI R9, R4, R4, RZ, 0x1 ;  /* 0x0000000404097211 */ /* 0x000fc800078f08ff */
[----:B------:R-:W-:Y:S02]  /*0580*/  ISETP.GT.U32.AND P2, PT, R7, R10, PT ;  /* 0x0000000a0700720c */ /* 0x000fe40003f44070 */
[----:B------:R-:W-:-:S11]  /*0590*/  SHF.R.S32.HI R9, RZ, 0x1, R9 ;  /* 0x00000001ff097819 */ /* 0x000fd60000011409 */
[----:B------:R-:W-:Y:S01]  /*05a0*/  @!P2 IMAD.IADD R10, R10, 0x1, -R7 ;  /* 0x000000010a0aa824 */ /* 0x000fe200078e0a07 */
[----:B------:R-:W-:Y:S02]  /*05b0*/  @!P2 IADD3 R8, PT, PT, R8, 0x1, RZ ;  /* 0x000000010808a810 */ /* 0x000fe40007ffe0ff */
[C---:B------:R-:W-:Y:S02]  /*05c0*/  ISETP.NE.AND P2, PT, R5.reuse, RZ, PT ;  /* 0x000000ff0500720c */ /* 0x040fe40003f45270 */
[----:B------:R-:W-:Y:S02]  /*05d0*/  ISETP.GE.U32.AND P0, PT, R10, R7, PT ;  /* 0x000000070a00720c */ /* 0x000fe40003f06070 */
[----:B------:R-:W1:Y:S01]  /*05e0*/  LDC.64 R10, c[0x0][0x380] ;  /* 0x0000e000ff0a7b82 */ /* 0x000e620000000a00 */
[----:B------:R-:W-:-:S04]  /*05f0*/  LEA.HI R7, R5, R5, RZ, 0x1 ;  /* 0x0000000505077211 */ /* 0x000fc800078f08ff */
[----:B------:R-:W-:-:S06]  /*0600*/  SHF.R.S32.HI R7, RZ, 0x1, R7 ;  /* 0x00000001ff077819 */ /* 0x000fcc0000011407 */
[----:B------:R-:W-:-:S05]  /*0610*/  @P0 VIADD R8, R8, 0x1 ;  /* 0x0000000108080836 */ /* 0x000fca0000000000 */
[----:B------:R-:W-:-:S05]  /*0620*/  MOV R6, R8 ;  /* 0x0000000800067202 */ /* 0x000fca0000000f00 */
[----:B------:R-:W-:Y:S01]  /*0630*/  @!P1 IMAD.MOV R6, RZ, RZ, -R6 ;  /* 0x000000ffff069224 */ /* 0x000fe200078e0a06 */
[----:B------:R-:W-:-:S05]  /*0640*/  @!P2 LOP3.LUT R6, RZ, R5, RZ, 0x33, !PT ;  /* 0x00000005ff06a212 */ /* 0x000fca00078e33ff */
[----:B------:R-:W-:-:S05]  /*0650*/  IMAD R5, R6, R5, R13 ;  /* 0x0000000506057224 */ /* 0x000fca00078e020d */
[C---:B------:R-:W-:Y:S01]  /*0660*/  IADD3 R8, PT, PT, R2.reuse, -R5, RZ ;  /* 0x8000000502087210 */ /* 0x040fe20007ffe0ff */
[----:B-1----:R-:W-:-:S03]  /*0670*/  IMAD.WIDE R4, R2, 0x4, R10 ;  /* 0x0000000402047825 */ /* 0x002fc600078e020a */
[----:B------:R-:W-:-:S04]  /*0680*/  ISETP.GE.AND P0, PT, R8, R7, PT ;  /* 0x000000070800720c */ /* 0x000fc80003f06270 */
[----:B------:R-:W-:-:S13]  /*0690*/  ISETP.LT.OR P1, PT, R6, R9, !P0 ;  /* 0x000000090600720c */ /* 0x000fda0004721670 */
[----:B0-----:R-:W2:Y:S01]  /*06a0*/  @!P1 LDG.E R15, desc[UR4][R4.64] ;  /* 0x00000004040f9981 */ /* 0x001ea2000c1e1900 */
[----:B------:R-:W0:Y:S01]  /*06b0*/  @!P1 LDC.64 R16, c[0x0][0x398] ;  /* 0x0000e600ff109b82 */ /* 0x000e220000000a00 */
[-C--:B------:R-:W-:Y:S01]  /*06c0*/  @!P1 IADD3 R2, PT, PT, R6, -R9.reuse, RZ ;  /* 0x8000000906029210 */ /* 0x080fe20007ffe0ff */
[----:B------:R-:W-:Y:S01]  /*06d0*/  @!P1 IMAD.IADD R13, R0, 0x1, R3 ;  /* 0x00000001000d9824 */ /* 0x000fe200078e0203 */
[----:B------:R-:W-:Y:S01]  /*06e0*/  ISETP.GE.OR P0, PT, R6, R9, !P0 ;  /* 0x000000090600720c */ /* 0x000fe20004706670 */
[----:B------:R-:W-:-:S04]  /*06f0*/  @!P1 IMAD.IADD R12, R8, 0x1, -R7 ;  /* 0x00000001080c9824 */ /* 0x000fc800078e0a07 */
[----:B------:R-:W1:Y:S08]  /*0700*/  @!P1 LDC.64 R10, c[0x0][0x388] ;  /* 0x0000e200ff0a9b82 */ /* 0x000e700000000a00 */
[----:B------:R-:W3:Y:S01]  /*0710*/  @!P0 LDC.64 R20, c[0x0][0x398] ;  /* 0x0000e600ff148b82 */ /* 0x000ee20000000a00 */
[----:B0-----:R-:W-:-:S04]  /*0720*/  @!P1 IMAD R2, R13, R16, R2 ;  /* 0x000000100d029224 */ /* 0x001fc800078e0202 */
[----:B------:R-:W-:-:S04]  /*0730*/  @!P1 IMAD R13, R2, R17, R12 ;  /* 0x00000011020d9224 */ /* 0x000fc800078e020c */
[----:B-1----:R-:W-:Y:S02]  /*0740*/  @!P1 IMAD.WIDE R12, R13, 0x4, R10 ;  /* 0x000000040d0c9825 */ /* 0x002fe400078e020a */
[----:B------:R-:W0:Y:S03]  /*0750*/  @!P0 LDC.64 R10, c[0x0][0x388] ;  /* 0x0000e200ff0a8b82 */ /* 0x000e260000000a00 */
[----:B--2---:R1:W-:Y:S04]  /*0760*/  @!P1 STG.E desc[UR4][R12.64], R15 ;  /* 0x0000000f0c009986 */ /* 0x0043e8000c101904 */
[----:B------:R-:W2:Y:S01]  /*0770*/  @!P0 LDG.E R19, desc[UR4][R4.64] ;  /* 0x0000000404138981 */ /* 0x000ea2000c1e1900 */
[----:B------:R-:W-:Y:S01]  /*0780*/  @!P0 IADD3 R2, PT, PT, R0, R3, RZ ;  /* 0x0000000300028210 */ /* 0x000fe20007ffe0ff */
[----:B------:R-:W-:Y:S01]  /*0790*/  @!P0 IMAD.IADD R14, R8, 0x1, -R7 ;  /* 0x00000001080e8824 */ /* 0x000fe200078e0a07 */
[----:B---3--:R-:W-:Y:S01]  /*07a0*/  @!P0 IADD3 R17, PT, PT, R6, R20, -R9 ;  /* 0x0000001406118210 */ /* 0x008fe20007ffe809 */
[----:B------:R-:W-:Y:S01]  /*07b0*/  BSSY.RECONVERGENT B0, `(.L_x_501) ;  /* 0x0000013000007945 */ /* 0x000fe20003800200 */
[----:B------:R-:W-:-:S03]  /*07c0*/  ISETP.GE.AND P1, PT, R8, R7, PT ;  /* 0x000000070800720c */ /* 0x000fc60003f26270 */
[----:B------:R-:W-:Y:S01]  /*07d0*/  @!P0 IMAD R2, R2, R20, R17 ;  /* 0x0000001402028224 */ /* 0x000fe200078e0211 */
[CC--:B------:R-:W-:Y:S02]  /*07e0*/  ISETP.LT.OR P2, PT, R6.reuse, R9.reuse, P1 ;  /* 0x000000090600720c */ /* 0x0c0fe40000f41670 */
[----:B------:R-:W-:Y:S01]  /*07f0*/  ISETP.GE.OR P1, PT, R6, R9, P1 ;  /* 0x000000090600720c */ /* 0x000fe20000f26670 */
[----:B------:R-:W-:-:S04]  /*0800*/  @!P0 IMAD R17, R2, R21, R14 ;  /* 0x0000001502118224 */ /* 0x000fc800078e020e */
[----:B0-----:R-:W-:-:S05]  /*0810*/  @!P0 IMAD.WIDE R10, R17, 0x4, R10 ;  /* 0x00000004110a8825 */ /* 0x001fca00078e020a */
[----:B--2---:R1:W-:Y:S01]  /*0820*/  @!P0 STG.E desc[UR4][R10.64], R19 ;  /* 0x000000130a008986 */ /* 0x0043e2000c101904 */
[----:B------:R-:W-:Y:S05]  /*0830*/  @P2 BRA `(.L_x_502) ;  /* 0x0000000000282947 */ /* 0x000fea0003800000 */
[----:B-1----:R-:W2:Y:S01]  /*0840*/  LDG.E R15, desc[UR4][R4.64] ;  /* 0x00000004040f7981 */ /* 0x002ea2000c1e1900 */
[----:B------:R-:W0:Y:S01]  /*0850*/  LDCU.64 UR6, c[0x0][0x398] ;  /* 0x00007300ff0677ac */ /* 0x000e220008000a00 */
[----:B------:R-:W1:Y:S01]  /*0860*/  LDC.64 R10, c[0x0][0x388] ;  /* 0x0000e200ff0a7b82 */ /* 0x000e620000000a00 */
[----:B------:R-:W-:Y:S01]  /*0870*/  IADD3 R12, PT, PT, R0, R3, RZ ;  /* 0x00000003000c7210 */ /* 0x000fe20007ffe0ff */
[----:B------:R-:W-:Y:S01]  /*0880*/  IMAD.IADD R13, R6, 0x1, -R9 ;  /* 0x00000001060d7824 */ /* 0x000fe200078e0a09 */
[----:B0-----:R-:W-:-:S03]  /*0890*/  IADD3 R2, PT, PT, R8, UR7, -R7 ;  /* 0x0000000708027c10 */ /* 0x001fc6000fffe807 */
[----:B------:R-:W-:-:S04]  /*08a0*/  IMAD R13, R12, UR6, R13 ;  /* 0x000000060c0d7c24 */ /* 0x000fc8000f8e020d */
[----:B------:R-:W-:-:S04]  /*08b0*/  IMAD R13, R13, UR7, R2 ;  /* 0x000000070d0d7c24 */ /* 0x000fc8000f8e0202 */
[----:B-1----:R-:W-:-:S05]  /*08c0*/  IMAD.WIDE R10, R13, 0x4, R10 ;  /* 0x000000040d0a7825 */ /* 0x002fca00078e020a */
[----:B--2---:R0:W-:Y:S02]  /*08d0*/  STG.E desc[UR4][R10.64], R15 ;  /* 0x0000000f0a007986 */ /* 0x0041e4000c101904 */
.L_x_502:
[----:B------:R-:W-:Y:S05]  /*08e0*/  BSYNC.RECONVERGENT B0 ;  /* 0x0000000000007941 */ /* 0x000fea0003800200 */
.L_x_501:
[----:B------:R-:W-:Y:S05]  /*08f0*/  @P1 EXIT ;  /* 0x000000000000194d */ /* 0x000fea0003800000 */
[----:B------:R-:W2:Y:S01]  /*0900*/  LDG.E R5, desc[UR4][R4.64] ;  /* 0x0000000404057981 */ /* 0x000ea2000c1e1900 */
[----:B------:R-:W3:Y:S01]  /*0910*/  LDCU.64 UR6, c[0x0][0x398] ;  /* 0x00007300ff0677ac */ /* 0x000ee20008000a00 */
[----:B01----:R-:W0:Y:S01]  /*0920*/  LDC.64 R10, c[0x0][0x388] ;  /* 0x0000e200ff0a7b82 */ /* 0x003e220000000a00 */
[----:B------:R-:W-:Y:S02]  /*0930*/  IADD3 R0, PT, PT, R0, R3, RZ ;  /* 0x0000000300007210 */ /* 0x000fe40007ffe0ff */
[----:B---3--:R-:W-:Y:S02]  /*0940*/  IADD3 R9, PT, PT, R6, UR6, -R9 ;  /* 0x0000000606097c10 */ /* 0x008fe4000fffe809 */
[----:B------:R-:W-:-:S03]  /*0950*/  IADD3 R3, PT, PT, R8, UR7, -R7 ;  /* 0x0000000708037c10 */ /* 0x000fc6000fffe807 */
[----:B------:R-:W-:-:S04]  /*0960*/  IMAD R0, R0, UR6, R9 ;  /* 0x0000000600007c24 */ /* 0x000fc8000f8e0209 */
[----:B------:R-:W-:-:S04]  /*0970*/  IMAD R3, R0, UR7, R3 ;  /* 0x0000000700037c24 */ /* 0x000fc8000f8e0203 */
[----:B0-----:R-:W-:-:S05]  /*0980*/  IMAD.WIDE R2, R3, 0x4, R10 ;  /* 0x0000000403027825 */ /* 0x001fca00078e020a */
[----:B--2---:R-:W-:Y:S01]  /*0990*/  STG.E desc[UR4][R2.64], R5 ;  /* 0x0000000502007986 */ /* 0x004fe2000c101904 */
[----:B------:R-:W-:Y:S05]  /*09a0*/  EXIT ;  /* 0x000000000000794d */ /* 0x000fea0003800000 */
.L_x_503:
        /* <DEDUP_REMOVED lines=13> */
.L_x_802:


//--------------------- .text._Z8shrink_kPfS_iiiiii --------------------------
	.section	.text._Z8shrink_kPfS_iiiiii,"ax",@progbits
	.align	128
        .global         _Z8shrink_kPfS_iiiiii
        .type           _Z8shrink_kPfS_iiiiii,@function
        .size           _Z8shrink_kPfS_iiiiii,(.L_x_803 - _Z8shrink_kPfS_iiiiii)
        .other          _Z8shrink_kPfS_iiiiii,@"STO_CUDA_ENTRY STV_DEFAULT"
_Z8shrink_kPfS_iiiiii:
.text._Z8shrink_kPfS_iiiiii:
        /* <DEDUP_REMOVED lines=86> */
[----:B------:R-:W-:-:S05]  /*0560*/  IMAD R10, R7, R9, R10 ;  /* 0x00000009070a7224 */ /* 0x000fca00078e020a */
[----:B------:R-:W-:-:S13]  /*0570*/  ISETP.GT.U32.AND P2, PT, R7, R10, PT ;  /* 0x0000000a0700720c */ /* 0x000fda0003f44070 */
[----:B------:R-:W-:Y:S01]  /*0580*/  @!P2 IMAD.IADD R10, R10, 0x1, -R7 ;  /* 0x000000010a0aa824 */ /* 0x000fe200078e0a07 */
[----:B------:R-:W-:Y:S02]  /*0590*/  @!P2 IADD3 R8, PT, PT, R8, 0x1, RZ ;  /* 0x000000010808a810 */ /* 0x000fe40007ffe0ff */
[----:B------:R-:W-:Y:S02]  /*05a0*/  ISETP.NE.AND P2, PT, R5, RZ, PT ;  /* 0x000000ff0500720c */ /* 0x000fe40003f45270 */
[----:B------:R-:W-:Y:S02]  /*05b0*/  ISETP.GE.U32.AND P0, PT, R10, R7, PT ;  /* 0x000000070a00720c */ /* 0x000fe40003f06070 */
[----:B------:R-:W-:-:S04]  /*05c0*/  LEA.HI R7, R4, R4, RZ, 0x1 ;  /* 0x0000000404077211 */ /* 0x000fc800078f08ff */
[----:B------:R-:W-:-:S07]  /*05d0*/  SHF.R.S32.HI R7, RZ, 0x1, R7 ;  /* 0x00000001ff077819 */ /* 0x000fce0000011407 */
[----:B------:R-:W-:-:S05]  /*05e0*/  @P0 VIADD R8, R8, 0x1 ;  /* 0x0000000108080836 */ /* 0x000fca0000000000 */
[----:B------:R-:W-:Y:S02]  /*05f0*/  MOV R6, R8 ;  /* 0x0000000800067202 */ /* 0x000fe40000000f00 */
[----:B------:R-:W-:-:S03]  /*0600*/  LEA.HI R8, R5, R5, RZ, 0x1 ;  /* 0x0000000505087211 */ /* 0x000fc600078f08ff */
[----:B------:R-:W-:Y:S01]  /*0610*/  @!P1 IMAD.MOV R6, RZ, RZ, -R6 ;  /* 0x000000ffff069224 */ /* 0x000fe200078e0a06 */
[----:B------:R-:W-:Y:S02]  /*0620*/  @!P2 LOP3.LUT R6, RZ, R5, RZ, 0x33, !PT ;  /* 0x00000005ff06a212 */ /* 0x000fe400078e33ff */
[----:B------:R-:W-:-:S03]  /*0630*/  SHF.R.S32.HI R4, RZ, 0x1, R8 ;  /* 0x00000001ff047819 */ /* 0x000fc60000011408 */
[----:B------:R-:W-:-:S05]  /*0640*/  IMAD R5, R6, R5, R13 ;  /* 0x0000000506057224 */ /* 0x000fca00078e020d */
[----:B------:R-:W-:-:S04]  /*0650*/  IADD3 R5, PT, PT, R2, -R5, RZ ;  /* 0x8000000502057210 */ /* 0x000fc80007ffe0ff */
[----:B------:R-:W-:-:S04]  /*0660*/  ISETP.GE.AND P0, PT, R5, R4, PT ;  /* 0x000000040500720c */ /* 0x000fc80003f06270 */
[----:B------:R-:W-:-:S13]  /*0670*/  ISETP.LT.OR P1, PT, R6, R7, !P0 ;  /* 0x000000070600720c */ /* 0x000fda0004721670 */
[----:B------:R-:W1:Y:S01]  /*0680*/  @!P1 LDC.64 R12, c[0x0][0x398] ;  /* 0x0000e600ff0c9b82 */ /* 0x000e620000000a00 */
[----:B------:R-:W-:Y:S01]  /*0690*/  @!P1 IADD3 R8, PT, PT, R6, -R7, RZ ;  /* 0x8000000706089210 */ /* 0x000fe20007ffe0ff */
[----:B------:R-:W-:Y:S02]  /*06a0*/  @!P1 IMAD.IADD R9, R0, 0x1, R3 ;  /* 0x0000000100099824 */ /* 0x000fe400078e0203 */
[----:B------:R-:W-:-:S04]  /*06b0*/  @!P1 IMAD.IADD R10, R5, 0x1, -R4 ;  /* 0x00000001050a9824 */ /* 0x000fc800078e0a04 */
[----:B------:R-:W2:Y:S01]  /*06c0*/  @!P1 LDC.64 R14, c[0x0][0x380] ;  /* 0x0000e000ff0e9b82 */ /* 0x000ea20000000a00 */
[----:B-1----:R-:W-:-:S04]  /*06d0*/  @!P1 IMAD R8, R9, R12, R8 ;  /* 0x0000000c09089224 */ /* 0x002fc800078e0208 */
[----:B------:R-:W-:-:S04]  /*06e0*/  @!P1 IMAD R9, R8, R13, R10 ;  /* 0x0000000d08099224 */ /* 0x000fc800078e020a */
[----:B--2---:R-:W-:Y:S01]  /*06f0*/  @!P1 IMAD.WIDE R14, R9, 0x4, R14 ;  /* 0x00000004090e9825 */ /* 0x004fe200078e020e */
[----:B------:R-:W-:Y:S01]  /*0700*/  ISETP.GE.OR P0, PT, R6, R7, !P0 ;  /* 0x000000070600720c */ /* 0x000fe20004706670 */
[----:B------:R-:W1:Y:S04]  /*0710*/  LDC.64 R8, c[0x0][0x388] ;  /* 0x0000e200ff087b82 */ /* 0x000e680000000a00 */
[----:B0-----:R-:W2:Y:S08]  /*0720*/  @!P1 LDG.E R15, desc[UR4][R14.64] ;  /* 0x000000040e0f9981 */ /* 0x001eb0000c1e1900 */
[----:B------:R-:W0:Y:S01]  /*0730*/  @!P0 LDC.64 R12, c[0x0][0x398] ;  /* 0x0000e600ff0c8b82 */ /* 0x000e220000000a00 */
[----:B------:R-:W-:Y:S01]  /*0740*/  @!P0 IADD3 R16, PT, PT, R0, R3, RZ ;  /* 0x0000000300108210 */ /* 0x000fe20007ffe0ff */
[----:B------:R-:W-:-:S06]  /*0750*/  @!P0 IMAD.IADD R18, R5, 0x1, -R4 ;  /* 0x0000000105128824 */ /* 0x000fcc00078e0a04 */
[----:B------:R-:W3:Y:S01]  /*0760*/  @!P0 LDC.64 R10, c[0x0][0x380] ;  /* 0x0000e000ff0a8b82 */ /* 0x000ee20000000a00 */
[----:B-1----:R-:W-:Y:S01]  /*0770*/  IMAD.WIDE R8, R2, 0x4, R8 ;  /* 0x0000000402087825 */ /* 0x002fe200078e0208 */
[----:B0-----:R-:W-:-:S05]  /*0780*/  @!P0 IADD3 R17, PT, PT, R6, R12, -R7 ;  /* 0x0000000c06118210 */ /* 0x001fca0007ffe807 */
[----:B------:R-:W-:-:S04]  /*0790*/  @!P0 IMAD R12, R16, R12, R17 ;  /* 0x0000000c100c8224 */ /* 0x000fc800078e0211 */
[----:B------:R-:W-:-:S04]  /*07a0*/  @!P0 IMAD R13, R12, R13, R18 ;  /* 0x0000000d0c0d8224 */ /* 0x000fc800078e0212 */
[----:B---3--:R-:W-:Y:S01]  /*07b0*/  @!P0 IMAD.WIDE R10, R13, 0x4, R10 ;  /* 0x000000040d0a8825 */ /* 0x008fe200078e020a */
[----:B--2---:R0:W-:Y:S05]  /*07c0*/  @!P1 STG.E desc[UR4][R8.64], R15 ;  /* 0x0000000f08009986 */ /* 0x0041ea000c101904 */
[----:B------:R-:W2:Y:S01]  /*07d0*/  @!P0 LDG.E R11, desc[UR4][R10.64] ;  /* 0x000000040a0b8981 */ /* 0x000ea2000c1e1900 */
[----:B------:R-:W-:Y:S01]  /*07e0*/  ISETP.GE.AND P1, PT, R5, R4, PT ;  /* 0x000000040500720c */ /* 0x000fe20003f26270 */
[----:B------:R-:W-:Y:S03]  /*07f0*/  BSSY.RECONVERGENT B0, `(.L_x_504) ;  /* 0x000000f000007945 */ /* 0x000fe60003800200 */
[----:B------:R-:W-:-:S02]  /*0800*/  ISETP.LT.OR P2, PT, R6, R7, P1 ;  /* 0x000000070600720c */ /* 0x000fc40000f41670 */
[----:B------:R-:W-:Y:S01]  /*0810*/  ISETP.GE.OR P1, PT, R6, R7, P1 ;  /* 0x000000070600720c */ /* 0x000fe20000f26670 */
[----:B--2---:R0:W-:Y:S10]  /*0820*/  @!P0 STG.E desc[UR4][R8.64], R11 ;  /* 0x0000000b08008986 */ /* 0x0041f4000c101904 */
[----:B------:R-:W-:Y:S05]  /*0830*/  @P2 BRA `(.L_x_505) ;  /* 0x0000000000282947 */ /* 0x000fea0003800000 */
[----:B------:R-:W1:Y:S01]  /*0840*/  LDCU.64 UR6, c[0x0][0x398] ;  /* 0x00007300ff0677ac */ /* 0x000e620008000a00 */
[----:B0-----:R-:W0:Y:S01]  /*0850*/  LDC.64 R10, c[0x0][0x380] ;  /* 0x0000e000ff0a7b82 */ /* 0x001e220000000a00 */
[----:B------:R-:W-:Y:S01]  /*0860*/  IADD3 R12, PT, PT, R0, R3, RZ ;  /* 0x00000003000c7210 */ /* 0x000fe20007ffe0ff */
[----:B------:R-:W-:Y:S01]  /*0870*/  IMAD.IADD R13, R6, 0x1, -R7 ;  /* 0x00000001060d7824 */ /* 0x000fe200078e0a07 */
[----:B-1----:R-:W-:-:S03]  /*0880*/  IADD3 R2, PT, PT, R5, UR7, -R4 ;  /* 0x0000000705027c10 */ /* 0x002fc6000fffe804 */
[----:B------:R-:W-:-:S04]  /*0890*/  IMAD R13, R12, UR6, R13 ;  /* 0x000000060c0d7c24 */ /* 0x000fc8000f8e020d */
[----:B------:R-:W-:-:S04]  /*08a0*/  IMAD R13, R13, UR7, R2 ;  /* 0x000000070d0d7c24 */ /* 0x000fc8000f8e0202 */
[----:B0-----:R-:W-:-:S06]  /*08b0*/  IMAD.WIDE R10, R13, 0x4, R10 ;  /* 0x000000040d0a7825 */ /* 0x001fcc00078e020a */
[----:B------:R-:W2:Y:S04]  /*08c0*/  LDG.E R11, desc[UR4][R10.64] ;  /* 0x000000040a0b7981 */ /* 0x000ea8000c1e1900 */
[----:B--2---:R1:W-:Y:S02]  /*08d0*/  STG.E desc[UR4][R8.64], R11 ;  /* 0x0000000b08007986 */ /* 0x0043e4000c101904 */
.L_x_505:
[----:B------:R-:W-:Y:S05]  /*08e0*/  BSYNC.RECONVERGENT B0 ;  /* 0x0000000000007941 */ /* 0x000fea0003800200 */
.L_x_504:
[----:B------:R-:W-:Y:S05]  /*08f0*/  @P1 EXIT ;  /* 0x000000000000194d */ /* 0x000fea0003800000 */
[----:B------:R-:W2:Y:S01]  /*0900*/  LDCU.64 UR6, c[0x0][0x398] ;  /* 0x00007300ff0677ac */ /* 0x000ea20008000a00 */
[----:B01----:R-:W0:Y:S01]  /*0910*/  LDC.64 R10, c[0x0][0x380] ;  /* 0x0000e000ff0a7b82 */ /* 0x003e220000000a00 */
[----:B------:R-:W-:Y:S02]  /*0920*/  IADD3 R0, PT, PT, R0, R3, RZ ;  /* 0x0000000300007210 */ /* 0x000fe40007ffe0ff */
[----:B--2---:R-:W-:Y:S02]  /*0930*/  IADD3 R7, PT, PT, R6, UR6, -R7 ;  /* 0x0000000606077c10 */ /* 0x004fe4000fffe807 */
[----:B------:R-:W-:-:S03]  /*0940*/  IADD3 R3, PT, PT, R5, UR7, -R4 ;  /* 0x0000000705037c10 */ /* 0x000fc6000fffe804 */
[----:B------:R-:W-:-:S04]  /*0950*/  IMAD R0, R0, UR6, R7 ;  /* 0x0000000600007c24 */ /* 0x000fc8000f8e0207 */
[----:B------:R-:W-:-:S04]  /*0960*/  IMAD R3, R0, UR7, R3 ;  /* 0x0000000700037c24 */ /* 0x000fc8000f8e0203 */
[----:B0-----:R-:W-:-:S06]  /*0970*/  IMAD.WIDE R2, R3, 0x4, R10 ;  /* 0x0000000403027825 */ /* 0x001fcc00078e020a */
[----:B------:R-:W2:Y:S04]  /*0980*/  LDG.E R3, desc[UR4][R2.64] ;  /* 0x0000000402037981 */ /* 0x000ea8000c1e1900 */
[----:B--2---:R-:W-:Y:S01]  /*0990*/  STG.E desc[UR4][R8.64], R3 ;  /* 0x0000000308007986 */ /* 0x004fe2000c101904 */
[----:B------:R-:W-:Y:S05]  /*09a0*/  EXIT ;  /* 0x000000000000794d */ /* 0x000fea0003800000 */
.L_x_506:
        /* <DEDUP_REMOVED lines=13> */
.L_x_803:


//--------------------- .text._Z8calc_mseP6float2S0_iiiPf --------------------------
	.section	.text._Z8calc_mseP6float2S0_iiiPf,"ax",@progbits
	.align	128
        .global         _Z8calc_mseP6float2S0_iiiPf
        .type           _Z8calc_mseP6float2S0_iiiPf,@function
        .size           _Z8calc_mseP6float2S0_iiiPf,(.L_x_782 - _Z8calc_mseP6float2S0_iiiPf)
        .other          _Z8calc_mseP6float2S0_iiiPf,@"STO_CUDA_ENTRY STV_DEFAULT"
_Z8calc_mseP6float2S0_iiiPf:
.text._Z8calc_mseP6float2S0_iiiPf:
[----:B------:R-:W-:Y:S01]  /*0000*/  LDC R1, c[0x0][0x37c] ;  /* 0x0000df00ff017b82 */ /* 0x000fe20000000800 */
[----:B------:R-:W0:Y:S07]  /*0010*/  S2R R2, SR_TID.X ;  /* 0x0000000000027919 */ /* 0x000e2e0000002100 */
[----:B------:R-:W1:Y:S01]  /*0020*/  LDC R0, c[0x0][0x398] ;  /* 0x0000e600ff007b82 */ /* 0x000e620000000800 */
[----:B------:R-:W0:Y:S01]  /*0030*/  LDCU UR4, c[0x0][0x360] ;  /* 0x00006c00ff0477ac */ /* 0x000e220008000800 */
[----:B------:R-:W0:Y:S06]  /*0040*/  S2R R5, SR_CTAID.X ;  /* 0x0000000000057919 */ /* 0x000e2c0000002500 */
[----:B------:R-:W2:Y:S01]  /*0050*/  LDC.64 R8, c[0x0][0x390] ;  /* 0x0000e400ff087b82 */ /* 0x000ea20000000a00 */
[----:B-1----:R-:W-:-:S04]  /*0060*/  LEA.HI R3, R0, R0, RZ, 0x1 ;  /* 0x0000000000037211 */ /* 0x002fc800078f08ff */
[----:B------:R-:W-:Y:S01]  /*0070*/  SHF.R.S32.HI R3, RZ, 0x1, R3 ;  /* 0x00000001ff037819 */ /* 0x000fe20000011403 */
[----:B--2---:R-:W-:Y:S02]  /*0080*/  IMAD R8, R9, R8, RZ ;  /* 0x0000000809087224 */ /* 0x004fe400078e02ff */
[----:B0-----:R-:W-:Y:S02]  /*0090*/  IMAD R2, R5, UR4, R2 ;  /* 0x0000000405027c24 */ /* 0x001fe4000f8e0202 */
[----:B------:R-:W-:-:S05]  /*00a0*/  IMAD R5, R3, R8, R8 ;  /* 0x0000000803057224 */ /* 0x000fca00078e0208 */
[----:B------:R-:W-:-:S13]  /*00b0*/  ISETP.GE.AND P0, PT, R2, R5, PT ;  /* 0x000000050200720c */ /* 0x000fda0003f06270 */
[----:B------:R-:W-:Y:S05]  /*00c0*/  @P0 EXIT ;  /* 0x000000000000094d */ /* 0x000fea0003800000 */
[----:B------:R-:W0:Y:S01]  /*00d0*/  LDC.64 R4, c[0x0][0x380] ;  /* 0x0000e000ff047b82 */ /* 0x000e220000000a00 */
[----:B------:R-:W1:Y:S07]  /*00e0*/  LDCU.64 UR4, c[0x0][0x358] ;  /* 0x00006b00ff0477ac */ /* 0x000e6e0008000a00 */
[----:B------:R-:W2:Y:S01]  /*00f0*/  LDC.64 R6, c[0x0][0x388] ;  /* 0x0000e200ff067b82 */ /* 0x000ea20000000a00 */
[----:B0-----:R-:W-:-:S06]  /*0100*/  IMAD.WIDE R4, R2, 0x8, R4 ;  /* 0x0000000802047825 */ /* 0x001fcc00078e0204 */
[----:B-1----:R-:W3:Y:S01]  /*0110*/  LDG.E.64 R4, desc[UR4][R4.64] ;  /* 0x0000000404047981 */ /* 0x002ee2000c1e1b00 */
[----:B--2---:R-:W-:-:S06]  /*0120*/  IMAD.WIDE R6, R2, 0x8, R6 ;  /* 0x0000000802067825 */ /* 0x004fcc00078e0206 */
[----:B------:R-:W3:Y:S01]  /*0130*/  LDG.E.64 R6, desc[UR4][R6.64] ;  /* 0x0000000406067981 */ /* 0x000ee2000c1e1b00 */
[----:B------:R-:W-:-:S04]  /*0140*/  VIADD R10, R3, 0x1 ;  /* 0x00000001030a7836 */ /* 0x000fc80000000000 */
[----:B------:R-:W-:-:S05]  /*0150*/  IMAD R11, R10, R9, RZ ;  /* 0x000000090a0b7224 */ /* 0x000fca00078e02ff */
[----:B------:R-:W-:-:S04]  /*0160*/  IABS R12, R11 ;  /* 0x0000000b000c7213 */ /* 0x000fc80000000000 */
[----:B------:R-:W0:Y:S08]  /*0170*/  I2F.RP R13, R12 ;  /* 0x0000000c000d7306 */ /* 0x000e300000209400 */
[----:B0-----:R-:W0:Y:S02]  /*0180*/  MUFU.RCP R13, R13 ;  /* 0x0000000d000d7308 */ /* 0x001e240000001000 */
[----:B0-----:R-:W-:-:S06]  /*0190*/  VIADD R14, R13, 0xffffffe ;  /* 0x0ffffffe0d0e7836 */ /* 0x001fcc0000000000 */
[----:B------:R0:W1:Y:S01]  /*01a0*/  F2I.FTZ.U32.TRUNC.NTZ R15, R14 ;  /* 0x0000000e000f7305 */ /* 0x000062000021f000 */
[----:B------:R-:W-:Y:S02]  /*01b0*/  IABS R9, R10 ;  /* 0x0000000a00097213 */ /* 0x000fe40000000000 */
[----:B------:R-:W-:-:S05]  /*01c0*/  IABS R18, R2 ;  /* 0x0000000200127213 */ /* 0x000fca0000000000 */
[----:B------:R-:W2:Y:S01]  /*01d0*/  I2F.RP R16, R9 ;  /* 0x0000000900107306 */ /* 0x000ea20000209400 */
[----:B0-----:R-:W-:Y:S02]  /*01e0*/  IMAD.MOV.U32 R14, RZ, RZ, RZ ;  /* 0x000000ffff0e7224 */ /* 0x001fe400078e00ff */
[----:B-1----:R-:W-:-:S04]  /*01f0*/  IMAD.MOV R17, RZ, RZ, -R15 ;  /* 0x000000ffff117224 */ /* 0x002fc800078e0a0f */
[----:B------:R-:W-:Y:S01]  /*0200*/  IMAD R17, R17, R12, RZ ;  /* 0x0000000c11117224 */ /* 0x000fe200078e02ff */
[----:B------:R-:W-:-:S03]  /*0210*/  IABS R19, R11 ;  /* 0x0000000b00137213 */ /* 0x000fc60000000000 */
[----:B------:R-:W-:-:S04]  /*0220*/  IMAD.HI.U32 R15, R15, R17, R14 ;  /* 0x000000110f0f7227 */ /* 0x000fc800078e000e */
[----:B------:R-:W-:Y:S02]  /*0230*/  IMAD.MOV.U32 R14, RZ, RZ, R18 ;  /* 0x000000ffff0e7224 */ /* 0x000fe400078e0012 */
[----:B------:R-:W-:Y:S02]  /*0240*/  IMAD.MOV R13, RZ, RZ, -R19 ;  /* 0x000000ffff0d7224 */ /* 0x000fe400078e0a13 */
[----:B------:R-:W-:Y:S01]  /*0250*/  IMAD.HI.U32 R15, R15, R14, RZ ;  /* 0x0000000e0f0f7227 */ /* 0x000fe200078e00ff */
[----:B--2---:R-:W0:Y:S03]  /*0260*/  MUFU.RCP R16, R16 ;  /* 0x0000001000107308 */ /* 0x004e260000001000 */
[----:B------:R-:W-:-:S05]  /*0270*/  IMAD R15, R15, R13, R14 ;  /* 0x0000000d0f0f7224 */ /* 0x000fca00078e020e */
[----:B------:R-:W-:Y:S01]  /*0280*/  ISETP.GT.U32.AND P0, PT, R12, R15, PT ;  /* 0x0000000f0c00720c */ /* 0x000fe20003f04070 */
[----:B0-----:R-:W-:-:S12]  /*0290*/  VIADD R13, R16, 0xffffffe ;  /* 0x0ffffffe100d7836 */ /* 0x001fd80000000000 */
[----:B------:R-:W-:Y:S01]  /*02a0*/  @!P0 IMAD.IADD R15, R15, 0x1, -R12 ;  /* 0x000000010f0f8824 */ /* 0x000fe200078e0a0c */
[----:B------:R-:W0:Y:S04]  /*02b0*/  F2I.FTZ.U32.TRUNC.NTZ R13, R13 ;  /* 0x0000000d000d7305 */ /* 0x000e28000021f000 */
[----:B------:R-:W-:Y:S02]  /*02c0*/  ISETP.GT.U32.AND P1, PT, R12, R15, PT ;  /* 0x0000000f0c00720c */ /* 0x000fe40003f24070 */
[----:B------:R-:W-:Y:S02]  /*02d0*/  ISETP.GE.AND P2, PT, R2, RZ, PT ;  /* 0x000000ff0200720c */ /* 0x000fe40003f46270 */
[----:B------:R-:W-:-:S09]  /*02e0*/  ISETP.NE.AND P0, PT, R11, RZ, PT ;  /* 0x000000ff0b00720c */ /* 0x000fd20003f05270 */
[----:B------:R-:W-:Y:S01]  /*02f0*/  @!P1 IMAD.IADD R15, R15, 0x1, -R12 ;  /* 0x000000010f0f9824 */ /* 0x000fe200078e0a0c */
[----:B0-----:R-:W-:-:S03]  /*0300*/  IADD3 R12, PT, PT, RZ, -R13, RZ ;  /* 0x8000000dff0c7210 */ /* 0x001fc60007ffe0ff */
[----:B------:R-:W-:Y:S01]  /*0310*/  @!P2 IMAD.MOV R15, RZ, RZ, -R15 ;  /* 0x000000ffff0fa224 */ /* 0x000fe200078e0a0f */
[----:B------:R-:W-:Y:S01]  /*0320*/  @!P0 LOP3.LUT R15, RZ, R11, RZ, 0x33, !PT ;  /* 0x0000000bff0f8212 */ /* 0x000fe200078e33ff */
[----:B------:R-:W-:Y:S02]  /*0330*/  IMAD R11, R12, R9, RZ ;  /* 0x000000090c0b7224 */ /* 0x000fe400078e02ff */
[----:B------:R-:W-:Y:S01]  /*0340*/  IMAD.MOV.U32 R12, RZ, RZ, RZ ;  /* 0x000000ffff0c7224 */ /* 0x000fe200078e00ff */
[----:B------:R-:W-:Y:S02]  /*0350*/  IABS R14, R15 ;  /* 0x0000000f000e7213 */ /* 0x000fe40000000000 */
[----:B------:R-:W-:Y:S01]  /*0360*/  IABS R16, R10 ;  /* 0x0000000a00107213 */ /* 0x000fe20000000000 */
[----:B------:R-:W-:-:S04]  /*0370*/  IMAD.HI.U32 R12, R13, R11, R12 ;  /* 0x0000000b0d0c7227 */ /* 0x000fc800078e000c */
[----:B------:R-:W-:Y:S02]  /*0380*/  IMAD.MOV.U32 R11, RZ, RZ, R14 ;  /* 0x000000ffff0b7224 */ /* 0x000fe400078e000e */
[----:B------:R-:W-:Y:S02]  /*0390*/  IMAD.MOV R13, RZ, RZ, -R16 ;  /* 0x000000ffff0d7224 */ /* 0x000fe400078e0a10 */
[----:B------:R-:W-:-:S04]  /*03a0*/  IMAD.HI.U32 R12, R12, R11, RZ ;  /* 0x0000000b0c0c7227 */ /* 0x000fc800078e00ff */
[----:B------:R-:W-:-:S05]  /*03b0*/  IMAD R12, R12, R13, R11 ;  /* 0x0000000d0c0c7224 */ /* 0x000fca00078e020b */
[----:B------:R-:W-:Y:S02]  /*03c0*/  ISETP.GT.U32.AND P0, PT, R9, R12, PT ;  /* 0x0000000c0900720c */ /* 0x000fe40003f04070 */
[----:B------:R-:W-:-:S11]  /*03d0*/  ISETP.GE.AND P2, PT, R15, RZ, PT ;  /* 0x000000ff0f00720c */ /* 0x000fd60003f46270 */
[----:B------:R-:W-:-:S05]  /*03e0*/  @!P0 IMAD.IADD R12, R12, 0x1, -R9 ;  /* 0x000000010c0c8824 */ /* 0x000fca00078e0a09 */
[----:B------:R-:W-:Y:S02]  /*03f0*/  ISETP.GT.U32.AND P1, PT, R9, R12, PT ;  /* 0x0000000c0900720c */ /* 0x000fe40003f24070 */
[----:B------:R-:W-:Y:S01]  /*0400*/  ISETP.NE.AND P0, PT, R10, RZ, PT ;  /* 0x000000ff0a00720c */ /* 0x000fe20003f05270 */
[----:B------:R-:W-:-:S10]  /*0410*/  IMAD R0, R8, R0, RZ ;  /* 0x0000000008007224 */ /* 0x000fd400078e02ff */
[----:B------:R-:W-:-:S05]  /*0420*/  @!P1 IMAD.IADD R12, R12, 0x1, -R9 ;  /* 0x000000010c0c9824 */ /* 0x000fca00078e0a09 */
[----:B------:R-:W-:Y:S02]  /*0430*/  @!P2 IADD3 R12, PT, PT, -R12, RZ, RZ ;  /* 0x000000ff0c0ca210 */ /* 0x000fe40007ffe1ff */
[----:B------:R-:W-:-:S04]  /*0440*/  @!P0 LOP3.LUT R12, RZ, R10, RZ, 0x33, !PT ;  /* 0x0000000aff0c8212 */ /* 0x000fc800078e33ff */
[C---:B------:R-:W-:Y:S02]  /*0450*/  ISETP.GT.AND P0, PT, R12.reuse, RZ, PT ;  /* 0x000000ff0c00720c */ /* 0x040fe40003f04270 */
[----:B------:R-:W-:Y:S02]  /*0460*/  I2FP.F32.S32 R9, R0 ;  /* 0x0000000000097245 */ /* 0x000fe40000201400 */
[----:B------:R-:W-:-:S03]  /*0470*/  ISETP.GE.AND P1, PT, R12, R3, PT ;  /* 0x000000030c00720c */ /* 0x000fc60003f26270 */
[----:B------:R-:W-:-:S06]  /*0480*/  FMUL R0, R9, 0.5 ;  /* 0x3f00000009007820 */ /* 0x000fcc0000400000 */
[----:B------:R-:W-:-:S04]  /*0490*/  @P0 FSEL R9, R0, R9, !P1 ;  /* 0x0000000900090208 */ /* 0x000fc80004800000 */
[----:B------:R-:W0:Y:S01]  /*04a0*/  MUFU.RCP R3, R9 ;  /* 0x0000000900037308 */ /* 0x000e220000001000 */
[----:B------:R-:W-:Y:S01]  /*04b0*/  BSSY.RECONVERGENT B0, `(.L_x_507) ;  /* 0x0000010000007945 */ /* 0x000fe20003800200 */
[----:B---3--:R-:W-:Y:S01]  /*04c0*/  FADD R5, R5, -R7 ;  /* 0x8000000705057221 */ /* 0x008fe20000000000 */
[----:B------:R-:W-:-:S03]  /*04d0*/  FADD R4, R4, -R6 ;  /* 0x8000000604047221 */ /* 0x000fc60000000000 */
[----:B------:R-:W-:-:S04]  /*04e0*/  FMUL R5, R5, R5 ;  /* 0x0000000505057220 */ /* 0x000fc80000400000 */
[----:B------:R-:W-:Y:S01]  /*04f0*/  FFMA R0, R4, R4, R5 ;  /* 0x0000000404007223 */ /* 0x000fe20000000005 */
[----:B0-----:R-:W-:-:S03]  /*0500*/  FFMA R6, -R9, R3, 1 ;  /* 0x3f80000009067423 */ /* 0x001fc60000000103 */
[----:B------:R-:W0:Y:S01]  /*0510*/  FCHK P0, R0, R9 ;  /* 0x0000000900007302 */ /* 0x000e220000000000 */
[----:B------:R-:W-:-:S04]  /*0520*/  FFMA R3, R3, R6, R3 ;  /* 0x0000000603037223 */ /* 0x000fc80000000003 */
[----:B------:R-:W-:-:S04]  /*0530*/  FFMA R4, R0, R3, RZ ;  /* 0x0000000300047223 */ /* 0x000fc800000000ff */
[----:B------:R-:W-:-:S04]  /*0540*/  FFMA R5, -R9, R4, R0 ;  /* 0x0000000409057223 */ /* 0x000fc80000000100 */
[----:B------:R-:W-:Y:S01]  /*0550*/  FFMA R7, R3, R5, R4 ;  /* 0x0000000503077223 */ /* 0x000fe20000000004 */
[----:B0-----:R-:W-:Y:S06]  /*0560*/  @!P0 BRA `(.L_x_508) ;  /* 0x0000000000108947 */ /* 0x001fec0003800000 */
[----:B------:R-:W-:Y:S01]  /*0570*/  IMAD.MOV.U32 R3, RZ, RZ, R9 ;  /* 0x000000ffff037224 */ /* 0x000fe200078e0009 */
[----:B------:R-:W-:-:S07]  /*0580*/  MOV R4, 0x5a0 ;  /* 0x000005a000047802 */ /* 0x000fce0000000f00 */
[----:B------:R-:W-:Y:S05]  /*0590*/  CALL.REL.NOINC `($__internal_4_$__cuda_sm3x_div_rn_noftz_f32_slowpath) ;  /* 0x0000000000187944 */ /* 0x000fea0003c00000 */
[----:B------:R-:W-:-:S07]  /*05a0*/  IMAD.MOV.U32 R7, RZ, RZ, R0 ;  /* 0x000000ffff077224 */ /* 0x000fce00078e0000 */
.L_x_508:
[----:B------:R-:W-:Y:S05]  /*05b0*/  BSYNC.RECONVERGENT B0 ;  /* 0x0000000000007941 */ /* 0x000fea0003800200 */
.L_x_507:
[----:B------:R-:W0:Y:S02]  /*05c0*/  LDC.64 R4, c[0x0][0x3a0] ;  /* 0x0000e800ff047b82 */ /* 0x000e240000000a00 */
[----:B0-----:R-:W-:-:S05]  /*05d0*/  IMAD.WIDE R2, R2, 0x4, R4 ;  /* 0x0000000402027825 */ /* 0x001fca00078e0204 */
[----:B------:R-:W-:Y:S01]  /*05e0*/  STG.E desc[UR4][R2.64], R7 ;  /* 0x0000000702007986 */ /* 0x000fe2000c101904 */
[----:B------:R-:W-:Y:S05]  /*05f0*/  EXIT ;  /* 0x000000000000794d */ /* 0x000fea0003800000 */
        .weak           $__internal_4_$__cuda_sm3x_div_rn_noftz_f32_slowpath
        .type           $__internal_4_$__cuda_sm3x_div_rn_noftz_f32_slowpath,@function
        .size           $__internal_4_$__cuda_sm3x_div_rn_noftz_f32_slowpath,(.L_x_782 - $__internal_4_$__cuda_sm3x_div_rn_noftz_f32_slowpath)
$__internal_4_$__cuda_sm3x_div_rn_noftz_f32_slowpath:
[----:B------:R-:W-:Y:S01]  /*0600*/  SHF.R.U32.HI R6, RZ, 0x17, R3 ;  /* 0x00000017ff067819 */ /* 0x000fe20000011603 */
[----:B------:R-:W-:Y:S01]  /*0610*/  BSSY.RECONVERGENT B1, `(.L_x_509) ;  /* 0x0000063000017945 */ /* 0x000fe20003800200 */
[--C-:B------:R-:W-:Y:S02]  /*0620*/  SHF.R.U32.HI R5, RZ, 0x17, R0.reuse ;  /* 0x00000017ff057819 */ /* 0x100fe40000011600 */
[----:B------:R-:W-:Y:S01]  /*0630*/  LOP3.LUT R10, R6, 0xff, RZ, 0xc0, !PT ;  /* 0x000000ff060a7812 */ /* 0x000fe200078ec0ff */
[----:B------:R-:W-:Y:S01]  /*0640*/  IMAD.MOV.U32 R6, RZ, RZ, R0 ;  /* 0x000000ffff067224 */ /* 0x000fe200078e0000 */
[----:B------:R-:W-:-:S03]  /*0650*/  LOP3.LUT R5, R5, 0xff, RZ, 0xc0, !PT ;  /* 0x000000ff05057812 */ /* 0x000fc600078ec0ff */
[----:B------:R-:W-:Y:S02]  /*0660*/  VIADD R9, R10, 0xffffffff ;  /* 0xffffffff0a097836 */ /* 0x000fe40000000000 */
[----:B------:R-:W-:-:S03]  /*0670*/  VIADD R8, R5, 0xffffffff ;  /* 0xffffffff05087836 */ /* 0x000fc60000000000 */
        /* <DEDUP_REMOVED lines=25> */
[----:B------:R-:W-:Y:S01]  /*0810*/  @!P1 FFMA R3, R3, 1.84467440737095516160e+19, RZ ;  /* 0x5f80000003039823 */ /* 0x000fe200000000ff */
[----:B------:R-:W-:-:S07]  /*0820*/  @!P1 VIADD R7, R7, 0x40 ;  /* 0x0000004007079836 */ /* 0x000fce0000000000 */
.L_x_510:
[----:B------:R-:W-:Y:S01]  /*0830*/  LEA R0, R10, 0xc0800000, 0x17 ;  /* 0xc08000000a007811 */ /* 0x000fe200078eb8ff */
[----:B------:R-:W-:Y:S01]  /*0840*/  VIADD R5, R5, 0xffffff81 ;  /* 0xffffff8105057836 */ /* 0x000fe20000000000 */
[----:B------:R-:W-:Y:S03]  /*0850*/  BSSY.RECONVERGENT B2, `(.L_x_515) ;  /* 0x0000035000027945 */ /* 0x000fe60003800200 */
[----:B------:R-:W-:Y:S02]  /*0860*/  IMAD.IADD R3, R3, 0x1, -R0 ;  /* 0x0000000103037824 */ /* 0x000fe400078e0a00 */
[----:B------:R-:W-:Y:S02]  /*0870*/  IMAD R0, R5, -0x800000, R6 ;  /* 0xff80000005007824 */ /* 0x000fe400078e0206 */
[----:B------:R-:W0:Y:S01]  /*0880*/  MUFU.RCP R8, R3 ;  /* 0x0000000300087308 */ /* 0x000e220000001000 */
[----:B------:R-:W-:-:S04]  /*0890*/  FADD.FTZ R9, -R3, -RZ ;  /* 0x800000ff03097221 */ /* 0x000fc80000010100 */
[----:B0-----:R-:W-:-:S04]  /*08a0*/  FFMA R11, R8, R9, 1 ;  /* 0x3f800000080b7423 */ /* 0x001fc80000000009 */
[----:B------:R-:W-:-:S04]  /*08b0*/  FFMA R13, R8, R11, R8 ;  /* 0x0000000b080d7223 */ /* 0x000fc80000000008 */
[----:B------:R-:W-:-:S04]  /*08c0*/  FFMA R6, R0, R13, RZ ;  /* 0x0000000d00067223 */ /* 0x000fc800000000ff */
[----:B------:R-:W-:-:S04]  /*08d0*/  FFMA R11, R9, R6, R0 ;  /* 0x00000006090b7223 */ /* 0x000fc80000000000 */
[----:B------:R-:W-:Y:S01]  /*08e0*/  FFMA R8, R13, R11, R6 ;  /* 0x0000000b0d087223 */ /* 0x000fe20000000006 */
[----:B------:R-:W-:-:S03]  /*08f0*/  IADD3 R6, PT, PT, R5, 0x7f, -R10 ;  /* 0x0000007f05067810 */ /* 0x000fc60007ffe80a */
[----:B------:R-:W-:Y:S02]  /*0900*/  FFMA R9, R9, R8, R0 ;  /* 0x0000000809097223 */ /* 0x000fe40000000000 */
[----:B------:R-:W-:Y:S02]  /*0910*/  IMAD.IADD R6, R6, 0x1, R7 ;  /* 0x0000000106067824 */ /* 0x000fe400078e0207 */
[----:B------:R-:W-:-:S05]  /*0920*/  FFMA R0, R13, R9, R8 ;  /* 0x000000090d007223 */ /* 0x000fca0000000008 */
[----:B------:R-:W-:-:S04]  /*0930*/  SHF.R.U32.HI R3, RZ, 0x17, R0 ;  /* 0x00000017ff037819 */ /* 0x000fc80000011600 */
[----:B------:R-:W-:-:S05]  /*0940*/  LOP3.LUT R3, R3, 0xff, RZ, 0xc0, !PT ;  /* 0x000000ff03037812 */ /* 0x000fca00078ec0ff */
[----:B------:R-:W-:-:S05]  /*0950*/  IMAD.IADD R7, R3, 0x1, R6 ;  /* 0x0000000103077824 */ /* 0x000fca00078e0206 */
        /* <DEDUP_REMOVED lines=10> */
[CCC-:B------:R-:W-:Y:S01]  /*0a00*/  FFMA.RZ R3, R13.reuse, R9.reuse, R8.reuse ;  /* 0x000000090d037223 */ /* 0x1c0fe2000000c008 */
[-CC-:B------:R-:W-:Y:S01]  /*0a10*/  FFMA.RM R6, R13, R9.reuse, R8.reuse ;  /* 0x000000090d067223 */ /* 0x180fe20000004008 */
[C---:B------:R-:W-:Y:S02]  /*0a20*/  ISETP.NE.AND P2, PT, R7.reuse, RZ, PT ;  /* 0x000000ff0700720c */ /* 0x040fe40003f45270 */
[----:B------:R-:W-:Y:S02]  /*0a30*/  ISETP.NE.AND P1, PT, R7, RZ, PT ;  /* 0x000000ff0700720c */ /* 0x000fe40003f25270 */
[----:B------:R-:W-:Y:S01]  /*0a40*/  LOP3.LUT R5, R3, 0x7fffff, RZ, 0xc0, !PT ;  /* 0x007fffff03057812 */ /* 0x000fe200078ec0ff */
[----:B------:R-:W-:Y:S01]  /*0a50*/  FFMA.RP R3, R13, R9, R8 ;  /* 0x000000090d037223 */ /* 0x000fe20000008008 */
[----:B------:R-:W-:Y:S02]  /*0a60*/  VIADD R8, R7, 0x20 ;  /* 0x0000002007087836 */ /* 0x000fe40000000000 */
[----:B------:R-:W-:Y:S01]  /*0a70*/  LOP3.LUT R5, R5, 0x800000, RZ, 0xfc, !PT ;  /* 0x0080000005057812 */ /* 0x000fe200078efcff */
[----:B------:R-:W-:Y:S01]  /*0a80*/  IMAD.MOV R7, RZ, RZ, -R7 ;  /* 0x000000ffff077224 */ /* 0x000fe200078e0a07 */
[----:B------:R-:W-:-:S02]  /*0a90*/  FSETP.NEU.FTZ.AND P0, PT, R3, R6, PT ;  /* 0x000000060300720b */ /* 0x000fc40003f1d000 */
[----:B------:R-:W-:Y:S02]  /*0aa0*/  SHF.L.U32 R8, R5, R8, RZ ;  /* 0x0000000805087219 */ /* 0x000fe400000006ff */
[----:B------:R-:W-:Y:S02]  /*0ab0*/  SEL R6, R7, RZ, P2 ;  /* 0x000000ff07067207 */ /* 0x000fe40001000000 */
[----:B------:R-:W-:Y:S02]  /*0ac0*/  ISETP.NE.AND P1, PT, R8, RZ, P1 ;  /* 0x000000ff0800720c */ /* 0x000fe40000f25270 */
[----:B------:R-:W-:Y:S02]  /*0ad0*/  SHF.R.U32.HI R6, RZ, R6, R5 ;  /* 0x00000006ff067219 */ /* 0x000fe40000011605 */
[----:B------:R-:W-:Y:S02]  /*0ae0*/  PLOP3.LUT P0, PT, P0, P1, PT, 0xf8, 0x8f ;  /* 0x00000000008f781c */ /* 0x000fe40000703f70 */
[----:B------:R-:W-:-:S02]  /*0af0*/  SHF.R.U32.HI R8, RZ, 0x1, R6 ;  /* 0x00000001ff087819 */ /* 0x000fc40000011606 */
[----:B------:R-:W-:-:S04]  /*0b00*/  SEL R3, RZ, 0x1, !P0 ;  /* 0x00000001ff037807 */ /* 0x000fc80004000000 */
[----:B------:R-:W-:-:S04]  /*0b10*/  LOP3.LUT R3, R3, 0x1, R8, 0xf8, !PT ;  /* 0x0000000103037812 */ /* 0x000fc800078ef808 */
[----:B------:R-:W-:-:S05]  /*0b20*/  LOP3.LUT R3, R3, R6, RZ, 0xc0, !PT ;  /* 0x0000000603037212 */ /* 0x000fca00078ec0ff */
[----:B------:R-:W-:-:S05]  /*0b30*/  IMAD.IADD R3, R8, 0x1, R3 ;  /* 0x0000000108037824 */ /* 0x000fca00078e0203 */
[----:B------:R-:W-:Y:S01]  /*0b40*/  LOP3.LUT R0, R3, R0, RZ, 0xfc, !PT ;  /* 0x0000000003007212 */ /* 0x000fe200078efcff */
[----:B------:R-:W-:Y:S06]  /*0b50*/  BRA `(.L_x_518) ;  /* 0x0000000000107947 */ /* 0x000fec0003800000 */
.L_x_517:
[----:B------:R-:W-:-:S04]  /*0b60*/  LOP3.LUT R0, R0, 0x80000000, RZ, 0xc0, !PT ;  /* 0x8000000000007812 */ /* 0x000fc800078ec0ff */
[----:B------:R-:W-:Y:S01]  /*0b70*/  LOP3.LUT R0, R0, 0x7f800000, RZ, 0xfc, !PT ;  /* 0x7f80000000007812 */ /* 0x000fe200078efcff */
[----:B------:R-:W-:Y:S06]  /*0b80*/  BRA `(.L_x_518) ;  /* 0x0000000000047947 */ /* 0x000fec0003800000 */
.L_x_516:
[----:B------:R-:W-:-:S07]  /*0b90*/  IMAD R0, R6, 0x800000, R0 ;  /* 0x0080000006007824 */ /* 0x000fce00078e0200 */
.L_x_518:
[----:B------:R-:W-:Y:S05]  /*0ba0*/  BSYNC.RECONVERGENT B2 ;  /* 0x0000000000027941 */ /* 0x000fea0003800200 */
.L_x_515:
[----:B------:R-:W-:Y:S05]  /*0bb0*/  BRA `(.L_x_519) ;  /* 0x0000000000207947 */ /* 0x000fea0003800000 */
.L_x_514:
[----:B------:R-:W-:-:S04]  /*0bc0*/  LOP3.LUT R0, R3, 0x80000000, R6, 0x48, !PT ;  /* 0x8000000003007812 */ /* 0x000fc800078e4806 */
[----:B------:R-:W-:Y:S01]  /*0bd0*/  LOP3.LUT R0, R0, 0x7f800000, RZ, 0xfc, !PT ;  /* 0x7f80000000007812 */ /* 0x000fe200078efcff */
[----:B------:R-:W-:Y:S06]  /*0be0*/  BRA `(.L_x_519) ;  /* 0x0000000000147947 */ /* 0x000fec0003800000 */
.L_x_513:
[----:B------:R-:W-:Y:S01]  /*0bf0*/  LOP3.LUT R0, R3, 0x80000000, R6, 0x48, !PT ;  /* 0x8000000003007812 */ /* 0x000fe200078e4806 */
[----:B------:R-:W-:Y:S06]  /*0c00*/  BRA `(.L_x_519) ;  /* 0x00000000000c7947 */ /* 0x000fec0003800000 */
.L_x_512:
[----:B------:R-:W0:Y:S01]  /*0c10*/  MUFU.RSQ R0, -QNAN ;  /* 0xffc0000000007908 */ /* 0x000e220000001400 */
[----:B------:R-:W-:Y:S05]  /*0c20*/  BRA `(.L_x_519) ;  /* 0x0000000000047947 */ /* 0x000fea0003800000 */
.L_x_511:
[----:B------:R-:W-:-:S07]  /*0c30*/  FADD.FTZ R0, R0, R3 ;  /* 0x0000000300007221 */ /* 0x000fce0000010000 */
.L_x_519:
[----:B------:R-:W-:Y:S05]  /*0c40*/  BSYNC.RECONVERGENT B1 ;  /* 0x0000000000017941 */ /* 0x000fea0003800200 */
.L_x_509:
[----:B------:R-:W-:-:S04]  /*0c50*/  IMAD.MOV.U32 R5, RZ, RZ, 0x0 ;  /* 0x00000000ff057424 */ /* 0x000fc800078e00ff */
[----:B0-----:R-:W-:Y:S05]  /*0c60*/  RET.REL.NODEC R4 `(_Z8calc_mseP6float2S0_iiiPf) ;  /* 0xfffffff004e47950 */ /* 0x001fea0003c3ffff */
.L_x_520:
        /* <DEDUP_REMOVED lines=9> */
.L_x_782:


//--------------------- .text._Z10gradient_kP6float2S0_S0_S0_PfS1_S0_S0_S1_S1_iiii --------------------------
	.section	.text._Z10gradient_kP6float2S0_S0_S0_PfS1_S0_S0_S1_S1_iiii,"ax",@progbits
	.align	128
        .global         _Z10gradient_kP6float2S0_S0_S0_PfS1_S0_S0_S1_S1_iiii
        .type           _Z10gradient_kP6float2S0_S0_S0_PfS1_S0_S0_S1_S1_iiii,@function
        .size           _Z10gradient_kP6float2S0_S0_S0_PfS1_S0_S0_S1_S1_iiii,(.L_x_783 - _Z10gradient_kP6float2S0_S0_S0_PfS1_S0_S0_S1_S1_iiii)
        .other          _Z10gradient_kP6float2S0_S0_S0_PfS1_S0_S0_S1_S1_iiii,@"STO_CUDA_ENTRY STV_DEFAULT"
_Z10gradient_kP6float2S0_S0_S0_PfS1_S0_S0_S1_S1_iiii:
.text._Z10gradient_kP6float2S0_S0_S0_PfS1_S0_S0_S1_S1_iiii:
[----:B------:R-:W-:Y:S01]  /*0000*/  LDC R1, c[0x0][0x37c] ;  /* 0x0000df00ff017b82 */ /* 0x000fe20000000800 */
[----:B------:R-:W0:Y:S07]  /*0010*/  LDCU.128 UR8, c[0x0][0x3d0] ;  /* 0x00007a00ff0877ac */ /* 0x000e2e0008000c00 */
[----:B------:R-:W1:Y:S01]  /*0020*/  S2UR UR5, SR_CTAID.X ;  /* 0x00000000000579c3 */ /* 0x000e620000002500 */
[----:B------:R-:W2:Y:S01]  /*0030*/  S2R R12, SR_TID.X ;  /* 0x00000000000c7919 */ /* 0x000ea20000002100 */
[----:B------:R-:W1:Y:S01]  /*0040*/  LDCU UR6, c[0x0][0x360] ;  /* 0x00006c00ff0677ac */ /* 0x000e620008000800 */
[----:B0-----:R-:W-:Y:S01]  /*0050*/  UIMAD UR7, UR11, UR10, URZ ;  /* 0x0000000a0b0772a4 */ /* 0x001fe2000f8e02ff */
[----:B------:R-:W-:Y:S01]  /*0060*/  I2FP.F32.S32 R3, UR8 ;  /* 0x0000000800037c45 */ /* 0x000fe20008201400 */
[----:B------:R-:W-:Y:S01]  /*0070*/  ULEA.HI UR4, UR11, UR11, URZ, 0x1 ;  /* 0x0000000b0b047291 */ /* 0x000fe2000f8f08ff */
[----:B------:R-:W-:-:S02]  /*0080*/  I2FP.F32.S32 R5, UR9 ;  /* 0x0000000900057c45 */ /* 0x000fc40008201400 */
[----:B------:R-:W-:Y:S01]  /*0090*/  I2FP.F32.S32 R2, UR10 ;  /* 0x0000000a00027c45 */ /* 0x000fe20008201400 */
[----:B------:R-:W-:Y:S01]  /*00a0*/  USHF.R.S32.HI UR4, URZ, 0x1, UR4 ;  /* 0x00000001ff047899 */ /* 0x000fe20008011404 */
[----:B------:R-:W-:Y:S01]  /*00b0*/  I2FP.F32.S32 R0, UR7 ;  /* 0x0000000700007c45 */ /* 0x000fe20008201400 */
[----:B-1----:R-:W-:Y:S02]  /*00c0*/  UIMAD UR6, UR6, UR5, URZ ;  /* 0x00000005060672a4 */ /* 0x002fe4000f8e02ff */
[----:B------:R-:W-:Y:S02]  /*00d0*/  UIMAD UR5, UR8, UR9, URZ ;  /* 0x00000009080572a4 */ /* 0x000fe4000f8e02ff */
[----:B------:R-:W-:Y:S02]  /*00e0*/  FADD R0, R0, R0 ;  /* 0x0000000000007221 */ /* 0x000fe40000000000 */
[----:B------:R-:W-:Y:S02]  /*00f0*/  UIMAD UR5, UR5, UR10, URZ ;  /* 0x0000000a050572a4 */ /* 0x000fe4000f8e02ff */
[----:B------:R-:W-:Y:S01]  /*0100*/  FMUL R0, R0, R3 ;  /* 0x0000000300007220 */ /* 0x000fe20000400000 */
[----:B------:R-:W-:Y:S01]  /*0110*/  I2FP.F32.S32 R3, UR11 ;  /* 0x0000000b00037c45 */ /* 0x000fe20008201400 */
[----:B------:R-:W-:-:S02]  /*0120*/  UIMAD UR5, UR4, UR5, UR5 ;  /* 0x00000005040572a4 */ /* 0x000fc4000f8e0205 */
[----:B------:R-:W-:Y:S01]  /*0130*/  FMUL R5, R0, R5 ;  /* 0x0000000500057220 */ /* 0x000fe20000400000 */
[----:B--2---:R-:W-:-:S03]  /*0140*/  IADD3 R0, PT, PT, R12, UR6, RZ ;  /* 0x000000060c007c10 */ /* 0x004fc6000fffe0ff */
[----:B------:R-:W-:Y:S01]  /*0150*/  FMUL R2, R5, R2 ;  /* 0x0000000205027220 */ /* 0x000fe20000400000 */
[----:B------:R-:W-:-:S03]  /*0160*/  ISETP.GE.AND P0, PT, R0, UR5, PT ;  /* 0x0000000500007c0c */ /* 0x000fc6000bf06270 */
[----:B------:R-:W-:-:S05]  /*0170*/  FMUL R2, R2, R3 ;  /* 0x0000000302027220 */ /* 0x000fca0000400000 */
[----:B------:R-:W-:-:S05]  /*0180*/  R2UR UR11, R2 ;  /* 0x00000000020b72ca */ /* 0x000fca00000e0000 */
[----:B------:R-:W-:Y:S10]  /*0190*/  @P0 EXIT ;  /* 0x000000000000094d */ /* 0x000ff40003800000 */
[----:B------:R-:W-:Y:S01]  /*01a0*/  UIADD3 UR5, UPT, UPT, UR4, 0x1, URZ ;  /* 0x0000000104057890 */ /* 0x000fe2000fffe0ff */
[----:B------:R-:W-:Y:S01]  /*01b0*/  CS2R R28, SRZ ;  /* 0x00000000001c7805 */ /* 0x000fe2000001ff00 */
[----:B------:R-:W-:Y:S02]  /*01c0*/  UIMAD UR4, UR10, UR9, URZ ;  /* 0x000000090a0472a4 */ /* 0x000fe4000f8e02ff */
[----:B------:R-:W-:Y:S02]  /*01d0*/  UIMAD UR12, UR5, UR10, URZ ;  /* 0x0000000a050c72a4 */ /* 0x000fe4000f8e02ff */
[----:B------:R-:W-:Y:S02]  /*01e0*/  UIMAD UR4, UR5, UR4, URZ ;  /* 0x00000004050472a4 */ /* 0x000fe4000f8e02ff */
[----:B------:R-:W-:Y:S02]  /*01f0*/  UISETP.GE.AND UP0, UPT, UR9, 0x1, UPT ;  /* 0x000000010900788c */ /* 0x000fe4000bf06270 */
[----:B------:R-:W-:Y:S01]  /*0200*/  IABS R10, UR12 ;  /* 0x0000000c000a7c13 */ /* 0x000fe20008000000 */
[----:B------:R-:W0:Y:S01]  /*0210*/  LDCU.64 UR14, c[0x0][0x358] ;  /* 0x00006b00ff0e77ac */ /* 0x000e220008000a00 */
[----:B------:R-:W-:-:S04]  /*0220*/  MOV R6, UR4 ;  /* 0x0000000400067c02 */ /* 0x000fc80008000f00 */
[-C--:B------:R-:W-:Y:S02]  /*0230*/  IABS R8, R6.reuse ;  /* 0x0000000600087213 */ /* 0x080fe40000000000 */
[----:B------:R-:W-:Y:S02]  /*0240*/  IABS R6, R6 ;  /* 0x0000000600067213 */ /* 0x000fe40000000000 */
[----:B------:R-:W1:Y:S08]  /*0250*/  I2F.RP R4, R8 ;  /* 0x0000000800047306 */ /* 0x000e700000209400 */
[----:B-1----:R-:W1:Y:S02]  /*0260*/  MUFU.RCP R4, R4 ;  /* 0x0000000400047308 */ /* 0x002e640000001000 */
[----:B-1----:R-:W-:-:S02]  /*0270*/  IADD3 R2, PT, PT, R4, 0xffffffe, RZ ;  /* 0x0ffffffe04027810 */ /* 0x002fc40007ffe0ff */
[----:B------:R-:W-:-:S04]  /*0280*/  IABS R4, R0 ;  /* 0x0000000000047213 */ /* 0x000fc80000000000 */
[----:B------:R1:W2:Y:S02]  /*0290*/  F2I.FTZ.U32.TRUNC.NTZ R3, R2 ;  /* 0x0000000200037305 */ /* 0x0002a4000021f000 */
[----:B-1----:R-:W-:Y:S01]  /*02a0*/  HFMA2 R2, -RZ, RZ, 0, 0 ;  /* 0x00000000ff027431 */ /* 0x002fe200000001ff */
[----:B--2---:R-:W-:-:S05]  /*02b0*/  IADD3 R5, PT, PT, RZ, -R3, RZ ;  /* 0x80000003ff057210 */ /* 0x004fca0007ffe0ff */
        /* <DEDUP_REMOVED lines=8> */
[-C--:B------:R-:W-:Y:S02]  /*0340*/  @!P1 IADD3 R3, PT, PT, R3, -R8.reuse, RZ ;  /* 0x8000000803039210 */ /* 0x080fe40007ffe0ff */
[----:B------:R-:W-:Y:S02]  /*0350*/  @!P1 IADD3 R2, PT, PT, R2, 0x1, RZ ;  /* 0x0000000102029810 */ /* 0x000fe40007ffe0ff */
[----:B------:R-:W-:Y:S02]  /*0360*/  ISETP.GE.U32.AND P0, PT, R3, R8, PT ;  /* 0x000000080300720c */ /* 0x000fe40003f06070 */
[----:B------:R-:W-:Y:S02]  /*0370*/  LOP3.LUT R3, R0, UR4, RZ, 0x3c, !PT ;  /* 0x0000000400037c12 */ /* 0x000fe4000f8e3cff */
[----:B-1----:R-:W-:Y:S02]  /*0380*/  IADD3 R4, PT, PT, R6, 0xffffffe, RZ ;  /* 0x0ffffffe06047810 */ /* 0x002fe40007ffe0ff */
[----:B------:R-:W-:-:S02]  /*0390*/  ISETP.GE.AND P2, PT, R3, RZ, PT ;  /* 0x000000ff0300720c */ /* 0x000fc40003f46270 */
[----:B------:R-:W-:Y:S01]  /*03a0*/  ISETP.NE.AND P1, PT, RZ, UR4, PT ;  /* 0x00000004ff007c0c */ /* 0x000fe2000bf25270 */
[----:B------:R1:W2:Y:S01]  /*03b0*/  F2I.FTZ.U32.TRUNC.NTZ R5, R4 ;  /* 0x0000000400057305 */ /* 0x0002a2000021f000 */
[----:B------:R-:W-:-:S03]  /*03c0*/  IABS R8, UR12 ;  /* 0x0000000c00087c13 */ /* 0x000fc60008000000 */
[----:B------:R-:W-:Y:S02]  /*03d0*/  @P0 IADD3 R2, PT, PT, R2, 0x1, RZ ;  /* 0x0000000102020810 */ /* 0x000fe40007ffe0ff */
[----:B------:R-:W-:Y:S02]  /*03e0*/  IADD3 R8, PT, PT, RZ, -R8, RZ ;  /* 0x80000008ff087210 */ /* 0x000fe40007ffe0ff */
[----:B-1----:R-:W-:Y:S02]  /*03f0*/  MOV R4, RZ ;  /* 0x000000ff00047202 */ /* 0x002fe40000000f00 */
[----:B------:R-:W-:Y:S02]  /*0400*/  @!P2 IADD3 R2, PT, PT, -R2, RZ, RZ ;  /* 0x000000ff0202a210 */ /* 0x000fe40007ffe1ff */
[----:B------:R-:W-:Y:S02]  /*0410*/  @!P1 LOP3.LUT R2, RZ, UR4, RZ, 0x33, !PT ;  /* 0x00000004ff029c12 */ /* 0x000fe4000f8e33ff */
[----:B--2---:R-:W-:-:S03]  /*0420*/  IADD3 R7, PT, PT, RZ, -R5, RZ ;  /* 0x80000005ff077210 */ /* 0x004fc60007ffe0ff */
[----:B------:R-:W-:Y:S02]  /*0430*/  IMAD R9, R2, UR4, RZ ;  /* 0x0000000402097c24 */ /* 0x000fe4000f8e02ff */
[----:B------:R-:W-:-:S03]  /*0440*/  IMAD R7, R7, R10, RZ ;  /* 0x0000000a07077224 */ /* 0x000fc600078e02ff */
[----:B------:R-:W-:Y:S01]  /*0450*/  IADD3 R3, PT, PT, R0, -R9, RZ ;  /* 0x8000000900037210 */ /* 0x000fe20007ffe0ff */
[----:B------:R-:W-:Y:S01]  /*0460*/  IMAD.HI.U32 R4, R5, R7, R4 ;  /* 0x0000000705047227 */ /* 0x000fe200078e0004 */
[----:B------:R-:W-:Y:S02]  /*0470*/  MOV R7, UR5 ;  /* 0x0000000500077c02 */ /* 0x000fe40008000f00 */
[----:B------:R-:W-:Y:S02]  /*0480*/  IABS R6, R3 ;  /* 0x0000000300067213 */ /* 0x000fe40000000000 */
[----:B------:R-:W-:Y:S02]  /*0490*/  IABS R11, R7 ;  /* 0x00000007000b7213 */ /* 0x000fe40000000000 */
[----:B------:R-:W-:Y:S02]  /*04a0*/  MOV R5, R6 ;  /* 0x0000000600057202 */ /* 0x000fe40000000f00 */
[----:B------:R-:W-:-:S02]  /*04b0*/  MOV R6, R8 ;  /* 0x0000000800067202 */ /* 0x000fc40000000f00 */
[----:B------:R-:W-:Y:S01]  /*04c0*/  MOV R8, R11 ;  /* 0x0000000b00087202 */ /* 0x000fe20000000f00 */
[----:B------:R-:W-:Y:S01]  /*04d0*/  IMAD.HI.U32 R4, R4, R5, RZ ;  /* 0x0000000504047227 */ /* 0x000fe200078e00ff */
[----:B------:R-:W-:-:S03]  /*04e0*/  LOP3.LUT R3, R3, UR12, RZ, 0x3c, !PT ;  /* 0x0000000c03037c12 */ /* 0x000fc6000f8e3cff */
[----:B------:R-:W-:Y:S01]  /*04f0*/  IMAD R5, R4, R6, R5 ;  /* 0x0000000604057224 */ /* 0x000fe200078e0205 */
[----:B------:R-:W-:Y:S01]  /*0500*/  ISETP.GE.AND P2, PT, R3, RZ, PT ;  /* 0x000000ff0300720c */ /* 0x000fe20003f46270 */
[----:B------:R-:W1:Y:S03]  /*0510*/  I2F.RP R6, R8 ;  /* 0x0000000800067306 */ /* 0x000e660000209400 */
[----:B------:R-:W-:-:S05]  /*0520*/  ISETP.GT.U32.AND P1, PT, R10, R5, PT ;  /* 0x000000050a00720c */ /* 0x000fca0003f24070 */
[----:B-1----:R-:W1:Y:S08]  /*0530*/  MUFU.RCP R6, R6 ;  /* 0x0000000600067308 */ /* 0x002e700000001000 */
[----:B------:R-:W-:Y:S02]  /*0540*/  @!P1 IADD3 R5, PT, PT, R5, -R10, RZ ;  /* 0x8000000a05059210 */ /* 0x000fe40007ffe0ff */
[----:B------:R-:W-:-:S02]  /*0550*/  @!P1 IADD3 R4, PT, PT, R4, 0x1, RZ ;  /* 0x0000000104049810 */ /* 0x000fc40007ffe0ff */
[----:B------:R-:W-:Y:S02]  /*0560*/  ISETP.GE.U32.AND P0, PT, R5, R10, PT ;  /* 0x0000000a0500720c */ /* 0x000fe40003f06070 */
[----:B------:R-:W-:Y:S02]  /*0570*/  ISETP.NE.AND P1, PT, RZ, UR12, PT ;  /* 0x0000000cff007c0c */ /* 0x000fe4000bf25270 */
[----:B------:R-:W-:Y:S02]  /*0580*/  MOV R10, RZ ;  /* 0x000000ff000a7202 */ /* 0x000fe40000000f00 */
[----:B-1----:R-:W-:-:S07]  /*0590*/  IADD3 R5, PT, PT, R6, 0xffffffe, RZ ;  /* 0x0ffffffe06057810 */ /* 0x002fce0007ffe0ff */
[----:B------:R-:W-:Y:S01]  /*05a0*/  @P0 IADD3 R4, PT, PT, R4, 0x1, RZ ;  /* 0x0000000104040810 */ /* 0x000fe20007ffe0ff */
[----:B------:R-:W1:Y:S03]  /*05b0*/  F2I.FTZ.U32.TRUNC.NTZ R5, R5 ;  /* 0x0000000500057305 */ /* 0x000e66000021f000 */
[----:B------:R-:W-:-:S04]  /*05c0*/  MOV R3, R4 ;  /* 0x0000000400037202 */ /* 0x000fc80000000f00 */
[----:B------:R-:W-:Y:S02]  /*05d0*/  @!P2 IADD3 R3, PT, PT, -R3, RZ, RZ ;  /* 0x000000ff0303a210 */ /* 0x000fe40007ffe1ff */
[----:B------:R-:W-:-:S05]  /*05e0*/  @!P1 LOP3.LUT R3, RZ, UR12, RZ, 0x33, !PT ;  /* 0x0000000cff039c12 */ /* 0x000fca000f8e33ff */
[----:B------:R-:W-:Y:S01]  /*05f0*/  IMAD R13, R3, UR12, RZ ;  /* 0x0000000c030d7c24 */ /* 0x000fe2000f8e02ff */
[----:B-1----:R-:W-:-:S04]  /*0600*/  IADD3 R4, PT, PT, RZ, -R5, RZ ;  /* 0x80000005ff047210 */ /* 0x002fc80007ffe0ff */
[----:B------:R-:W-:Y:S02]  /*0610*/  IADD3 R11, PT, PT, R9, R13, RZ ;  /* 0x0000000d090b7210 */ /* 0x000fe40007ffe0ff */
[----:B------:R-:W-:Y:S02]  /*0620*/  MOV R9, R4 ;  /* 0x0000000400097202 */ /* 0x000fe40000000f00 */
[----:B------:R-:W-:Y:S02]  /*0630*/  IABS R4, R7 ;  /* 0x0000000700047213 */ /* 0x000fe40000000000 */
[----:B------:R-:W-:Y:S01]  /*0640*/  IADD3 R27, PT, PT, R0, -R11, RZ ;  /* 0x8000000b001b7210 */ /* 0x000fe20007ffe0ff */
[----:B------:R-:W-:Y:S01]  /*0650*/  IMAD R7, R9, R8, RZ ;  /* 0x0000000809077224 */ /* 0x000fe200078e02ff */
[----:B------:R-:W-:Y:S01]  /*0660*/  IADD3 R9, PT, PT, RZ, -R4, RZ ;  /* 0x80000004ff097210 */ /* 0x000fe20007ffe0ff */
[----:B------:R-:W-:Y:S01]  /*0670*/  HFMA2 R4, -RZ, RZ, 0, 0 ;  /* 0x00000000ff047431 */ /* 0x000fe200000001ff */
[----:B------:R-:W-:-:S04]  /*0680*/  IABS R6, R27 ;  /* 0x0000001b00067213 */ /* 0x000fc80000000000 */
[----:B------:R-:W-:Y:S01]  /*0690*/  IMAD.HI.U32 R4, R5, R7, R4 ;  /* 0x0000000705047227 */ /* 0x000fe200078e0004 */
[----:B------:R-:W-:Y:S02]  /*06a0*/  MOV R5, R6 ;  /* 0x0000000600057202 */ /* 0x000fe40000000f00 */
[----:B------:R-:W-:-:S03]  /*06b0*/  MOV R6, R9 ;  /* 0x0000000900067202 */ /* 0x000fc60000000f00 */
[----:B------:R-:W-:-:S04]  /*06c0*/  IMAD.HI.U32 R4, R4, R5, RZ ;  /* 0x0000000504047227 */ /* 0x000fc800078e00ff */
[----:B------:R-:W-:Y:S02]  /*06d0*/  IMAD R5, R4, R6, R5 ;  /* 0x0000000604057224 */ /* 0x000fe400078e0205 */
[----:B------:R-:W-:-:S03]  /*06e0*/  HFMA2 R6, -RZ, RZ, 0, 0 ;  /* 0x00000000ff067431 */ /* 0x000fc600000001ff */
[----:B------:R-:W-:-:S13]  /*06f0*/  ISETP.GT.U32.AND P1, PT, R8, R5, PT ;  /* 0x000000050800720c */ /* 0x000fda0003f24070 */
[-C--:B------:R-:W-:Y:S02]  /*0700*/  @!P1 IADD3 R5, PT, PT, R5, -R8.reuse, RZ ;  /* 0x8000000805059210 */ /* 0x080fe40007ffe0ff */
[----:B------:R-:W-:Y:S02]  /*0710*/  @!P1 IADD3 R4, PT, PT, R4, 0x1, RZ ;  /* 0x0000000104049810 */ /* 0x000fe40007ffe0ff */
[----:B------:R-:W-:Y:S02]  /*0720*/  ISETP.GE.U32.AND P0, PT, R5, R8, PT ;  /* 0x000000080500720c */ /* 0x000fe40003f06070 */
[----:B------:R-:W-:Y:S02]  /*0730*/  CS2R R8, SRZ ;  /* 0x0000000000087805 */ /* 0x000fe4000001ff00 */
[----:B------:R-:W-:Y:S02]  /*0740*/  LOP3.LUT R5, R27, UR5, RZ, 0x3c, !PT ;  /* 0x000000051b057c12 */ /* 0x000fe4000f8e3cff */
[----:B------:R-:W-:-:S02]  /*0750*/  ISETP.NE.AND P1, PT, RZ, UR5, PT ;  /* 0x00000005ff007c0c */ /* 0x000fc4000bf25270 */
[----:B------:R-:W-:Y:S01]  /*0760*/  ISETP.GE.AND P2, PT, R5, RZ, PT ;  /* 0x000000ff0500720c */ /* 0x000fe20003f46270 */
[----:B------:R-:W-:-:S04]  /*0770*/  HFMA2 R5, -RZ, RZ, 0, 0 ;  /* 0x00000000ff057431 */ /* 0x000fc800000001ff */
[----:B------:R-:W-:-:S08]  /*0780*/  @P0 IADD3 R4, PT, PT, R4, 0x1, RZ ;  /* 0x0000000104040810 */ /* 0x000fd00007ffe0ff */
[----:B------:R-:W-:Y:S02]  /*0790*/  @!P2 IADD3 R4, PT, PT, -R4, RZ, RZ ;  /* 0x000000ff0404a210 */ /* 0x000fe40007ffe1ff */
[----:B------:R-:W-:-:S05]  /*07a0*/  @!P1 LOP3.LUT R4, RZ, UR5, RZ, 0x33, !PT ;  /* 0x00000005ff049c12 */ /* 0x000fca000f8e33ff */
[----:B------:R-:W-:-:S05]  /*07b0*/  IMAD R7, R4, UR5, RZ ;  /* 0x0000000504077c24 */ /* 0x000fca000f8e02ff */
[----:B------:R-:W-:Y:S01]  /*07c0*/  IADD3 R11, PT, PT, R0, -R7, -R11 ;  /* 0x80000007000b7210 */ /* 0x000fe20007ffe80b */
[----:B0-----:R-:W-:Y:S06]  /*07d0*/  BRA.U !UP0, `(.L_x_521) ;  /* 0x0000001108207547 */ /* 0x001fec000b800000 */
[----:B------:R-:W0:Y:S01]  /*07e0*/  LDCU.128 UR16, c[0x0][0x3d0] ;  /* 0x00007a00ff1077ac */ /* 0x000e220008000c00 */
[----:B------:R-:W-:Y:S02]  /*07f0*/  LOP3.LUT P0, RZ, R4, R11, RZ, 0xfc, !PT ;  /* 0x0000000b04ff7212 */ /* 0x000fe4000780fcff */
[----:B------:R-:W-:Y:S02]  /*0800*/  CS2R R8, SRZ ;  /* 0x0000000000087805 */ /* 0x000fe4000001ff00 */
[----:B------:R-:W-:Y:S01]  /*0810*/  MOV R5, RZ ;  /* 0x000000ff00057202 */ /* 0x000fe20000000f00 */
[----:B------:R-:W-:Y:S01]  /*0820*/  UISETP.GE.U32.AND UP1, UPT, UR9, 0x4, UPT ;  /* 0x000000040900788c */ /* 0x000fe2000bf26070 */
[----:B------:R-:W-:Y:S02]  /*0830*/  CS2R R28, SRZ ;  /* 0x00000000001c7805 */ /* 0x000fe4000001ff00 */
[----:B------:R-:W-:Y:S01]  /*0840*/  MOV R10, RZ ;  /* 0x000000ff000a7202 */ /* 0x000fe20000000f00 */
[----:B------:R-:W-:Y:S01]  /*0850*/  UMOV UR4, URZ ;  /* 0x000000ff00047c82 */ /* 0x000fe20008000000 */
[----:B------:R-:W-:Y:S01]  /*0860*/  MOV R6, RZ ;  /* 0x000000ff00067202 */ /* 0x000fe20000000f00 */
[----:B0-----:R-:W-:-:S04]  /*0870*/  ULOP3.LUT UR13, UR17, 0x3, URZ, 0xc0, !UPT ;  /* 0x00000003110d7892 */ /* 0x001fc8000f8ec0ff */
[----:B------:R-:W-:Y:S01]  /*0880*/  UISETP.NE.AND UP0, UPT, UR13, URZ, UPT ;  /* 0x000000ff0d00728c */ /* 0x000fe2000bf05270 */
[----:B------:R-:W-:Y:S10]  /*0890*/  BRA.U !UP1, `(.L_x_522) ;  /* 0x0000000909407547 */ /* 0x000ff4000b800000 */
[----:B------:R-:W-:Y:S01]  /*08a0*/  MOV R17, UR8 ;  /* 0x0000000800117c02 */ /* 0x000fe20008000f00 */
[----:B------:R-:W-:Y:S01]  /*08b0*/  IMAD R15, R2, UR9, R3 ;  /* 0x00000009020f7c24 */ /* 0x000fe2000f8e0203 */
[----:B------:R-:W-:Y:S01]  /*08c0*/  ULOP3.LUT UR4, UR9, 0x7ffffffc, URZ, 0xc0, !UPT ;  /* 0x7ffffffc09047892 */ /* 0x000fe2000f8ec0ff */
[----:B------:R-:W-:Y:S02]  /*08d0*/  IADD3 R26, PT, PT, R0, -R13, RZ ;  /* 0x8000000d001a7210 */ /* 0x000fe40007ffe0ff */
[C-C-:B------:R-:W-:Y:S01]  /*08e0*/  IMAD R16, R17.reuse, 0x3, R2.reuse ;  /* 0x0000000311107824 */ /* 0x140fe200078e0202 */
[----:B------:R-:W-:Y:S02]  /*08f0*/  LEA R14, R17, R2, 0x1 ;  /* 0x00000002110e7211 */ /* 0x000fe400078e08ff */
[----:B------:R-:W-:Y:S02]  /*0900*/  IADD3 R17, PT, PT, R2, -R15, RZ ;  /* 0x8000000f02117210 */ /* 0x000fe40007ffe0ff */
[C---:B------:R-:W-:Y:S01]  /*0910*/  IADD3 R8, PT, PT, -R15.reuse, UR8, R2 ;  /* 0x000000080f087c10 */ /* 0x040fe2000fffe102 */
[----:B------:R-:W-:Y:S01]  /*0920*/  UIMAD UR8, UR10, UR8, URZ ;  /* 0x000000080a0872a4 */ /* 0x000fe2000f8e02ff */
[----:B------:R-:W-:Y:S01]  /*0930*/  IADD3 R14, PT, PT, -R15, R14, RZ ;  /* 0x0000000e0f0e7210 */ /* 0x000fe20007ffe1ff */
[----:B------:R-:W-:Y:S01]  /*0940*/  IMAD R21, R17, UR10, RZ ;  /* 0x0000000a11157c24 */ /* 0x000fe2000f8e02ff */
[----:B------:R-:W-:Y:S01]  /*0950*/  IADD3 R16, PT, PT, -R15, R16, RZ ;  /* 0x000000100f107210 */ /* 0x000fe20007ffe1ff */
[----:B------:R-:W-:Y:S01]  /*0960*/  IMAD R15, R8, UR10, RZ ;  /* 0x0000000a080f7c24 */ /* 0x000fe2000f8e02ff */
[----:B------:R-:W-:Y:S01]  /*0970*/  MOV R8, RZ ;  /* 0x000000ff00087202 */ /* 0x000fe20000000f00 */
[----:B------:R-:W-:Y:S01]  /*0980*/  IMAD R17, R14, UR10, RZ ;  /* 0x0000000a0e117c24 */ /* 0x000fe2000f8e02ff */
[----:B------:R-:W-:Y:S01]  /*0990*/  UIMAD UR8, UR5, UR8, URZ ;  /* 0x00000008050872a4 */ /* 0x000fe2000f8e02ff */
[----:B------:R-:W-:-:S02]  /*09a0*/  IMAD R19, R16, UR10, RZ ;  /* 0x0000000a10137c24 */ /* 0x000fc4000f8e02ff */
[--C-:B------:R-:W-:Y:S02]  /*09b0*/  IMAD R15, R15, UR5, R12.reuse ;  /* 0x000000050f0f7c24 */ /* 0x100fe4000f8e020c */
[--C-:B------:R-:W-:Y:S02]  /*09c0*/  IMAD R21, R21, UR5, R12.reuse ;  /* 0x0000000515157c24 */ /* 0x100fe4000f8e020c */
[--C-:B------:R-:W-:Y:S01]  /*09d0*/  IMAD R17, R17, UR5, R12.reuse ;  /* 0x0000000511117c24 */ /* 0x100fe2000f8e020c */
[----:B------:R-:W-:Y:S01]  /*09e0*/  IADD3 R13, PT, PT, R15, UR6, RZ ;  /* 0x000000060f0d7c10 */ /* 0x000fe2000fffe0ff */
[----:B------:R-:W-:Y:S01]  /*09f0*/  IMAD R19, R19, UR5, R12 ;  /* 0x0000000513137c24 */ /* 0x000fe2000f8e020c */
[----:B------:R-:W-:Y:S01]  /*0a00*/  IADD3 R12, PT, PT, R21, UR6, RZ ;  /* 0x00000006150c7c10 */ /* 0x000fe2000fffe0ff */
[----:B------:R-:W-:Y:S01]  /*0a10*/  UIADD3 UR5, UPT, UPT, -UR4, URZ, URZ ;  /* 0x000000ff04057290 */ /* 0x000fe2000fffe1ff */
[----:B------:R-:W-:Y:S02]  /*0a20*/  IADD3 R24, PT, PT, R17, UR6, RZ ;  /* 0x0000000611187c10 */ /* 0x000fe4000fffe0ff */
[----:B------:R-:W-:-:S09]  /*0a30*/  IADD3 R25, PT, PT, R19, UR6, RZ ;  /* 0x0000000613197c10 */ /* 0x000fd2000fffe0ff */
.L_x_523:
[----:B------:R-:W0:Y:S08]  /*0a40*/  LDC.64 R34, c[0x0][0x380] ;  /* 0x0000e000ff227b82 */ /* 0x000e300000000a00 */
[----:B------:R-:W1:Y:S08]  /*0a50*/  LDC.64 R32, c[0x0][0x390] ;  /* 0x0000e400ff207b82 */ /* 0x000e700000000a00 */
[----:B------:R-:W2:Y:S01]  /*0a60*/  LDC.64 R18, c[0x0][0x388] ;  /* 0x0000e200ff127b82 */ /* 0x000ea20000000a00 */
[----:B0-----:R-:W-:Y:S01]  /*0a70*/  IMAD.WIDE R34, R27, 0x8, R34 ;  /* 0x000000081b227825 */ /* 0x001fe200078e0222 */
[----:B------:R-:W-:-:S06]  /*0a80*/  MOV R17, UR12 ;  /* 0x0000000c00117c02 */ /* 0x000fcc0008000f00 */
[----:B------:R-:W0:Y:S01]  /*0a90*/  LDC.64 R38, c[0x0][0x398] ;  /* 0x0000e600ff267b82 */ /* 0x000e220000000a00 */
[----:B------:R3:W4:Y:S01]  /*0aa0*/  LDG.E.64 R20, desc[UR14][R34.64] ;  /* 0x0000000e22147981 */ /* 0x000722000c1e1b00 */
[----:B-1----:R-:W-:-:S05]  /*0ab0*/  IMAD.WIDE R32, R26, 0x8, R32 ;  /* 0x000000081a207825 */ /* 0x002fca00078e0220 */
[----:B------:R1:W4:Y:S01]  /*0ac0*/  LDG.E.64 R14, desc[UR14][R32.64] ;  /* 0x0000000e200e7981 */ /* 0x000322000c1e1b00 */
[----:B------:R-:W-:Y:S01]  /*0ad0*/  MOV R23, UR12 ;  /* 0x0000000c00177c02 */ /* 0x000fe20008000f00 */
[----:B---3--:R-:W-:Y:S01]  /*0ae0*/  IMAD.WIDE R34, R17, 0x8, R34 ;  /* 0x0000000811227825 */ /* 0x008fe200078e0222 */
[----:B------:R-:W-:-:S03]  /*0af0*/  MOV R37, UR12 ;  /* 0x0000000c00257c02 */ /* 0x000fc60008000f00 */
[----:B--2---:R-:W-:-:S04]  /*0b00*/  IMAD.WIDE R18, R27, 0x8, R18 ;  /* 0x000000081b127825 */ /* 0x004fc800078e0212 */
[----:B-1----:R-:W-:-:S04]  /*0b10*/  IMAD.WIDE R32, R23, 0x8, R32 ;  /* 0x0000000817207825 */ /* 0x002fc800078e0220 */
[----:B------:R-:W-:Y:S02]  /*0b20*/  IMAD.WIDE R36, R37, 0x8, R18 ;  /* 0x0000000825247825 */ /* 0x000fe400078e0212 */
[----:B------:R-:W2:Y:S02]  /*0b30*/  LDG.E.64 R18, desc[UR14][R18.64] ;  /* 0x0000000e12127981 */ /* 0x000ea4000c1e1b00 */
[-C--:B----4-:R-:W-:Y:S01]  /*0b40*/  FMUL R17, R21, R15.reuse ;  /* 0x0000000f15117220 */ /* 0x090fe20000400000 */
[----:B------:R-:W-:-:S03]  /*0b50*/  FMUL R22, R20, R15 ;  /* 0x0000000f14167220 */ /* 0x000fc60000400000 */
[-C--:B------:R-:W-:Y:S01]  /*0b60*/  FFMA R30, R20, R14.reuse, -R17 ;  /* 0x0000000e141e7223 */ /* 0x080fe20000000811 */
[----:B------:R-:W-:Y:S01]  /*0b70*/  FFMA R22, R21, R14, R22 ;  /* 0x0000000e15167223 */ /* 0x000fe20000000016 */
[----:B------:R-:W3:Y:S04]  /*0b80*/  LDG.E.64 R16, desc[UR14][R34.64] ;  /* 0x0000000e22107981 */ /* 0x000ee8000c1e1b00 */
[----:B------:R-:W3:Y:S01]  /*0b90*/  LDG.E.64 R14, desc[UR14][R32.64] ;  /* 0x0000000e200e7981 */ /* 0x000ee2000c1e1b00 */
[----:B------:R-:W-:-:S03]  /*0ba0*/  FADD R5, R22, R5 ;  /* 0x0000000516057221 */ /* 0x000fc60000000000 */
[----:B------:R-:W4:Y:S01]  /*0bb0*/  LDG.E.64 R22, desc[UR14][R36.64] ;  /* 0x0000000e24167981 */ /* 0x000f22000c1e1b00 */
[----:B--2---:R-:W-:Y:S01]  /*0bc0*/  FADD R18, R18, -R20 ;  /* 0x8000001412127221 */ /* 0x004fe20000000000 */
[----:B------:R-:W-:Y:S01]  /*0bd0*/  FADD R19, R19, -R21 ;  /* 0x8000001513137221 */ /* 0x000fe20000000000 */
[-C--:B---3--:R-:W-:Y:S01]  /*0be0*/  FMUL R21, R17, R15.reuse ;  /* 0x0000000f11157220 */ /* 0x088fe20000400000 */
[----:B------:R-:W-:-:S03]  /*0bf0*/  FMUL R20, R16, R15 ;  /* 0x0000000f10147220 */ /* 0x000fc60000400000 */
[-C--:B------:R-:W-:Y:S01]  /*0c00*/  FFMA R21, R16, R14.reuse, -R21 ;  /* 0x0000000e10157223 */ /* 0x080fe20000000815 */
[----:B------:R-:W-:Y:S01]  /*0c10*/  FFMA R20, R17, R14, R20 ;  /* 0x0000000e11147223 */ /* 0x000fe20000000014 */
[----:B0-----:R-:W-:-:S06]  /*0c20*/  IMAD.WIDE R14, R12, 0x8, R38 ;  /* 0x000000080c0e7825 */ /* 0x001fcc00078e0226 */
[----:B------:R-:W2:Y:S01]  /*0c30*/  LDG.E.64 R14, desc[UR14][R14.64] ;  /* 0x0000000e0e0e7981 */ /* 0x000ea2000c1e1b00 */
[----:B----4-:R-:W-:Y:S01]  /*0c40*/  FADD R22, R22, -R16 ;  /* 0x8000001016167221 */ /* 0x010fe20000000000 */
[----:B------:R-:W-:Y:S01]  /*0c50*/  FADD R23, R23, -R17 ;  /* 0x8000001117177221 */ /* 0x000fe20000000000 */
[----:B------:R-:W-:-:S06]  /*0c60*/  IMAD.WIDE R16, R13, 0x8, R38 ;  /* 0x000000080d107825 */ /* 0x000fcc00078e0226 */
[----:B------:R-:W3:Y:S01]  /*0c70*/  LDG.E.64 R16, desc[UR14][R16.64] ;  /* 0x0000000e10107981 */ /* 0x000ee2000c1e1b00 */
[----:B------:R-:W-:Y:S01]  /*0c80*/  FADD R5, R5, R20 ;  /* 0x0000001405057221 */ /* 0x000fe20000000000 */
[----:B------:R-:W-:-:S04]  /*0c90*/  FADD R30, R30, R29 ;  /* 0x0000001d1e1e7221 */ /* 0x000fc80000000000 */
[----:B------:R-:W-:Y:S01]  /*0ca0*/  FADD R30, R30, R21 ;  /* 0x000000151e1e7221 */ /* 0x000fe20000000000 */
[CC--:B--2---:R-:W-:Y:S01]  /*0cb0*/  FFMA R20, R15.reuse, R18.reuse, R6 ;  /* 0x000000120f147223 */ /* 0x0c4fe20000000006 */
[-C--:B------:R-:W-:Y:S01]  /*0cc0*/  FMUL R15, R15, R19.reuse ;  /* 0x000000130f0f7220 */ /* 0x080fe20000400000 */
[C---:B------:R-:W-:Y:S01]  /*0cd0*/  FFMA R9, R14.reuse, R19, R9 ;  /* 0x000000130e097223 */ /* 0x040fe20000000009 */
[----:B------:R-:W-:Y:S02]  /*0ce0*/  MOV R19, UR12 ;  /* 0x0000000c00137c02 */ /* 0x000fe40008000f00 */
[----:B------:R-:W-:Y:S01]  /*0cf0*/  FFMA R6, R14, R18, R15 ;  /* 0x000000120e067223 */ /* 0x000fe2000000000f */
[----:B------:R-:W-:Y:S01]  /*0d00*/  FADD R10, R15, R10 ;  /* 0x0000000a0f0a7221 */ /* 0x000fe20000000000 */
[----:B------:R-:W-:Y:S01]  /*0d10*/  MOV R15, UR12 ;  /* 0x0000000c000f7c02 */ /* 0x000fe20008000f00 */
[----:B------:R-:W-:-:S04]  /*0d20*/  IMAD.WIDE R34, R19, 0x8, R34 ;  /* 0x0000000813227825 */ /* 0x000fc800078e0222 */
[----:B------:R-:W-:Y:S01]  /*0d30*/  FFMA R28, R14, R18, R28 ;  /* 0x000000120e1c7223 */ /* 0x000fe2000000001c */
[----:B------:R-:W-:-:S04]  /*0d40*/  IMAD.WIDE R36, R15, 0x8, R36 ;  /* 0x000000080f247825 */ /* 0x000fc800078e0224 */
[----:B---3--:R-:W-:Y:S01]  /*0d50*/  FFMA R31, R17, R22, R20 ;  /* 0x00000016111f7223 */ /* 0x008fe20000000014 */
[----:B------:R0:W2:Y:S01]  /*0d60*/  LDG.E.64 R14, desc[UR14][R34.64] ;  /* 0x0000000e220e7981 */ /* 0x0000a2000c1e1b00 */
[----:B------:R-:W-:-:S03]  /*0d70*/  IMAD.WIDE R18, R24, 0x8, R38 ;  /* 0x0000000818127825 */ /* 0x000fc600078e0226 */
[----:B------:R-:W2:Y:S04]  /*0d80*/  LDG.E.64 R20, desc[UR14][R36.64] ;  /* 0x0000000e24147981 */ /* 0x000ea8000c1e1b00 */
[----:B------:R-:W3:Y:S01]  /*0d90*/  LDG.E.64 R18, desc[UR14][R18.64] ;  /* 0x0000000e12127981 */ /* 0x000ee2000c1e1b00 */
[-C--:B------:R-:W-:Y:S01]  /*0da0*/  FMUL R17, R17, R23.reuse ;  /* 0x0000001711117220 */ /* 0x080fe20000400000 */
[C---:B------:R-:W-:Y:S01]  /*0db0*/  FFMA R9, R16.reuse, R23, R9 ;  /* 0x0000001710097223 */ /* 0x040fe20000000009 */
[CC--:B------:R-:W-:Y:S02]  /*0dc0*/  FFMA R23, R16.reuse, R22.reuse, R28 ;  /* 0x0000001610177223 */ /* 0x0c0fe4000000001c */
[--C-:B------:R-:W-:Y:S01]  /*0dd0*/  FFMA R16, R16, R22, R17.reuse ;  /* 0x0000001610107223 */ /* 0x100fe20000000011 */
[----:B------:R-:W-:Y:S01]  /*0de0*/  FADD R10, R10, R17 ;  /* 0x000000110a0a7221 */ /* 0x000fe20000000000 */
[----:B------:R-:W-:-:S04]  /*0df0*/  FADD R17, R6, R8 ;  /* 0x0000000806117221 */ /* 0x000fc80000000000 */
[----:B------:R-:W-:Y:S01]  /*0e00*/  FADD R6, R17, R16 ;  /* 0x0000001011067221 */ /* 0x000fe20000000000 */
[----:B------:R-:W-:Y:S02]  /*0e10*/  MOV R17, UR12 ;  /* 0x0000000c00117c02 */ /* 0x000fe40008000f00 */
[----:B------:R-:W-:-:S03]  /*0e20*/  MOV R29, UR12 ;  /* 0x0000000c001d7c02 */ /* 0x000fc60008000f00 */
[----:B------:R-:W-:Y:S01]  /*0e30*/  IMAD.WIDE R16, R17, 0x8, R34 ;  /* 0x0000000811107825 */ /* 0x000fe200078e0222 */
[----:B0-----:R-:W-:-:S03]  /*0e40*/  MOV R35, UR12 ;  /* 0x0000000c00237c02 */ /* 0x001fc60008000f00 */
[----:B------:R-:W-:Y:S02]  /*0e50*/  IMAD.WIDE R28, R29, 0x8, R36 ;  /* 0x000000081d1c7825 */ /* 0x000fe400078e0224 */
[----:B------:R-:W4:Y:S02]  /*0e60*/  LDG.E.64 R16, desc[UR14][R16.64] ;  /* 0x0000000e10107981 */ /* 0x000f24000c1e1b00 */
[----:B------:R-:W-:Y:S02]  /*0e70*/  IMAD.WIDE R34, R35, 0x8, R32 ;  /* 0x0000000823227825 */ /* 0x000fe400078e0220 */
[----:B------:R-:W4:Y:S02]  /*0e80*/  LDG.E.64 R28, desc[UR14][R28.64] ;  /* 0x0000000e1c1c7981 */ /* 0x000f24000c1e1b00 */
[----:B------:R-:W-:-:S04]  /*0e90*/  IMAD.WIDE R38, R25, 0x8, R38 ;  /* 0x0000000819267825 */ /* 0x000fc800078e0226 */
[----:B--2---:R-:W-:Y:S01]  /*0ea0*/  FADD R22, R21, -R15 ;  /* 0x8000000f15167221 */ /* 0x004fe20000000000 */
[----:B------:R-:W-:-:S03]  /*0eb0*/  FADD R20, R20, -R14 ;  /* 0x8000000e14147221 */ /* 0x000fc60000000000 */
[CC--:B---3--:R-:W-:Y:S01]  /*0ec0*/  FFMA R9, R18.reuse, R22.reuse, R9 ;  /* 0x0000001612097223 */ /* 0x0c8fe20000000009 */
[C---:B------:R-:W-:Y:S01]  /*0ed0*/  FMUL R22, R19.reuse, R22 ;  /* 0x0000001613167220 */ /* 0x040fe20000400000 */
[-C--:B------:R-:W-:Y:S01]  /*0ee0*/  FFMA R31, R19, R20.reuse, R31 ;  /* 0x00000014131f7223 */ /* 0x080fe2000000001f */
[CC--:B------:R-:W-:Y:S02]  /*0ef0*/  FFMA R32, R18.reuse, R20.reuse, R23 ;  /* 0x0000001412207223 */ /* 0x0c0fe40000000017 */
[--C-:B------:R-:W-:Y:S02]  /*0f00*/  FFMA R33, R18, R20, R22.reuse ;  /* 0x0000001412217223 */ /* 0x100fe40000000016 */
[----:B------:R-:W2:Y:S01]  /*0f10*/  LDG.E.64 R20, desc[UR14][R34.64] ;  /* 0x0000000e22147981 */ /* 0x000ea2000c1e1b00 */
[----:B------:R-:W-:Y:S01]  /*0f20*/  MOV R23, UR12 ;  /* 0x0000000c00177c02 */ /* 0x000fe20008000f00 */
[----:B------:R-:W-:Y:S02]  /*0f30*/  FADD R10, R10, R22 ;  /* 0x000000160a0a7221 */ /* 0x000fe40000000000 */
[----:B------:R-:W3:Y:S02]  /*0f40*/  LDG.E.64 R18, desc[UR14][R38.64] ;  /* 0x0000000e26127981 */ /* 0x000ee4000c1e1b00 */
[----:B------:R-:W-:-:S06]  /*0f50*/  IMAD.WIDE R22, R23, 0x8, R34 ;  /* 0x0000000817167825 */ /* 0x000fcc00078e0222 */
[----:B------:R-:W5:Y:S01]  /*0f60*/  LDG.E.64 R22, desc[UR14][R22.64] ;  /* 0x0000000e16167981 */ /* 0x000f62000c1e1b00 */
[----:B----4-:R-:W-:Y:S01]  /*0f70*/  FADD R37, R28, -R16 ;  /* 0x800000101c257221 */ /* 0x010fe20000000000 */
[----:B------:R-:W-:Y:S01]  /*0f80*/  FADD R28, R29, -R17 ;  /* 0x800000111d1c7221 */ /* 0x000fe20000000000 */
[----:B------:R-:W-:Y:S01]  /*0f90*/  UIADD3 UR5, UPT, UPT, UR5, 0x4, URZ ;  /* 0x0000000405057890 */ /* 0x000fe2000fffe0ff */
[----:B------:R-:W-:-:S03]  /*0fa0*/  FADD R33, R6, R33 ;  /* 0x0000002106217221 */ /* 0x000fc60000000000 */
[----:B------:R-:W-:Y:S01]  /*0fb0*/  UISETP.NE.AND UP1, UPT, UR5, URZ, UPT ;  /* 0x000000ff0500728c */ /* 0x000fe2000bf25270 */
[-C--:B--2---:R-:W-:Y:S01]  /*0fc0*/  FMUL R29, R15, R21.reuse ;  /* 0x000000150f1d7220 */ /* 0x084fe20000400000 */
[----:B------:R-:W-:-:S03]  /*0fd0*/  FMUL R34, R14, R21 ;  /* 0x000000150e227220 */ /* 0x000fc60000400000 */
[----:B------:R-:W-:Y:S01]  /*0fe0*/  FFMA R21, R14, R20, -R29 ;  /* 0x000000140e157223 */ /* 0x000fe2000000081d */
[----:B------:R-:W-:-:S04]  /*0ff0*/  MOV R14, UR12 ;  /* 0x0000000c000e7c02 */ /* 0x000fc80008000f00 */
[----:B------:R-:W-:Y:S02]  /*1000*/  LEA R27, R14, R27, 0x2 ;  /* 0x0000001b0e1b7211 */ /* 0x000fe400078e10ff */
[----:B------:R-:W-:Y:S01]  /*1010*/  MOV R14, UR8 ;  /* 0x00000008000e7c02 */ /* 0x000fe20008000f00 */
[----:B---3--:R-:W-:Y:S01]  /*1020*/  FFMA R6, R19, R37, R31 ;  /* 0x0000002513067223 */ /* 0x008fe2000000001f */
[----:B------:R-:W-:Y:S01]  /*1030*/  MOV R29, UR12 ;  /* 0x0000000c001d7c02 */ /* 0x000fe20008000f00 */
[----:B------:R-:W-:Y:S01]  /*1040*/  FFMA R34, R15, R20, R34 ;  /* 0x000000140f227223 */ /* 0x000fe20000000022 */
[C---:B------:R-:W-:Y:S01]  /*1050*/  LEA R13, R14.reuse, R13, 0x2 ;  /* 0x0000000d0e0d7211 */ /* 0x040fe200078e10ff */
[-C--:B------:R-:W-:Y:S01]  /*1060*/  FMUL R19, R19, R28.reuse ;  /* 0x0000001c13137220 */ /* 0x080fe20000400000 */
[----:B------:R-:W-:Y:S01]  /*1070*/  LEA R25, R14, R25, 0x2 ;  /* 0x000000190e197211 */ /* 0x000fe200078e10ff */
[-C--:B-----5:R-:W-:Y:S01]  /*1080*/  FMUL R15, R17, R23.reuse ;  /* 0x00000017110f7220 */ /* 0x0a0fe20000400000 */
[----:B------:R-:W-:Y:S01]  /*1090*/  FMUL R14, R16, R23 ;  /* 0x00000017100e7220 */ /* 0x000fe20000400000 */
[C---:B------:R-:W-:Y:S01]  /*10a0*/  FFMA R9, R18.reuse, R28, R9 ;  /* 0x0000001c12097223 */ /* 0x040fe20000000009 */
[----:B------:R-:W-:Y:S01]  /*10b0*/  LEA R26, R29, R26, 0x2 ;  /* 0x0000001a1d1a7211 */ /* 0x000fe200078e10ff */
[CC--:B------:R-:W-:Y:S01]  /*10c0*/  FFMA R28, R18.reuse, R37.reuse, R32 ;  /* 0x00000025121c7223 */ /* 0x0c0fe20000000020 */
[----:B------:R-:W-:Y:S01]  /*10d0*/  MOV R29, UR8 ;  /* 0x00000008001d7c02 */ /* 0x000fe20008000f00 */
[----:B------:R-:W-:Y:S01]  /*10e0*/  FFMA R18, R18, R37, R19 ;  /* 0x0000002512127223 */ /* 0x000fe20000000013 */
[----:B------:R-:W-:Y:S01]  /*10f0*/  FADD R21, R30, R21 ;  /* 0x000000151e157221 */ /* 0x000fe20000000000 */
[----:B------:R-:W-:Y:S01]  /*1100*/  FADD R5, R5, R34 ;  /* 0x0000002205057221 */ /* 0x000fe20000000000 */
[-C--:B------:R-:W-:Y:S01]  /*1110*/  FFMA R16, R16, R22.reuse, -R15 ;  /* 0x0000001610107223 */ /* 0x080fe2000000080f */
[----:B------:R-:W-:Y:S01]  /*1120*/  FFMA R14, R17, R22, R14 ;  /* 0x00000016110e7223 */ /* 0x000fe2000000000e */
[C---:B------:R-:W-:Y:S01]  /*1130*/  LEA R24, R29.reuse, R24, 0x2 ;  /* 0x000000181d187211 */ /* 0x040fe200078e10ff */
[----:B------:R-:W-:Y:S01]  /*1140*/  FADD R10, R10, R19 ;  /* 0x000000130a0a7221 */ /* 0x000fe20000000000 */
[----:B------:R-:W-:Y:S01]  /*1150*/  LEA R12, R29, R12, 0x2 ;  /* 0x0000000c1d0c7211 */ /* 0x000fe200078e10ff */
[----:B------:R-:W-:Y:S01]  /*1160*/  @!P0 FADD R8, R33, R18 ;  /* 0x0000001221088221 */ /* 0x000fe20000000000 */
[----:B------:R-:W-:Y:S01]  /*1170*/  FADD R29, R21, R16 ;  /* 0x00000010151d7221 */ /* 0x000fe20000000000 */
[----:B------:R-:W-:Y:S01]  /*1180*/  FADD R5, R5, R14 ;  /* 0x0000000e05057221 */ /* 0x000fe20000000000 */
[----:B------:R-:W-:Y:S06]  /*1190*/  BRA.U UP1, `(.L_x_523) ;  /* 0xfffffff901287547 */ /* 0x000fec000b83ffff */
.L_x_522:
[----:B------:R-:W-:Y:S05]  /*11a0*/  BRA.U !UP0, `(.L_x_521) ;  /* 0x0000000508ac7547 */ /* 0x000fea000b800000 */
[----:B------:R-:W-:Y:S01]  /*11b0*/  ULEA.HI UR5, UR19, UR19, URZ, 0x1 ;  /* 0x0000001313057291 */ /* 0x000fe2000f8f08ff */
[----:B------:R-:W-:Y:S01]  /*11c0*/  IADD3 R31, PT, PT, R7, R11, RZ ;  /* 0x0000000b071f7210 */ /* 0x000fe20007ffe0ff */
[----:B------:R-:W-:Y:S02]  /*11d0*/  UISETP.NE.AND UP0, UPT, UR13, 0x1, UPT ;  /* 0x000000010d00788c */ /* 0x000fe4000bf05270 */
[----:B------:R-:W-:Y:S02]  /*11e0*/  USHF.R.S32.HI UR6, URZ, 0x1, UR5 ;  /* 0x00000001ff067899 */ /* 0x000fe40008011405 */
[----:B------:R-:W-:Y:S02]  /*11f0*/  UIMAD UR7, UR18, UR17, URZ ;  /* 0x00000011120772a4 */ /* 0x000fe4000f8e02ff */
[----:B------:R-:W-:Y:S02]  /*1200*/  UIADD3 UR6, UPT, UPT, UR6, 0x1, URZ ;  /* 0x0000000106067890 */ /* 0x000fe4000fffe0ff */
[----:B------:R-:W-:-:S02]  /*1210*/  ULOP3.LUT UR5, UR17, 0x1, URZ, 0xc0, !UPT ;  /* 0x0000000111057892 */ /* 0x000fc4000f8ec0ff */
[----:B------:R-:W-:Y:S02]  /*1220*/  UIMAD UR6, UR6, UR7, URZ ;  /* 0x00000007060672a4 */ /* 0x000fe4000f8e02ff */
[----:B------:R-:W-:-:S04]  /*1230*/  UISETP.NE.U32.AND UP1, UPT, UR5, 0x1, UPT ;  /* 0x000000010500788c */ /* 0x000fc8000bf25070 */
[----:B------:R-:W-:Y:S01]  /*1240*/  IMAD R30, R2, UR6, RZ ;  /* 0x00000006021e7c24 */ /* 0x000fe2000f8e02ff */
[----:B------:R-:W-:Y:S06]  /*1250*/  BRA.U !UP0, `(.L_x_524) ;  /* 0x0000000108f87547 */ /* 0x000fec000b800000 */
[----:B------:R-:W0:Y:S01]  /*1260*/  LDC.64 R12, c[0x0][0x388] ;  /* 0x0000e200ff0c7b82 */ /* 0x000e220000000a00 */
[----:B------:R-:W-:Y:S02]  /*1270*/  MOV R15, UR16 ;  /* 0x00000010000f7c02 */ /* 0x000fe40008000f00 */
[----:B------:R-:W-:Y:S02]  /*1280*/  MOV R14, UR12 ;  /* 0x0000000c000e7c02 */ /* 0x000fe40008000f00 */
[----:B------:R-:W-:Y:S01]  /*1290*/  MOV R19, UR12 ;  /* 0x0000000c00137c02 */ /* 0x000fe20008000f00 */
[----:B------:R-:W-:Y:S02]  /*12a0*/  IMAD R22, R15, UR4, R2 ;  /* 0x000000040f167c24 */ /* 0x000fe4000f8e0202 */
[----:B------:R-:W1:Y:S01]  /*12b0*/  LDC.64 R20, c[0x0][0x380] ;  /* 0x0000e000ff147b82 */ /* 0x000e620000000a00 */
[--C-:B------:R-:W-:Y:S02]  /*12c0*/  IMAD R23, R14, UR4, R31.reuse ;  /* 0x000000040e177c24 */ /* 0x100fe4000f8e021f */
[C---:B------:R-:W-:Y:S01]  /*12d0*/  IMAD R17, R22.reuse, UR12, R31 ;  /* 0x0000000c16117c24 */ /* 0x040fe2000f8e021f */
[----:B------:R-:W-:-:S04]  /*12e0*/  IADD3 R22, PT, PT, R22, UR16, RZ ;  /* 0x0000001016167c10 */ /* 0x000fc8000fffe0ff */
[----:B------:R-:W2:Y:S08]  /*12f0*/  LDC.64 R24, c[0x0][0x398] ;  /* 0x0000e600ff187b82 */ /* 0x000eb00000000a00 */
[----:B------:R-:W3:Y:S01]  /*1300*/  LDC.64 R26, c[0x0][0x390] ;  /* 0x0000e400ff1a7b82 */ /* 0x000ee20000000a00 */
[----:B0-----:R-:W-:Y:S01]  /*1310*/  IMAD.WIDE R12, R23, 0x8, R12 ;  /* 0x00000008170c7825 */ /* 0x001fe200078e020c */
[----:B------:R-:W-:-:S03]  /*1320*/  MOV R35, UR12 ;  /* 0x0000000c00237c02 */ /* 0x000fc60008000f00 */
[----:B-1----:R-:W-:Y:S01]  /*1330*/  IMAD.WIDE R20, R23, 0x8, R20 ;  /* 0x0000000817147825 */ /* 0x002fe200078e0214 */
[----:B------:R-:W-:-:S03]  /*1340*/  IADD3 R23, PT, PT, R30, R23, RZ ;  /* 0x000000171e177210 */ /* 0x000fc60007ffe0ff */
[----:B------:R-:W-:Y:S01]  /*1350*/  IMAD.WIDE R18, R19, 0x8, R12 ;  /* 0x0000000813127825 */ /* 0x000fe200078e020c */
[----:B------:R0:W4:Y:S03]  /*1360*/  LDG.E.64 R14, desc[UR14][R20.64] ;  /* 0x0000000e140e7981 */ /* 0x000126000c1e1b00 */
[----:B--2---:R-:W-:Y:S01]  /*1370*/  IMAD.WIDE R16, R17, 0x8, R24 ;  /* 0x0000000811107825 */ /* 0x004fe200078e0218 */
[----:B------:R-:W4:Y:S03]  /*1380*/  LDG.E.64 R12, desc[UR14][R12.64] ;  /* 0x0000000e0c0c7981 */ /* 0x000f26000c1e1b00 */
[----:B------:R-:W-:Y:S01]  /*1390*/  IMAD R33, R22, UR12, R31 ;  /* 0x0000000c16217c24 */ /* 0x000fe2000f8e021f */
[----:B------:R-:W2:Y:S01]  /*13a0*/  LDG.E.64 R18, desc[UR14][R18.64] ;  /* 0x0000000e12127981 */ /* 0x000ea2000c1e1b00 */
[----:B---3--:R-:W-:-:S03]  /*13b0*/  IMAD.WIDE R26, R23, 0x8, R26 ;  /* 0x00000008171a7825 */ /* 0x008fc600078e021a */
[----:B------:R-:W3:Y:S01]  /*13c0*/  LDG.E.64 R16, desc[UR14][R16.64] ;  /* 0x0000000e10107981 */ /* 0x000ee2000c1e1b00 */
[----:B------:R-:W-:Y:S01]  /*13d0*/  IMAD.WIDE R24, R33, 0x8, R24 ;  /* 0x0000000821187825 */ /* 0x000fe200078e0218 */
[----:B------:R-:W-:Y:S02]  /*13e0*/  MOV R33, UR12 ;  /* 0x0000000c00217c02 */ /* 0x000fe40008000f00 */
[----:B------:R1:W5:Y:S01]  /*13f0*/  LDG.E.64 R22, desc[UR14][R26.64] ;  /* 0x0000000e1a167981 */ /* 0x000362000c1e1b00 */
[----:B0-----:R-:W-:-:S03]  /*1400*/  IMAD.WIDE R20, R35, 0x8, R20 ;  /* 0x0000000823147825 */ /* 0x001fc600078e0214 */
[----:B------:R-:W2:Y:S04]  /*1410*/  LDG.E.64 R24, desc[UR14][R24.64] ;  /* 0x0000000e18187981 */ /* 0x000ea8000c1e1b00 */
[----:B------:R-:W2:Y:S01]  /*1420*/  LDG.E.64 R20, desc[UR14][R20.64] ;  /* 0x0000000e14147981 */ /* 0x000ea2000c1e1b00 */
[----:B-1----:R-:W-:-:S06]  /*1430*/  IMAD.WIDE R26, R33, 0x8, R26 ;  /* 0x00000008211a7825 */ /* 0x002fcc00078e021a */
[----:B------:R-:W2:Y:S01]  /*1440*/  LDG.E.64 R26, desc[UR14][R26.64] ;  /* 0x0000000e1a1a7981 */ /* 0x000ea2000c1e1b00 */
[----:B------:R-:W-:Y:S01]  /*1450*/  UIADD3 UR4, UPT, UPT, UR4, 0x2, URZ ;  /* 0x0000000204047890 */ /* 0x000fe2000fffe0ff */
[----:B----4-:R-:W-:Y:S01]  /*1460*/  FADD R33, R12, -R14 ;  /* 0x8000000e0c217221 */ /* 0x010fe20000000000 */
[----:B------:R-:W-:-:S04]  /*1470*/  FADD R12, R13, -R15 ;  /* 0x8000000f0d0c7221 */ /* 0x000fc80000000000 */
[CC--:B---3--:R-:W-:Y:S01]  /*1480*/  FMUL R35, R17.reuse, R12.reuse ;  /* 0x0000000c11237220 */ /* 0x0c8fe20000400000 */
[----:B------:R-:W-:Y:S01]  /*1490*/  FFMA R9, R16, R12, R9 ;  /* 0x0000000c10097223 */ /* 0x000fe20000000009 */
[----:B------:R-:W-:Y:S01]  /*14a0*/  FFMA R6, R17, R33, R6 ;  /* 0x0000002111067223 */ /* 0x000fe20000000006 */
[----:B-----5:R-:W-:Y:S01]  /*14b0*/  FMUL R12, R14, R23 ;  /* 0x000000170e0c7220 */ /* 0x020fe20000400000 */
[CC--:B------:R-:W-:Y:S01]  /*14c0*/  FFMA R13, R16.reuse, R33.reuse, R28 ;  /* 0x00000021100d7223 */ /* 0x0c0fe2000000001c */
[----:B------:R-:W-:Y:S02]  /*14d0*/  FFMA R17, R16, R33, R35 ;  /* 0x0000002110117223 */ /* 0x000fe40000000023 */
[----:B------:R-:W-:Y:S01]  /*14e0*/  FFMA R12, R15, R22, R12 ;  /* 0x000000160f0c7223 */ /* 0x000fe2000000000c */
[----:B--2---:R-:W-:Y:S01]  /*14f0*/  FADD R18, R18, -R20 ;  /* 0x8000001412127221 */ /* 0x004fe20000000000 */
[----:B------:R-:W-:Y:S01]  /*1500*/  FADD R16, R19, -R21 ;  /* 0x8000001513107221 */ /* 0x000fe20000000000 */
[----:B------:R-:W-:Y:S01]  /*1510*/  FMUL R19, R15, R23 ;  /* 0x000000170f137220 */ /* 0x000fe20000400000 */
[----:B------:R-:W-:Y:S01]  /*1520*/  FADD R5, R5, R12 ;  /* 0x0000000c05057221 */ /* 0x000fe20000000000 */
[CC--:B------:R-:W-:Y:S01]  /*1530*/  FFMA R6, R25.reuse, R18.reuse, R6 ;  /* 0x0000001219067223 */ /* 0x0c0fe20000000006 */
[----:B------:R-:W-:Y:S01]  /*1540*/  FFMA R28, R24, R18, R13 ;  /* 0x00000012181c7223 */ /* 0x000fe2000000000d */
[----:B------:R-:W-:Y:S01]  /*1550*/  FMUL R25, R25, R16 ;  /* 0x0000001019197220 */ /* 0x000fe20000400000 */
[----:B------:R-:W-:Y:S01]  /*1560*/  FFMA R14, R14, R22, -R19 ;  /* 0x000000160e0e7223 */ /* 0x000fe20000000813 */
[-C--:B------:R-:W-:Y:S01]  /*1570*/  FMUL R13, R21, R27.reuse ;  /* 0x0000001b150d7220 */ /* 0x080fe20000400000 */
[----:B------:R-:W-:Y:S01]  /*1580*/  FMUL R12, R20, R27 ;  /* 0x0000001b140c7220 */ /* 0x000fe20000400000 */
[----:B------:R-:W-:Y:S01]  /*1590*/  FADD R10, R10, R35 ;  /* 0x000000230a0a7221 */ /* 0x000fe20000000000 */
[----:B------:R-:W-:Y:S01]  /*15a0*/  FFMA R18, R24, R18, R25 ;  /* 0x0000001218127223 */ /* 0x000fe20000000019 */
[----:B------:R-:W-:Y:S01]  /*15b0*/  FADD R14, R29, R14 ;  /* 0x0000000e1d0e7221 */ /* 0x000fe20000000000 */
[-C--:B------:R-:W-:Y:S01]  /*15c0*/  FFMA R13, R20, R26.reuse, -R13 ;  /* 0x0000001a140d7223 */ /* 0x080fe2000000080d */
[----:B------:R-:W-:Y:S01]  /*15d0*/  FADD R17, R8, R17 ;  /* 0x0000001108117221 */ /* 0x000fe20000000000 */
[----:B------:R-:W-:Y:S01]  /*15e0*/  FFMA R12, R21, R26, R12 ;  /* 0x0000001a150c7223 */ /* 0x000fe2000000000c */
[----:B------:R-:W-:Y:S01]  /*15f0*/  FFMA R9, R24, R16, R9 ;  /* 0x0000001018097223 */ /* 0x000fe20000000009 */
[----:B------:R-:W-:Y:S01]  /*1600*/  FADD R10, R10, R25 ;  /* 0x000000190a0a7221 */ /* 0x000fe20000000000 */
[----:B------:R-:W-:Y:S01]  /*1610*/  @!P0 FADD R8, R17, R18 ;  /* 0x0000001211088221 */ /* 0x000fe20000000000 */
[----:B------:R-:W-:Y:S01]  /*1620*/  FADD R29, R14, R13 ;  /* 0x0000000d0e1d7221 */ /* 0x000fe20000000000 */
[----:B------:R-:W-:-:S07]  /*1630*/  FADD R5, R5, R12 ;  /* 0x0000000c05057221 */ /* 0x000fce0000000000 */
.L_x_524:
[----:B------:R-:W-:Y:S05]  /*1640*/  BRA.U UP1, `(.L_x_521) ;  /* 0x0000000101847547 */ /* 0x000fea000b800000 */
[----:B------:R-:W0:Y:S01]  /*1650*/  LDC.64 R18, c[0x0][0x388] ;  /* 0x0000e200ff127b82 */ /* 0x000e220000000a00 */
[----:B------:R-:W-:Y:S02]  /*1660*/  MOV R21, UR16 ;  /* 0x0000001000157c02 */ /* 0x000fe40008000f00 */
[----:B------:R-:W-:-:S03]  /*1670*/  MOV R22, UR12 ;  /* 0x0000000c00167c02 */ /* 0x000fc60008000f00 */
[----:B------:R-:W-:Y:S02]  /*1680*/  IMAD R20, R21, UR4, R2 ;  /* 0x0000000415147c24 */ /* 0x000fe4000f8e0202 */
[----:B------:R-:W1:Y:S01]  /*1690*/  LDC.64 R12, c[0x0][0x380] ;  /* 0x0000e000ff0c7b82 */ /* 0x000e620000000a00 */
[--C-:B------:R-:W-:Y:S02]  /*16a0*/  IMAD R21, R22, UR4, R31.reuse ;  /* 0x0000000416157c24 */ /* 0x100fe4000f8e021f */
[----:B------:R-:W-:-:S05]  /*16b0*/  IMAD R31, R20, UR12, R31 ;  /* 0x0000000c141f7c24 */ /* 0x000fca000f8e021f */
[----:B------:R-:W2:Y:S08]  /*16c0*/  LDC.64 R14, c[0x0][0x398] ;  /* 0x0000e600ff0e7b82 */ /* 0x000eb00000000a00 */
[----:B------:R-:W3:Y:S01]  /*16d0*/  LDC.64 R16, c[0x0][0x390] ;  /* 0x0000e400ff107b82 */ /* 0x000ee20000000a00 */
[----:B0-----:R-:W-:-:S06]  /*16e0*/  IMAD.WIDE R18, R21, 0x8, R18 ;  /* 0x0000000815127825 */ /* 0x001fcc00078e0212 */
[----:B------:R-:W4:Y:S01]  /*16f0*/  LDG.E.64 R18, desc[UR14][R18.64] ;  /* 0x0000000e12127981 */ /* 0x000f22000c1e1b00 */
[----:B-1----:R-:W-:Y:S01]  /*1700*/  IMAD.WIDE R12, R21, 0x8, R12 ;  /* 0x00000008150c7825 */ /* 0x002fe200078e020c */
[----:B------:R-:W-:-:S05]  /*1710*/  IADD3 R21, PT, PT, R30, R21, RZ ;  /* 0x000000151e157210 */ /* 0x000fca0007ffe0ff */
[----:B------:R-:W4:Y:S01]  /*1720*/  LDG.E.64 R12, desc[UR14][R12.64] ;  /* 0x0000000e0c0c7981 */ /* 0x000f22000c1e1b00 */
[----:B--2---:R-:W-:-:S06]  /*1730*/  IMAD.WIDE R14, R31, 0x8, R14 ;  /* 0x000000081f0e7825 */ /* 0x004fcc00078e020e */
[----:B------:R-:W2:Y:S01]  /*1740*/  LDG.E.64 R14, desc[UR14][R14.64] ;  /* 0x0000000e0e0e7981 */ /* 0x000ea2000c1e1b00 */
[----:B---3--:R-:W-:-:S06]  /*1750*/  IMAD.WIDE R16, R21, 0x8, R16 ;  /* 0x0000000815107825 */ /* 0x008fcc00078e0210 */
[----:B------:R-:W3:Y:S01]  /*1760*/  LDG.E.64 R16, desc[UR14][R16.64] ;  /* 0x0000000e10107981 */ /* 0x000ee2000c1e1b00 */
[----:B----4-:R-:W-:Y:S01]  /*1770*/  FADD R20, R19, -R13 ;  /* 0x8000000d13147221 */ /* 0x010fe20000000000 */
[----:B------:R-:W-:-:S03]  /*1780*/  FADD R21, R18, -R12 ;  /* 0x8000000c12157221 */ /* 0x000fc60000000000 */
[C---:B--2---:R-:W-:Y:S01]  /*1790*/  FMUL R23, R15.reuse, R20 ;  /* 0x000000140f177220 */ /* 0x044fe20000400000 */
[-C--:B------:R-:W-:Y:S01]  /*17a0*/  FFMA R6, R15, R21.reuse, R6 ;  /* 0x000000150f067223 */ /* 0x080fe20000000006 */
[CC--:B------:R-:W-:Y:S02]  /*17b0*/  FFMA R28, R14.reuse, R21.reuse, R28 ;  /* 0x000000150e1c7223 */ /* 0x0c0fe4000000001c */
[----:B------:R-:W-:Y:S01]  /*17c0*/  FFMA R21, R14, R21, R23 ;  /* 0x000000150e157223 */ /* 0x000fe20000000017 */
[-C--:B---3--:R-:W-:Y:S01]  /*17d0*/  FMUL R25, R13, R17.reuse ;  /* 0x000000110d197220 */ /* 0x088fe20000400000 */
[----:B------:R-:W-:-:S03]  /*17e0*/  FMUL R18, R12, R17 ;  /* 0x000000110c127220 */ /* 0x000fc60000400000 */
[-C--:B------:R-:W-:Y:S01]  /*17f0*/  FFMA R12, R12, R16.reuse, -R25 ;  /* 0x000000100c0c7223 */ /* 0x080fe20000000819 */
[----:B------:R-:W-:Y:S01]  /*1800*/  FFMA R18, R13, R16, R18 ;  /* 0x000000100d127223 */ /* 0x000fe20000000012 */
[----:B------:R-:W-:Y:S01]  /*1810*/  FFMA R9, R14, R20, R9 ;  /* 0x000000140e097223 */ /* 0x000fe20000000009 */
[----:B------:R-:W-:Y:S01]  /*1820*/  FADD R10, R10, R23 ;  /* 0x000000170a0a7221 */ /* 0x000fe20000000000 */
[----:B------:R-:W-:Y:S01]  /*1830*/  @!P0 FADD R8, R8, R21 ;  /* 0x0000001508088221 */ /* 0x000fe20000000000 */
[----:B------:R-:W-:Y:S01]  /*1840*/  FADD R29, R29, R12 ;  /* 0x0000000c1d1d7221 */ /* 0x000fe20000000000 */
[----:B------:R-:W-:-:S07]  /*1850*/  FADD R5, R5, R18 ;  /* 0x0000001205057221 */ /* 0x000fce0000000000 */
.L_x_521:
[----:B------:R-:W0:Y:S01]  /*1860*/  LDC.64 R12, c[0x0][0x380] ;  /* 0x0000e000ff0c7b82 */ /* 0x000e220000000a00 */
[----:B------:R-:W-:-:S05]  /*1870*/  IMAD R18, R3, UR12, RZ ;  /* 0x0000000c03127c24 */ /* 0x000fca000f8e02ff */
[----:B------:R-:W-:-:S05]  /*1880*/  IADD3 R18, PT, PT, R11, R18, R7 ;  /* 0x000000120b127210 */ /* 0x000fca0007ffe007 */
[----:B0-----:R-:W-:-:S06]  /*1890*/  IMAD.WIDE R12, R18, 0x8, R12 ;  /* 0x00000008120c7825 */ /* 0x001fcc00078e020c */
[----:B------:R-:W2:Y:S01]  /*18a0*/  LDG.E.64 R12, desc[UR14][R12.64] ;  /* 0x0000000e0c0c7981 */ /* 0x000ea2000c1e1b00 */
[----:B------:R-:W0:Y:S01]  /*18b0*/  MUFU.RCP R16, UR11 ;  /* 0x0000000b00107d08 */ /* 0x000e220008001000 */
[----:B------:R-:W-:Y:S01]  /*18c0*/  MOV R17, UR11 ;  /* 0x0000000b00117c02 */ /* 0x000fe20008000f00 */
[----:B------:R-:W-:Y:S04]  /*18d0*/  BSSY.RECONVERGENT B0, `(.L_x_525) ;  /* 0x0000014000007945 */ /* 0x000fe80003800200 */
[----:B0-----:R-:W-:-:S04]  /*18e0*/  FFMA R17, R16, -R17, 1 ;  /* 0x3f80000010117423 */ /* 0x001fc80000000811 */
[----:B------:R-:W-:Y:S01]  /*18f0*/  FFMA R17, R16, R17, R16 ;  /* 0x0000001110117223 */ /* 0x000fe20000000010 */
[----:B--2---:R-:W-:-:S04]  /*1900*/  FMUL R15, R13, R6 ;  /* 0x000000060d0f7220 */ /* 0x004fc80000400000 */
[----:B------:R-:W-:-:S04]  /*1910*/  FFMA R14, R12, R28, -R15 ;  /* 0x0000001c0c0e7223 */ /* 0x000fc8000000080f */
[----:B------:R-:W-:Y:S01]  /*1920*/  FFMA R15, R13, R9, R14 ;  /* 0x000000090d0f7223 */ /* 0x000fe2000000000e */
[----:B------:R-:W-:-:S03]  /*1930*/  FMUL R14, R12, R6 ;  /* 0x000000060c0e7220 */ /* 0x000fc60000400000 */
[----:B------:R-:W-:Y:S01]  /*1940*/  FFMA R6, R12, R10, R15 ;  /* 0x0000000a0c067223 */ /* 0x000fe2000000000f */
[----:B------:R-:W-:-:S03]  /*1950*/  FFMA R15, R13, -R28, -R14 ;  /* 0x8000001c0d0f7223 */ /* 0x000fc6000000080e */
[----:B------:R-:W0:Y:S01]  /*1960*/  FCHK P0, R6, UR11 ;  /* 0x0000000b06007d02 */ /* 0x000e220008000000 */
[----:B------:R-:W-:Y:S01]  /*1970*/  FFMA R16, R6, R17, RZ ;  /* 0x0000001106107223 */ /* 0x000fe200000000ff */
[----:B------:R-:W-:-:S03]  /*1980*/  FFMA R14, R12, R9, R15 ;  /* 0x000000090c0e7223 */ /* 0x000fc6000000000f */
[----:B------:R-:W-:Y:S01]  /*1990*/  FFMA R9, R16, -UR11, R6 ;  /* 0x8000000b10097c23 */ /* 0x000fe20008000006 */
[----:B------:R-:W-:-:S03]  /*19a0*/  FFMA R10, R13, -R10, R14 ;  /* 0x8000000a0d0a7223 */ /* 0x000fc6000000000e */
[----:B------:R-:W-:Y:S01]  /*19b0*/  FFMA R14, R17, R9, R16 ;  /* 0x00000009110e7223 */ /* 0x000fe20000000010 */
[----:B0-----:R-:W-:Y:S06]  /*19c0*/  @!P0 BRA `(.L_x_526) ;  /* 0x0000000000108947 */ /* 0x001fec0003800000 */
[----:B------:R-:W-:Y:S02]  /*19d0*/  MOV R9, UR11 ;  /* 0x0000000b00097c02 */ /* 0x000fe40008000f00 */
[----:B------:R-:W-:-:S07]  /*19e0*/  MOV R16, 0x1a00 ;  /* 0x00001a0000107802 */ /* 0x000fce0000000f00 */
[----:B------:R-:W-:Y:S05]  /*19f0*/  CALL.REL.NOINC `($__internal_5_$__cuda_sm3x_div_rn_noftz_f32_slowpath) ;  /* 0x0000000400f47944 */ /* 0x000fea0003c00000 */
[----:B------:R-:W-:-:S07]  /*1a00*/  MOV R14, R6 ;  /* 0x00000006000e7202 */ /* 0x000fce0000000f00 */
.L_x_526:
[----:B------:R-:W-:Y:S05]  /*1a10*/  BSYNC.RECONVERGENT B0 ;  /* 0x0000000000007941 */ /* 0x000fea0003800200 */
.L_x_525:
[----:B------:R-:W0:Y:S01]  /*1a20*/  MUFU.RCP R6, UR11 ;  /* 0x0000000b00067d08 */ /* 0x000e220008001000 */
[----:B------:R-:W-:Y:S01]  /*1a30*/  MOV R9, UR11 ;  /* 0x0000000b00097c02 */ /* 0x000fe20008000f00 */
[----:B------:R-:W-:Y:S06]  /*1a40*/  BSSY.RECONVERGENT B0, `(.L_x_527) ;  /* 0x000000d000007945 */ /* 0x000fec0003800200 */
[----:B------:R-:W1:Y:S01]  /*1a50*/  FCHK P0, R10, UR11 ;  /* 0x0000000b0a007d02 */ /* 0x000e620008000000 */
[----:B0-----:R-:W-:-:S04]  /*1a60*/  FFMA R9, R6, -R9, 1 ;  /* 0x3f80000006097423 */ /* 0x001fc80000000809 */
[----:B------:R-:W-:-:S04]  /*1a70*/  FFMA R16, R6, R9, R6 ;  /* 0x0000000906107223 */ /* 0x000fc80000000006 */
[----:B------:R-:W-:-:S04]  /*1a80*/  FFMA R15, R10, R16, RZ ;  /* 0x000000100a0f7223 */ /* 0x000fc800000000ff */
[----:B------:R-:W-:-:S04]  /*1a90*/  FFMA R6, R15, -UR11, R10 ;  /* 0x8000000b0f067c23 */ /* 0x000fc8000800000a */
[----:B------:R-:W-:Y:S01]  /*1aa0*/  FFMA R15, R16, R6, R15 ;  /* 0x00000006100f7223 */ /* 0x000fe2000000000f */
[----:B-1----:R-:W-:Y:S06]  /*1ab0*/  @!P0 BRA `(.L_x_528) ;  /* 0x0000000000148947 */ /* 0x002fec0003800000 */
[----:B------:R-:W-:Y:S02]  /*1ac0*/  MOV R6, R10 ;  /* 0x0000000a00067202 */ /* 0x000fe40000000f00 */
[----:B------:R-:W-:Y:S02]  /*1ad0*/  MOV R9, UR11 ;  /* 0x0000000b00097c02 */ /* 0x000fe40008000f00 */
[----:B------:R-:W-:-:S07]  /*1ae0*/  MOV R16, 0x1b00 ;  /* 0x00001b0000107802 */ /* 0x000fce0000000f00 */
[----:B------:R-:W-:Y:S05]  /*1af0*/  CALL.REL.NOINC `($__internal_5_$__cuda_sm3x_div_rn_noftz_f32_slowpath) ;  /* 0x0000000400b47944 */ /* 0x000fea0003c00000 */
[----:B------:R-:W-:-:S07]  /*1b00*/  MOV R15, R6 ;  /* 0x00000006000f7202 */ /* 0x000fce0000000f00 */
.L_x_528:
[----:B------:R-:W-:Y:S05]  /*1b10*/  BSYNC.RECONVERGENT B0 ;  /* 0x0000000000007941 */ /* 0x000fea0003800200 */
.L_x_527:
[----:B------:R-:W-:Y:S01]  /*1b20*/  LOP3.LUT P0, RZ, R4, R11, RZ, 0xfc, !PT ;  /* 0x0000000b04ff7212 */ /* 0x000fe2000780fcff */
[----:B------:R-:W0:Y:S01]  /*1b30*/  LDC.64 R16, c[0x0][0x3b0] ;  /* 0x0000ec00ff107b82 */ /* 0x000e220000000a00 */
[----:B------:R-:W1:Y:S07]  /*1b40*/  LDCU.64 UR4, c[0x0][0x3d8] ;  /* 0x00007b00ff0477ac */ /* 0x000e6e0008000a00 */
[----:B------:R-:W2:Y:S08]  /*1b50*/  LDC.64 R22, c[0x0][0x388] ;  /* 0x0000e200ff167b82 */ /* 0x000eb00000000a00 */
[----:B------:R-:W3:Y:S01]  /*1b60*/  @!P0 LDC.64 R20, c[0x0][0x3a0] ;  /* 0x0000e800ff148b82 */ /* 0x000ee20000000a00 */
[----:B0-----:R-:W-:-:S05]  /*1b70*/  IMAD.WIDE R16, R0, 0x8, R16 ;  /* 0x0000000800107825 */ /* 0x001fca00078e0210 */
[----:B------:R0:W-:Y:S01]  /*1b80*/  STG.E.64 desc[UR14][R16.64], R14 ;  /* 0x0000000e10007986 */ /* 0x0001e2000c101b0e */
[----:B--2---:R-:W-:-:S06]  /*1b90*/  IMAD.WIDE R22, R18, 0x8, R22 ;  /* 0x0000000812167825 */ /* 0x004fcc00078e0216 */
[----:B------:R-:W2:Y:S01]  /*1ba0*/  LDG.E.64 R22, desc[UR14][R22.64] ;  /* 0x0000000e16167981 */ /* 0x000ea2000c1e1b00 */
[----:B---3--:R-:W-:-:S06]  /*1bb0*/  @!P0 IMAD.WIDE R20, R2, 0x4, R20 ;  /* 0x0000000402148825 */ /* 0x008fcc00078e0214 */
[----:B------:R-:W3:Y:S01]  /*1bc0*/  @!P0 LDG.E R20, desc[UR14][R20.64] ;  /* 0x0000000e14148981 */ /* 0x000ee2000c1e1900 */
[----:B-1----:R-:W-:Y:S01]  /*1bd0*/  UIMAD UR4, UR5, UR4, URZ ;  /* 0x00000004050472a4 */ /* 0x002fe2000f8e02ff */
[----:B------:R-:W-:Y:S01]  /*1be0*/  HFMA2 R0, -RZ, RZ, 0, 0 ;  /* 0x00000000ff007431 */ /* 0x000fe200000001ff */
[----:B------:R-:W1:Y:S04]  /*1bf0*/  MUFU.RCP R6, UR11 ;  /* 0x0000000b00067d08 */ /* 0x000e680008001000 */
[----:B------:R-:W-:-:S05]  /*1c00*/  I2FP.F32.S32 R19, UR4 ;  /* 0x0000000400137c45 */ /* 0x000fca0008201400 */
[----:B------:R-:W4:Y:S01]  /*1c10*/  LDCU UR4, c[0x0][0x3d0] ;  /* 0x00007a00ff0477ac */ /* 0x000f220008000800 */
[----:B------:R-:W-:Y:S01]  /*1c20*/  BSSY.RECONVERGENT B0, `(.L_x_529) ;  /* 0x0000019000007945 */ /* 0x000fe20003800200 */
[----:B--2---:R-:W-:Y:S01]  /*1c30*/  FADD R18, -R13, R23 ;  /* 0x000000170d127221 */ /* 0x004fe20000000100 */
[----:B------:R-:W-:-:S03]  /*1c40*/  FADD R10, -R12, R22 ;  /* 0x000000160c0a7221 */ /* 0x000fc60000000100 */
[----:B------:R-:W-:Y:S01]  /*1c50*/  FMUL R9, R18, R5 ;  /* 0x0000000512097220 */ /* 0x000fe20000400000 */
[----:B---3--:R-:W-:-:S04]  /*1c60*/  @!P0 FMUL R0, R19, R20 ;  /* 0x0000001413008220 */ /* 0x008fc80000400000 */
[----:B------:R-:W-:Y:S01]  /*1c70*/  FADD R29, R0, R29 ;  /* 0x0000001d001d7221 */ /* 0x000fe20000000000 */
[----:B------:R-:W-:-:S03]  /*1c80*/  MOV R13, UR11 ;  /* 0x0000000b000d7c02 */ /* 0x000fc60008000f00 */
[----:B0-----:R-:W-:Y:S02]  /*1c90*/  FFMA R14, R10, R29, R9 ;  /* 0x0000001d0a0e7223 */ /* 0x001fe40000000009 */
[C---:B-1----:R-:W-:Y:S02]  /*1ca0*/  FFMA R13, R6.reuse, -R13, 1 ;  /* 0x3f800000060d7423 */ /* 0x042fe4000000080d */
[----:B------:R-:W0:Y:S02]  /*1cb0*/  FCHK P1, R14, UR11 ;  /* 0x0000000b0e007d02 */ /* 0x000e240008020000 */
[----:B------:R-:W-:Y:S01]  /*1cc0*/  FFMA R0, R6, R13, R6 ;  /* 0x0000000d06007223 */ /* 0x000fe20000000006 */
[----:B------:R-:W-:-:S03]  /*1cd0*/  IADD3 R13, PT, PT, R7, R11, RZ ;  /* 0x0000000b070d7210 */ /* 0x000fc60007ffe0ff */
[----:B------:R-:W-:Y:S01]  /*1ce0*/  FFMA R9, R0, R14, RZ ;  /* 0x0000000e00097223 */ /* 0x000fe200000000ff */
[----:B----4-:R-:W-:Y:S02]  /*1cf0*/  IMAD R6, R3, UR4, R2 ;  /* 0x0000000403067c24 */ /* 0x010fe4000f8e0202 */
[----:B------:R-:W-:Y:S01]  /*1d00*/  FMUL R7, R10, R5 ;  /* 0x000000050a077220 */ /* 0x000fe20000400000 */
[----:B------:R-:W-:Y:S01]  /*1d10*/  FFMA R12, R9, -UR11, R14 ;  /* 0x8000000b090c7c23 */ /* 0x000fe2000800000e */
[----:B------:R-:W-:Y:S02]  /*1d20*/  IMAD R5, R6, UR12, R13 ;  /* 0x0000000c06057c24 */ /* 0x000fe4000f8e020d */
[----:B------:R-:W-:Y:S01]  /*1d30*/  FFMA R7, R18, R29, -R7 ;  /* 0x0000001d12077223 */ /* 0x000fe20000000807 */
[----:B------:R-:W-:Y:S01]  /*1d40*/  FFMA R12, R0, R12, R9 ;  /* 0x0000000c000c7223 */ /* 0x000fe20000000009 */
[----:B0-----:R-:W-:Y:S06]  /*1d50*/  @!P1 BRA `(.L_x_530) ;  /* 0x0000000000149947 */ /* 0x001fec0003800000 */
[----:B------:R-:W-:Y:S02]  /*1d60*/  MOV R6, R14 ;  /* 0x0000000e00067202 */ /* 0x000fe40000000f00 */
[----:B------:R-:W-:Y:S02]  /*1d70*/  MOV R9, UR11 ;  /* 0x0000000b00097c02 */ /* 0x000fe40008000f00 */
[----:B------:R-:W-:-:S07]  /*1d80*/  MOV R16, 0x1da0 ;  /* 0x00001da000107802 */ /* 0x000fce0000000f00 */
[----:B------:R-:W-:Y:S05]  /*1d90*/  CALL.REL.NOINC `($__internal_5_$__cuda_sm3x_div_rn_noftz_f32_slowpath) ;  /* 0x00000004000c7944 */ /* 0x000fea0003c00000 */
[----:B------:R-:W-:-:S07]  /*1da0*/  MOV R12, R6 ;  /* 0x00000006000c7202 */ /* 0x000fce0000000f00 */
.L_x_530:
[----:B------:R-:W-:Y:S05]  /*1db0*/  BSYNC.RECONVERGENT B0 ;  /* 0x0000000000007941 */ /* 0x000fea0003800200 */
.L_x_529:
        /* <DEDUP_REMOVED lines=15> */
.L_x_532:
[----:B------:R-:W-:Y:S05]  /*1eb0*/  BSYNC.RECONVERGENT B0 ;  /* 0x0000000000007941 */ /* 0x000fea0003800200 */
.L_x_531:
[----:B------:R-:W0:Y:S01]  /*1ec0*/  LDC.64 R6, c[0x0][0x3b8] ;  /* 0x0000ee00ff067b82 */ /* 0x000e220000000a00 */
[----:B------:R-:W-:Y:S01]  /*1ed0*/  ISETP.NE.OR P0, PT, R3, RZ, P0 ;  /* 0x000000ff0300720c */ /* 0x000fe20000705670 */
[----:B------:R-:W-:Y:S01]  /*1ee0*/  BSSY.RECONVERGENT B0, `(.L_x_533) ;  /* 0x0000018000007945 */ /* 0x000fe20003800200 */
[----:B0-----:R-:W-:-:S05]  /*1ef0*/  IMAD.WIDE R6, R5, 0x8, R6 ;  /* 0x0000000805067825 */ /* 0x001fca00078e0206 */
[----:B------:R0:W-:Y:S06]  /*1f00*/  STG.E.64 desc[UR14][R6.64], R12 ;  /* 0x0000000c06007986 */ /* 0x0001ec000c101b0e */
[----:B------:R-:W-:Y:S05]  /*1f10*/  @P0 BRA `(.L_x_534) ;  /* 0x0000000000500947 */ /* 0x000fea0003800000 */
[----:B------:R-:W1:Y:S01]  /*1f20*/  MUFU.RCP R0, UR11 ;  /* 0x0000000b00007d08 */ /* 0x000e620008001000 */
[----:B------:R-:W-:Y:S01]  /*1f30*/  MOV R5, UR11 ;  /* 0x0000000b00057c02 */ /* 0x000fe20008000f00 */
[----:B------:R-:W-:Y:S01]  /*1f40*/  FMUL R8, R19, R8 ;  /* 0x0000000813087220 */ /* 0x000fe20000400000 */
[----:B------:R-:W-:Y:S05]  /*1f50*/  BSSY.RECONVERGENT B1, `(.L_x_535) ;  /* 0x000000d000017945 */ /* 0x000fea0003800200 */
[----:B------:R-:W2:Y:S01]  /*1f60*/  FCHK P0, R8, UR11 ;  /* 0x0000000b08007d02 */ /* 0x000ea20008000000 */
[----:B-1----:R-:W-:-:S04]  /*1f70*/  FFMA R5, R0, -R5, 1 ;  /* 0x3f80000000057423 */ /* 0x002fc80000000805 */
[----:B------:R-:W-:-:S04]  /*1f80*/  FFMA R0, R0, R5, R0 ;  /* 0x0000000500007223 */ /* 0x000fc80000000000 */
[----:B------:R-:W-:-:S04]  /*1f90*/  FFMA R5, R0, R8, RZ ;  /* 0x0000000800057223 */ /* 0x000fc800000000ff */
[----:B0-----:R-:W-:-:S04]  /*1fa0*/  FFMA R6, R5, -UR11, R8 ;  /* 0x8000000b05067c23 */ /* 0x001fc80008000008 */
[----:B------:R-:W-:Y:S01]  /*1fb0*/  FFMA R5, R0, R6, R5 ;  /* 0x0000000600057223 */ /* 0x000fe20000000005 */
[----:B--2---:R-:W-:Y:S06]  /*1fc0*/  @!P0 BRA `(.L_x_536) ;  /* 0x0000000000148947 */ /* 0x004fec0003800000 */
[----:B------:R-:W-:Y:S02]  /*1fd0*/  MOV R6, R8 ;  /* 0x0000000800067202 */ /* 0x000fe40000000f00 */
[----:B------:R-:W-:Y:S02]  /*1fe0*/  MOV R9, UR11 ;  /* 0x0000000b00097c02 */ /* 0x000fe40008000f00 */
[----:B------:R-:W-:-:S07]  /*1ff0*/  MOV R16, 0x2010 ;  /* 0x0000201000107802 */ /* 0x000fce0000000f00 */
[----:B------:R-:W-:Y:S05]  /*2000*/  CALL.REL.NOINC `($__internal_5_$__cuda_sm3x_div_rn_noftz_f32_slowpath) ;  /* 0x0000000000707944 */ /* 0x000fea0003c00000 */
[----:B------:R-:W-:-:S07]  /*2010*/  MOV R5, R6 ;  /* 0x0000000600057202 */ /* 0x000fce0000000f00 */
.L_x_536:
[----:B------:R-:W-:Y:S05]  /*2020*/  BSYNC.RECONVERGENT B1 ;  /* 0x0000000000017941 */ /* 0x000fea0003800200 */
.L_x_535:
[----:B------:R-:W0:Y:S02]  /*2030*/  LDC.64 R6, c[0x0][0x3c0] ;  /* 0x0000f000ff067b82 */ /* 0x000e240000000a00 */
[----:B0-----:R-:W-:-:S05]  /*2040*/  IMAD.WIDE R6, R2, 0x4, R6 ;  /* 0x0000000402067825 */ /* 0x001fca00078e0206 */
[----:B------:R1:W-:Y:S02]  /*2050*/  STG.E desc[UR14][R6.64], R5 ;  /* 0x0000000506007986 */ /* 0x0003e4000c10190e */
.L_x_534:
[----:B------:R-:W-:Y:S05]  /*2060*/  BSYNC.RECONVERGENT B0 ;  /* 0x0000000000007941 */ /* 0x000fea0003800200 */
.L_x_533:
[----:B------:R-:W-:-:S13]  /*2070*/  LOP3.LUT P0, RZ, R11, R4, R2, 0xfe, !PT ;  /* 0x000000040bff7212 */ /* 0x000fda000780fe02 */
[----:B------:R-:W-:Y:S05]  /*2080*/  @P0 EXIT ;  /* 0x000000000000094d */ /* 0x000fea0003800000 */
[----:B------:R-:W2:Y:S01]  /*2090*/  MUFU.RCP R0, UR11 ;  /* 0x0000000b00007d08 */ /* 0x000ea20008001000 */
[----:B-1----:R-:W-:Y:S01]  /*20a0*/  MOV R5, UR11 ;  /* 0x0000000b00057c02 */ /* 0x002fe20008000f00 */
[----:B0-----:R-:W-:Y:S01]  /*20b0*/  FMUL R6, R19, R10 ;  /* 0x0000000a13067220 */ /* 0x001fe20000400000 */
[----:B------:R-:W-:Y:S05]  /*20c0*/  BSSY.RECONVERGENT B0, `(.L_x_537) ;  /* 0x000000c000007945 */ /* 0x000fea0003800200 */
[----:B------:R-:W0:Y:S01]  /*20d0*/  FCHK P0, R6, UR11 ;  /* 0x0000000b06007d02 */ /* 0x000e220008000000 */
[----:B--2---:R-:W-:-:S04]  /*20e0*/  FFMA R5, R0, -R5, 1 ;  /* 0x3f80000000057423 */ /* 0x004fc80000000805 */
[----:B------:R-:W-:-:S04]  /*20f0*/  FFMA R0, R0, R5, R0 ;  /* 0x0000000500007223 */ /* 0x000fc80000000000 */
[----:B------:R-:W-:-:S04]  /*2100*/  FFMA R5, R0, R6, RZ ;  /* 0x0000000600057223 */ /* 0x000fc800000000ff */
[----:B------:R-:W-:-:S04]  /*2110*/  FFMA R2, R5, -UR11, R6 ;  /* 0x8000000b05027c23 */ /* 0x000fc80008000006 */
[----:B------:R-:W-:Y:S01]  /*2120*/  FFMA R7, R0, R2, R5 ;  /* 0x0000000200077223 */ /* 0x000fe20000000005 */
[----:B0-----:R-:W-:Y:S06]  /*2130*/  @!P0 BRA `(.L_x_538) ;  /* 0x0000000000108947 */ /* 0x001fec0003800000 */
[----:B------:R-:W-:Y:S02]  /*2140*/  MOV R9, UR11 ;  /* 0x0000000b00097c02 */ /* 0x000fe40008000f00 */
[----:B------:R-:W-:-:S07]  /*2150*/  MOV R16, 0x2170 ;  /* 0x0000217000107802 */ /* 0x000fce0000000f00 */
[----:B------:R-:W-:Y:S05]  /*2160*/  CALL.REL.NOINC `($__internal_5_$__cuda_sm3x_div_rn_noftz_f32_slowpath) ;  /* 0x0000000000187944 */ /* 0x000fea0003c00000 */
[----:B------:R-:W-:-:S07]  /*2170*/  MOV R7, R6 ;  /* 0x0000000600077202 */ /* 0x000fce0000000f00 */
.L_x_538:
[----:B------:R-:W-:Y:S05]  /*2180*/  BSYNC.RECONVERGENT B0 ;  /* 0x0000000000007941 */ /* 0x000fea0003800200 */
.L_x_537:
[----:B------:R-:W0:Y:S02]  /*2190*/  LDC.64 R4, c[0x0][0x3c8] ;  /* 0x0000f200ff047b82 */ /* 0x000e240000000a00 */
[----:B0-----:R-:W-:-:S05]  /*21a0*/  IMAD.WIDE R2, R3, 0x4, R4 ;  /* 0x0000000403027825 */ /* 0x001fca00078e0204 */
[----:B------:R-:W-:Y:S01]  /*21b0*/  STG.E desc[UR14][R2.64], R7 ;  /* 0x0000000702007986 */ /* 0x000fe2000c10190e */
[----:B------:R-:W-:Y:S05]  /*21c0*/  EXIT ;  /* 0x000000000000794d */ /* 0x000fea0003800000 */
        .weak           $__internal_5_$__cuda_sm3x_div_rn_noftz_f32_slowpath
        .type           $__internal_5_$__cuda_sm3x_div_rn_noftz_f32_slowpath,@function
        .size           $__internal_5_$__cuda_sm3x_div_rn_noftz_f32_slowpath,(.L_x_783 - $__internal_5_$__cuda_sm3x_div_rn_noftz_f32_slowpath)
$__internal_5_$__cuda_sm3x_div_rn_noftz_f32_slowpath:
        /* <DEDUP_REMOVED lines=34> */
.L_x_540:
[----:B------:R-:W-:Y:S01]  /*23f0*/  LEA R20, R15, 0xc0800000, 0x17 ;  /* 0xc08000000f147811 */ /* 0x000fe200078eb8ff */
[----:B------:R-:W-:Y:S01]  /*2400*/  BSSY.RECONVERGENT B3, `(.L_x_545) ;  /* 0x0000036000037945 */ /* 0x000fe20003800200 */
[----:B------:R-:W-:Y:S02]  /*2410*/  IADD3 R21, PT, PT, R21, -0x7f, RZ ;  /* 0xffffff8115157810 */ /* 0x000fe40007ffe0ff */
[----:B------:R-:W-:-:S03]  /*2420*/  IADD3 R22, PT, PT, -R20, R9, RZ ;  /* 0x0000000914167210 */ /* 0x000fc60007ffe1ff */
[C---:B------:R-:W-:Y:S01]  /*2430*/  IMAD R6, R21.reuse, -0x800000, R6 ;  /* 0xff80000015067824 */ /* 0x040fe200078e0206 */
[----:B------:R0:W1:Y:S01]  /*2440*/  MUFU.RCP R9, R22 ;  /* 0x0000001600097308 */ /* 0x0000620000001000 */
[----:B------:R-:W-:Y:S01]  /*2450*/  FADD.FTZ R23, -R22, -RZ ;  /* 0x800000ff16177221 */ /* 0x000fe20000010100 */
[----:B0-----:R-:W-:-:S04]  /*2460*/  IADD3 R22, PT, PT, R21, 0x7f, -R15 ;  /* 0x0000007f15167810 */ /* 0x001fc80007ffe80f */
[----:B------:R-:W-:Y:S01]  /*2470*/  IADD3 R22, PT, PT, R22, R17, RZ ;  /* 0x0000001116167210 */ /* 0x000fe20007ffe0ff */
[----:B-1----:R-:W-:-:S04]  /*2480*/  FFMA R20, R9, R23, 1 ;  /* 0x3f80000009147423 */ /* 0x002fc80000000017 */
        /* <DEDUP_REMOVED lines=20> */
[C---:B------:R-:W-:Y:S02]  /*25d0*/  IADD3 R22, PT, PT, R21.reuse, 0x20, RZ ;  /* 0x0000002015167810 */ /* 0x040fe40007ffe0ff */
[----:B------:R-:W-:Y:S02]  /*25e0*/  ISETP.NE.AND P3, PT, R21, RZ, PT ;  /* 0x000000ff1500720c */ /* 0x000fe40003f65270 */
[----:B------:R-:W-:Y:S01]  /*25f0*/  LOP3.LUT R17, R15, 0x7fffff, RZ, 0xc0, !PT ;  /* 0x007fffff0f117812 */ /* 0x000fe200078ec0ff */
[CCC-:B------:R-:W-:Y:S01]  /*2600*/  FFMA.RP R15, R9.reuse, R23.reuse, R20.reuse ;  /* 0x00000017090f7223 */ /* 0x1c0fe20000008014 */
[----:B------:R-:W-:Y:S01]  /*2610*/  FFMA.RM R20, R9, R23, R20 ;  /* 0x0000001709147223 */ /* 0x000fe20000004014 */
[----:B------:R-:W-:Y:S02]  /*2620*/  ISETP.NE.AND P2, PT, R21, RZ, PT ;  /* 0x000000ff1500720c */ /* 0x000fe40003f45270 */
        /* <DEDUP_REMOVED lines=11> */
[----:B------:R-:W-:-:S04]  /*26e0*/  LOP3.LUT R9, R9, R20, RZ, 0xc0, !PT ;  /* 0x0000001409097212 */ /* 0x000fc800078ec0ff */
[----:B------:R-:W-:-:S04]  /*26f0*/  IADD3 R9, PT, PT, R22, R9, RZ ;  /* 0x0000000916097210 */ /* 0x000fc80007ffe0ff */
[----:B------:R-:W-:Y:S01]  /*2700*/  LOP3.LUT R6, R9, R6, RZ, 0xfc, !PT ;  /* 0x0000000609067212 */ /* 0x000fe200078efcff */
[----:B------:R-:W-:Y:S06]  /*2710*/  BRA `(.L_x_548) ;  /* 0x0000000000107947 */ /* 0x000fec0003800000 */
.L_x_547:
[----:B------:R-:W-:-:S04]  /*2720*/  LOP3.LUT R6, R6, 0x80000000, RZ, 0xc0, !PT ;  /* 0x8000000006067812 */ /* 0x000fc800078ec0ff */
[----:B------:R-:W-:Y:S01]  /*2730*/  LOP3.LUT R6, R6, 0x7f800000, RZ, 0xfc, !PT ;  /* 0x7f80000006067812 */ /* 0x000fe200078efcff */
[----:B------:R-:W-:Y:S06]  /*2740*/  BRA `(.L_x_548) ;  /* 0x0000000000047947 */ /* 0x000fec0003800000 */
.L_x_546:
[----:B------:R-:W-:-:S07]  /*2750*/  LEA R6, R22, R6, 0x17 ;  /* 0x0000000616067211 */ /* 0x000fce00078eb8ff */
.L_x_548:
[----:B------:R-:W-:Y:S05]  /*2760*/  BSYNC.RECONVERGENT B3 ;  /* 0x0000000000037941 */ /* 0x000fea0003800200 */
.L_x_545:
[----:B------:R-:W-:Y:S05]  /*2770*/  BRA `(.L_x_549) ;  /* 0x0000000000207947 */ /* 0x000fea0003800000 */
.L_x_544:
[----:B------:R-:W-:-:S04]  /*2780*/  LOP3.LUT R6, R9, 0x80000000, R6, 0x48, !PT ;  /* 0x8000000009067812 */ /* 0x000fc800078e4806 */
[----:B------:R-:W-:Y:S01]  /*2790*/  LOP3.LUT R6, R6, 0x7f800000, RZ, 0xfc, !PT ;  /* 0x7f80000006067812 */ /* 0x000fe200078efcff */
[----:B------:R-:W-:Y:S06]  /*27a0*/  BRA `(.L_x_549) ;  /* 0x0000000000147947 */ /* 0x000fec0003800000 */
.L_x_543:
[----:B------:R-:W-:Y:S01]  /*27b0*/  LOP3.LUT R6, R9, 0x80000000, R6, 0x48, !PT ;  /* 0x8000000009067812 */ /* 0x000fe200078e4806 */
[----:B------:R-:W-:Y:S06]  /*27c0*/  BRA `(.L_x_549) ;  /* 0x00000000000c7947 */ /* 0x000fec0003800000 */
.L_x_542:
[----:B------:R-:W0:Y:S01]  /*27d0*/  MUFU.RSQ R6, -QNAN ;  /* 0xffc0000000067908 */ /* 0x000e220000001400 */
[----:B------:R-:W-:Y:S05]  /*27e0*/  BRA `(.L_x_549) ;  /* 0x0000000000047947 */ /* 0x000fea0003800000 */
.L_x_541:
[----:B------:R-:W-:-:S07]  /*27f0*/  FADD.FTZ R6, R6, R9 ;  /* 0x0000000906067221 */ /* 0x000fce0000010000 */
.L_x_549:
[----:B------:R-:W-:Y:S05]  /*2800*/  BSYNC.RECONVERGENT B2 ;  /* 0x0000000000027941 */ /* 0x000fea0003800200 */
.L_x_539:
[----:B------:R-:W-:-:S04]  /*2810*/  HFMA2 R17, -RZ, RZ, 0, 0 ;  /* 0x00000000ff117431 */ /* 0x000fc800000001ff */
[----:B0-----:R-:W-:Y:S05]  /*2820*/  RET.REL.NODEC R16 `(_Z10gradient_kP6float2S0_S0_S0_PfS1_S0_S0_S1_S1_iiii) ;  /* 0xffffffd410f47950 */ /* 0x001fea0003c3ffff */
.L_x_550:
        /* <DEDUP_REMOVED lines=13> */
.L_x_783:


//--------------------- .text._Z10backprop_kP6float2S0_S0_S0_PfS1_S0_S0_S1_S1_S0_S0_S1_S1_S0_S0_S1_S1_iiii --------------------------
	.section	.text._Z10backprop_kP6float2S0_S0_S0_PfS1_S0_S0_S1_S1_S0_S0_S1_S1_S0_S0_S1_S1_iiii,"ax",@progbits
	.align	128
        .global         _Z10backprop_kP6float2S0_S0_S0_PfS1_S0_S0_S1_S1_S0_S0_S1_S1_S0_S0_S1_S1_iiii
        .type           _Z10backprop_kP6float2S0_S0_S0_PfS1_S0_S0_S1_S1_S0_S0_S1_S1_S0_S0_S1_S1_iiii,@function
        .size           _Z10backprop_kP6float2S0_S0_S0_PfS1_S0_S0_S1_S1_S0_S0_S1_S1_S0_S0_S1_S1_iiii,(.L_x_784 - _Z10backprop_kP6float2S0_S0_S0_PfS1_S0_S0_S1_S1_S0_S0_S1_S1_S0_S0_S1_S1_iiii)
        .other          _Z10backprop_kP6float2S0_S0_S0_PfS1_S0_S0_S1_S1_S0_S0_S1_S1_S0_S0_S1_S1_iiii,@"STO_CUDA_ENTRY STV_DEFAULT"
_Z10backprop_kP6float2S0_S0_S0_PfS1_S0_S0_S1_S1_S0_S0_S1_S1_S0_S0_S1_S1_iiii:
.text._Z10backprop_kP6float2S0_S0_S0_PfS1_S0_S0_S1_S1_S0_S0_S1_S1_S0_S0_S1_S1_iiii:
[----:B------:R-:W-:Y:S01]  /*0000*/  LDC R1, c[0x0][0x37c] ;  /* 0x0000df00ff017b82 */ /* 0x000fe20000000800 */
[----:B------:R-:W0:Y:S07]  /*0010*/  S2R R12, SR_TID.X ;  /* 0x00000000000c7919 */ /* 0x000e2e0000002100 */
[----:B------:R-:W1:Y:S01]  /*0020*/  S2UR UR7, SR_CTAID.X ;  /* 0x00000000000779c3 */ /* 0x000e620000002500 */
[----:B------:R-:W2:Y:S01]  /*0030*/  LDCU.128 UR8, c[0x0][0x410] ;  /* 0x00008200ff0877ac */ /* 0x000ea20008000c00 */
[----:B------:R-:W1:Y:S01]  /*0040*/  LDCU UR6, c[0x0][0x360] ;  /* 0x00006c00ff0677ac */ /* 0x000e620008000800 */
[----:B--2---:R-:W-:-:S02]  /*0050*/  ULEA.HI UR4, UR11, UR11, URZ, 0x1 ;  /* 0x0000000b0b047291 */ /* 0x004fc4000f8f08ff */
[----:B------:R-:W-:Y:S02]  /*0060*/  UIMAD UR5, UR9, UR8, URZ ;  /* 0x00000008090572a4 */ /* 0x000fe4000f8e02ff */
[----:B------:R-:W-:Y:S02]  /*0070*/  USHF.R.S32.HI UR4, URZ, 0x1, UR4 ;  /* 0x00000001ff047899 */ /* 0x000fe40008011404 */
[----:B-1----:R-:W-:Y:S02]  /*0080*/  UIMAD UR6, UR6, UR7, URZ ;  /* 0x00000007060672a4 */ /* 0x002fe4000f8e02ff */
[----:B------:R-:W-:-:S04]  /*0090*/  UIMAD UR5, UR5, UR10, URZ ;  /* 0x0000000a050572a4 */ /* 0x000fc8000f8e02ff */
[----:B------:R-:W-:Y:S01]  /*00a0*/  UIMAD UR5, UR4, UR5, UR5 ;  /* 0x00000005040572a4 */ /* 0x000fe2000f8e0205 */
[----:B0-----:R-:W-:-:S05]  /*00b0*/  IADD3 R29, PT, PT, R12, UR6, RZ ;  /* 0x000000060c1d7c10 */ /* 0x001fca000fffe0ff */
[----:B------:R-:W-:-:S13]  /*00c0*/  ISETP.GE.AND P0, PT, R29, UR5, PT ;  /* 0x000000051d007c0c */ /* 0x000fda000bf06270 */
[----:B------:R-:W-:Y:S05]  /*00d0*/  @P0 EXIT ;  /* 0x000000000000094d */ /* 0x000fea0003800000 */
[----:B------:R-:W-:Y:S01]  /*00e0*/  UIADD3 UR5, UPT, UPT, UR4, 0x1, URZ ;  /* 0x0000000104057890 */ /* 0x000fe2000fffe0ff */
[----:B------:R-:W-:Y:S01]  /*00f0*/  HFMA2 R28, -RZ, RZ, 0, 0 ;  /* 0x00000000ff1c7431 */ /* 0x000fe200000001ff */
[----:B------:R-:W-:Y:S01]  /*0100*/  UIMAD UR7, UR10, UR9, URZ ;  /* 0x000000090a0772a4 */ /* 0x000fe2000f8e02ff */
[----:B------:R-:W-:Y:S01]  /*0110*/  HFMA2 R11, -RZ, RZ, 0, 0 ;  /* 0x00000000ff0b7431 */ /* 0x000fe200000001ff */
[----:B------:R-:W-:Y:S01]  /*0120*/  UIMAD UR12, UR5, UR10, URZ ;  /* 0x0000000a050c72a4 */ /* 0x000fe2000f8e02ff */
[----:B------:R-:W-:Y:S01]  /*0130*/  MOV R27, RZ ;  /* 0x000000ff001b7202 */ /* 0x000fe20000000f00 */
        /* <DEDUP_REMOVED lines=14> */
[----:B------:R-:W-:Y:S01]  /*0220*/  IMAD R7, R6, R5, RZ ;  /* 0x0000000506077224 */ /* 0x000fe200078e02ff */
[----:B------:R-:W-:-:S03]  /*0230*/  MOV R6, UR5 ;  /* 0x0000000500067c02 */ /* 0x000fc60008000f00 */
[----:B------:R-:W-:Y:S01]  /*0240*/  IMAD.HI.U32 R3, R3, R7, R2 ;  /* 0x0000000703037227 */ /* 0x000fe200078e0002 */
[----:B------:R-:W-:Y:S02]  /*0250*/  IADD3 R7, PT, PT, RZ, -R4, RZ ;  /* 0x80000004ff077210 */ /* 0x000fe40007ffe0ff */
[----:B------:R-:W1:Y:S03]  /*0260*/  I2F.RP R4, R9 ;  /* 0x0000000900047306 */ /* 0x000e660000209400 */
[----:B------:R-:W-:-:S04]  /*0270*/  IMAD.HI.U32 R8, R3, R0, RZ ;  /* 0x0000000003087227 */ /* 0x000fc800078e00ff */
[----:B------:R-:W-:Y:S01]  /*0280*/  IMAD R0, R8, R7, R0 ;  /* 0x0000000708007224 */ /* 0x000fe200078e0200 */
[----:B------:R-:W-:-:S04]  /*0290*/  IABS R7, UR12 ;  /* 0x0000000c00077c13 */ /* 0x000fc80008000000 */
[----:B------:R-:W-:Y:S02]  /*02a0*/  ISETP.GT.U32.AND P1, PT, R5, R0, PT ;  /* 0x000000000500720c */ /* 0x000fe40003f24070 */
[----:B------:R-:W-:Y:S01]  /*02b0*/  IADD3 R7, PT, PT, RZ, -R7, RZ ;  /* 0x80000007ff077210 */ /* 0x000fe20007ffe0ff */
[----:B-1----:R-:W1:Y:S10]  /*02c0*/  MUFU.RCP R4, R4 ;  /* 0x0000000400047308 */ /* 0x002e740000001000 */
[----:B------:R-:W-:-:S02]  /*02d0*/  @!P1 IADD3 R0, PT, PT, R0, -R5, RZ ;  /* 0x8000000500009210 */ /* 0x000fc40007ffe0ff */
[----:B------:R-:W-:Y:S02]  /*02e0*/  @!P1 IADD3 R8, PT, PT, R8, 0x1, RZ ;  /* 0x0000000108089810 */ /* 0x000fe40007ffe0ff */
[----:B------:R-:W-:Y:S02]  /*02f0*/  ISETP.GE.U32.AND P0, PT, R0, R5, PT ;  /* 0x000000050000720c */ /* 0x000fe40003f06070 */
[----:B------:R-:W-:Y:S02]  /*0300*/  LOP3.LUT R0, R29, UR7, RZ, 0x3c, !PT ;  /* 0x000000071d007c12 */ /* 0x000fe4000f8e3cff */
[----:B------:R-:W-:Y:S02]  /*0310*/  ISETP.NE.AND P1, PT, RZ, UR7, PT ;  /* 0x00000007ff007c0c */ /* 0x000fe4000bf25270 */
[----:B------:R-:W-:Y:S02]  /*0320*/  ISETP.GE.AND P2, PT, R0, RZ, PT ;  /* 0x000000ff0000720c */ /* 0x000fe40003f46270 */
[----:B-1----:R-:W-:-:S04]  /*0330*/  IADD3 R2, PT, PT, R4, 0xffffffe, RZ ;  /* 0x0ffffffe04027810 */ /* 0x002fc80007ffe0ff */
[----:B------:R1:W2:Y:S01]  /*0340*/  F2I.FTZ.U32.TRUNC.NTZ R3, R2 ;  /* 0x0000000200037305 */ /* 0x0002a2000021f000 */
[----:B------:R-:W-:-:S06]  /*0350*/  @P0 IADD3 R8, PT, PT, R8, 0x1, RZ ;  /* 0x0000000108080810 */ /* 0x000fcc0007ffe0ff */
[----:B------:R-:W-:Y:S02]  /*0360*/  @!P2 IADD3 R8, PT, PT, -R8, RZ, RZ ;  /* 0x000000ff0808a210 */ /* 0x000fe40007ffe1ff */
[----:B------:R-:W-:Y:S02]  /*0370*/  @!P1 LOP3.LUT R8, RZ, UR7, RZ, 0x33, !PT ;  /* 0x00000007ff089c12 */ /* 0x000fe4000f8e33ff */
[----:B-1----:R-:W-:-:S03]  /*0380*/  MOV R2, RZ ;  /* 0x000000ff00027202 */ /* 0x002fc60000000f00 */
[----:B------:R-:W-:Y:S01]  /*0390*/  IMAD R26, R8, UR7, RZ ;  /* 0x00000007081a7c24 */ /* 0x000fe2000f8e02ff */
[----:B--2---:R-:W-:Y:S01]  /*03a0*/  IADD3 R4, PT, PT, RZ, -R3, RZ ;  /* 0x80000003ff047210 */ /* 0x004fe20007ffe0ff */
[----:B------:R-:W-:-:S03]  /*03b0*/  UIMAD UR7, UR11, UR10, URZ ;  /* 0x0000000a0b0772a4 */ /* 0x000fc6000f8e02ff */
[----:B------:R-:W-:Y:S01]  /*03c0*/  IADD3 R0, PT, PT, R29, -R26, RZ ;  /* 0x8000001a1d007210 */ /* 0x000fe20007ffe0ff */
[----:B------:R-:W-:-:S03]  /*03d0*/  IMAD R5, R4, R9, RZ ;  /* 0x0000000904057224 */ /* 0x000fc600078e02ff */
[----:B------:R-:W-:Y:S01]  /*03e0*/  IABS R4, R0 ;  /* 0x0000000000047213 */ /* 0x000fe20000000000 */
[----:B------:R-:W-:Y:S01]  /*03f0*/  IMAD.HI.U32 R2, R3, R5, R2 ;  /* 0x0000000503027227 */ /* 0x000fe200078e0002 */
[----:B------:R-:W-:Y:S02]  /*0400*/  IABS R5, R6 ;  /* 0x0000000600057213 */ /* 0x000fe40000000000 */
[----:B------:R-:W-:Y:S02]  /*0410*/  MOV R3, R4 ;  /* 0x0000000400037202 */ /* 0x000fe40000000f00 */
[----:B------:R-:W-:Y:S02]  /*0420*/  MOV R4, R7 ;  /* 0x0000000700047202 */ /* 0x000fe40000000f00 */
[----:B------:R-:W-:Y:S01]  /*0430*/  LOP3.LUT R0, R0, UR12, RZ, 0x3c, !PT ;  /* 0x0000000c00007c12 */ /* 0x000fe2000f8e3cff */
[----:B------:R-:W-:Y:S01]  /*0440*/  IMAD.HI.U32 R7, R2, R3, RZ ;  /* 0x0000000302077227 */ /* 0x000fe200078e00ff */
[----:B------:R-:W-:-:S02]  /*0450*/  IABS R6, R6 ;  /* 0x0000000600067213 */ /* 0x000fc40000000000 */
[----:B------:R-:W-:Y:S01]  /*0460*/  ISETP.GE.AND P2, PT, R0, RZ, PT ;  /* 0x000000ff0000720c */ /* 0x000fe20003f46270 */
[----:B------:R-:W-:Y:S01]  /*0470*/  IMAD R2, R7, R4, R3 ;  /* 0x0000000407027224 */ /* 0x000fe200078e0203 */
[----:B------:R-:W-:Y:S01]  /*0480*/  IADD3 R6, PT, PT, RZ, -R6, RZ ;  /* 0x80000006ff067210 */ /* 0x000fe20007ffe0ff */
[----:B------:R-:W1:Y:S03]  /*0490*/  I2F.RP R4, R5 ;  /* 0x0000000500047306 */ /* 0x000e660000209400 */
[----:B------:R-:W-:-:S05]  /*04a0*/  ISETP.GT.U32.AND P1, PT, R9, R2, PT ;  /* 0x000000020900720c */ /* 0x000fca0003f24070 */
[----:B-1----:R-:W1:Y:S08]  /*04b0*/  MUFU.RCP R4, R4 ;  /* 0x0000000400047308 */ /* 0x002e700000001000 */
[----:B------:R-:W-:Y:S02]  /*04c0*/  @!P1 IADD3 R2, PT, PT, R2, -R9, RZ ;  /* 0x8000000902029210 */ /* 0x000fe40007ffe0ff */
[----:B------:R-:W-:-:S02]  /*04d0*/  @!P1 IADD3 R7, PT, PT, R7, 0x1, RZ ;  /* 0x0000000107079810 */ /* 0x000fc40007ffe0ff */
[----:B------:R-:W-:Y:S02]  /*04e0*/  ISETP.GE.U32.AND P0, PT, R2, R9, PT ;  /* 0x000000090200720c */ /* 0x000fe40003f06070 */
[----:B------:R-:W-:Y:S02]  /*04f0*/  ISETP.NE.AND P1, PT, RZ, UR12, PT ;  /* 0x0000000cff007c0c */ /* 0x000fe4000bf25270 */
[----:B-1----:R-:W-:-:S09]  /*0500*/  IADD3 R2, PT, PT, R4, 0xffffffe, RZ ;  /* 0x0ffffffe04027810 */ /* 0x002fd20007ffe0ff */
[----:B------:R-:W-:Y:S01]  /*0510*/  @P0 IADD3 R7, PT, PT, R7, 0x1, RZ ;  /* 0x0000000107070810 */ /* 0x000fe20007ffe0ff */
[----:B------:R1:W2:Y:S01]  /*0520*/  F2I.FTZ.U32.TRUNC.NTZ R3, R2 ;  /* 0x0000000200037305 */ /* 0x0002a2000021f000 */
[----:B------:R-:W-:Y:S02]  /*0530*/  I2FP.F32.S32 R4, UR7 ;  /* 0x0000000700047c45 */ /* 0x000fe40008201400 */
[----:B------:R-:W-:Y:S02]  /*0540*/  @!P2 IADD3 R7, PT, PT, -R7, RZ, RZ ;  /* 0x000000ff0707a210 */ /* 0x000fe40007ffe1ff */
[----:B------:R-:W-:Y:S01]  /*0550*/  @!P1 LOP3.LUT R7, RZ, UR12, RZ, 0x33, !PT ;  /* 0x0000000cff079c12 */ /* 0x000fe2000f8e33ff */
[----:B-1----:R-:W-:-:S04]  /*0560*/  HFMA2 R2, -RZ, RZ, 0, 0 ;  /* 0x00000000ff027431 */ /* 0x002fc800000001ff */
[----:B------:R-:W-:-:S05]  /*0570*/  IMAD R31, R7, UR12, RZ ;  /* 0x0000000c071f7c24 */ /* 0x000fca000f8e02ff */
[----:B------:R-:W-:Y:S02]  /*0580*/  IADD3 R10, PT, PT, R26, R31, RZ ;  /* 0x0000001f1a0a7210 */ /* 0x000fe40007ffe0ff */
[----:B--2---:R-:W-:Y:S02]  /*0590*/  IADD3 R0, PT, PT, RZ, -R3, RZ ;  /* 0x80000003ff007210 */ /* 0x004fe40007ffe0ff */
[----:B------:R-:W-:-:S03]  /*05a0*/  IADD3 R37, PT, PT, R29, -R10, RZ ;  /* 0x8000000a1d257210 */ /* 0x000fc60007ffe0ff */
[----:B------:R-:W-:Y:S01]  /*05b0*/  IMAD R9, R0, R5, RZ ;  /* 0x0000000500097224 */ /* 0x000fe200078e02ff */
[----:B------:R-:W-:-:S03]  /*05c0*/  IABS R0, R37 ;  /* 0x0000002500007213 */ /* 0x000fc60000000000 */
[----:B------:R-:W-:Y:S01]  /*05d0*/  IMAD.HI.U32 R2, R3, R9, R2 ;  /* 0x0000000903027227 */ /* 0x000fe200078e0002 */
[----:B------:R-:W-:Y:S02]  /*05e0*/  MOV R3, R0 ;  /* 0x0000000000037202 */ /* 0x000fe40000000f00 */
[----:B------:R-:W-:-:S03]  /*05f0*/  MOV R0, R6 ;  /* 0x0000000600007202 */ /* 0x000fc60000000f00 */
[----:B------:R-:W-:Y:S01]  /*0600*/  IMAD.HI.U32 R6, R2, R3, RZ ;  /* 0x0000000302067227 */ /* 0x000fe200078e00ff */
[----:B------:R-:W-:-:S03]  /*0610*/  I2FP.F32.S32 R2, UR9 ;  /* 0x0000000900027c45 */ /* 0x000fc60008201400 */
[----:B------:R-:W-:Y:S02]  /*0620*/  IMAD R0, R6, R0, R3 ;  /* 0x0000000006007224 */ /* 0x000fe400078e0203 */
[----:B------:R-:W-:-:S03]  /*0630*/  FADD R3, R4, R4 ;  /* 0x0000000404037221 */ /* 0x000fc60000000000 */
[----:B------:R-:W-:-:S13]  /*0640*/  ISETP.GT.U32.AND P1, PT, R5, R0, PT ;  /* 0x000000000500720c */ /* 0x000fda0003f24070 */
[-C--:B------:R-:W-:Y:S02]  /*0650*/  @!P1 IADD3 R0, PT, PT, R0, -R5.reuse, RZ ;  /* 0x8000000500009210 */ /* 0x080fe40007ffe0ff */
[----:B------:R-:W-:Y:S02]  /*0660*/  @!P1 IADD3 R6, PT, PT, R6, 0x1, RZ ;  /* 0x0000000106069810 */ /* 0x000fe40007ffe0ff */
[----:B------:R-:W-:Y:S01]  /*0670*/  ISETP.GE.U32.AND P0, PT, R0, R5, PT ;  /* 0x000000050000720c */ /* 0x000fe20003f06070 */
[----:B------:R-:W-:Y:S01]  /*0680*/  HFMA2 R5, -RZ, RZ, 0, 0 ;  /* 0x00000000ff057431 */ /* 0x000fe200000001ff */
[----:B------:R-:W-:Y:S02]  /*0690*/  LOP3.LUT R0, R37, UR5, RZ, 0x3c, !PT ;  /* 0x0000000525007c12 */ /* 0x000fe4000f8e3cff */
[----:B------:R-:W-:Y:S02]  /*06a0*/  ISETP.NE.AND P1, PT, RZ, UR5, PT ;  /* 0x00000005ff007c0c */ /* 0x000fe4000bf25270 */
[----:B------:R-:W-:-:S02]  /*06b0*/  ISETP.GE.AND P2, PT, R0, RZ, PT ;  /* 0x000000ff0000720c */ /* 0x000fc40003f46270 */
[----:B------:R-:W-:-:S05]  /*06c0*/  I2FP.F32.S32 R0, UR8 ;  /* 0x0000000800007c45 */ /* 0x000fca0008201400 */
[----:B------:R-:W-:Y:S01]  /*06d0*/  @P0 IADD3 R6, PT, PT, R6, 0x1, RZ ;  /* 0x0000000106060810 */ /* 0x000fe20007ffe0ff */
[----:B------:R-:W-:Y:S01]  /*06e0*/  FMUL R3, R0, R3 ;  /* 0x0000000300037220 */ /* 0x000fe20000400000 */
[----:B------:R-:W-:-:S03]  /*06f0*/  I2FP.F32.S32 R0, UR10 ;  /* 0x0000000a00007c45 */ /* 0x000fc60008201400 */
[----:B------:R-:W-:Y:S01]  /*0700*/  FMUL R3, R2, R3 ;  /* 0x0000000302037220 */ /* 0x000fe20000400000 */
[----:B------:R-:W-:Y:S02]  /*0710*/  @!P2 IADD3 R6, PT, PT, -R6, RZ, RZ ;  /* 0x000000ff0606a210 */ /* 0x000fe40007ffe1ff */
[----:B------:R-:W-:Y:S01]  /*0720*/  @!P1 LOP3.LUT R6, RZ, UR5, RZ, 0x33, !PT ;  /* 0x00000005ff069c12 */ /* 0x000fe2000f8e33ff */
[----:B------:R-:W-:Y:S01]  /*0730*/  FMUL R3, R0, R3 ;  /* 0x0000000300037220 */ /* 0x000fe20000400000 */
[----:B------:R-:W-:-:S03]  /*0740*/  MOV R0, RZ ;  /* 0x000000ff00007202 */ /* 0x000fc60000000f00 */
[----:B------:R-:W-:-:S05]  /*0750*/  IMAD R30, R6, UR5, RZ ;  /* 0x00000005061e7c24 */ /* 0x000fca000f8e02ff */
[----:B------:R-:W-:Y:S02]  /*0760*/  IADD3 R9, PT, PT, R29, -R30, -R10 ;  /* 0x8000001e1d097210 */ /* 0x000fe40007ffe80a */
[----:B------:R-:W-:Y:S02]  /*0770*/  I2FP.F32.S32 R10, UR11 ;  /* 0x0000000b000a7c45 */ /* 0x000fe40008201400 */
[C---:B------:R-:W-:Y:S02]  /*0780*/  ISETP.GT.AND P0, PT, R9.reuse, RZ, PT ;  /* 0x000000ff0900720c */ /* 0x040fe40003f04270 */
[----:B------:R-:W-:Y:S01]  /*0790*/  ISETP.GE.AND P1, PT, R9, UR4, PT ;  /* 0x0000000409007c0c */ /* 0x000fe2000bf26270 */
[----:B------:R-:W-:-:S04]  /*07a0*/  FMUL R10, R10, R3 ;  /* 0x000000030a0a7220 */ /* 0x000fc80000400000 */
[----:B------:R-:W-:-:S06]  /*07b0*/  FMUL R3, R10, 0.5 ;  /* 0x3f0000000a037820 */ /* 0x000fcc0000400000 */
[----:B------:R-:W-:Y:S02]  /*07c0*/  @P0 FSEL R10, R3, R10, !P1 ;  /* 0x0000000a030a0208 */ /* 0x000fe40004800000 */
[----:B------:R-:W-:Y:S01]  /*07d0*/  CS2R R2, SRZ ;  /* 0x0000000000027805 */ /* 0x000fe2000001ff00 */
[----:B0-----:R-:W-:Y:S06]  /*07e0*/  BRA.U !UP0, `(.L_x_551) ;  /* 0x0000001108047547 */ /* 0x001fec000b800000 */
[----:B------:R-:W-:Y:S01]  /*07f0*/  UISETP.GE.U32.AND UP1, UPT, UR9, 0x4, UPT ;  /* 0x000000040900788c */ /* 0x000fe2000bf26070 */
[----:B------:R-:W-:Y:S01]  /*0800*/  LOP3.LUT P0, RZ, R6, R9, RZ, 0xfc, !PT ;  /* 0x0000000906ff7212 */ /* 0x000fe2000780fcff */
[----:B------:R-:W-:Y:S01]  /*0810*/  ULOP3.LUT UR11, UR9, 0x3, URZ, 0xc0, !UPT ;  /* 0x00000003090b7892 */ /* 0x000fe2000f8ec0ff */
[----:B------:R-:W-:Y:S02]  /*0820*/  MOV R11, RZ ;  /* 0x000000ff000b7202 */ /* 0x000fe40000000f00 */
[----:B------:R-:W-:Y:S02]  /*0830*/  CS2R R2, SRZ ;  /* 0x0000000000027805 */ /* 0x000fe4000001ff00 */
[----:B------:R-:W-:Y:S01]  /*0840*/  MOV R27, RZ ;  /* 0x000000ff001b7202 */ /* 0x000fe20000000f00 */
[----:B------:R-:W-:Y:S01]  /*0850*/  UMOV UR4, URZ ;  /* 0x000000ff00047c82 */ /* 0x000fe20008000000 */
[----:B------:R-:W-:Y:S01]  /*0860*/  MOV R28, RZ ;  /* 0x000000ff001c7202 */ /* 0x000fe20000000f00 */
[----:B------:R-:W-:Y:S01]  /*0870*/  UISETP.NE.AND UP0, UPT, UR11, URZ, UPT ;  /* 0x000000ff0b00728c */ /* 0x000fe2000bf05270 */
[----:B------:R-:W-:-:S02]  /*0880*/  MOV R0, RZ ;  /* 0x000000ff00007202 */ /* 0x000fc40000000f00 */
[----:B------:R-:W-:Y:S01]  /*0890*/  MOV R5, RZ ;  /* 0x000000ff00057202 */ /* 0x000fe20000000f00 */
[----:B------:R-:W-:Y:S07]  /*08a0*/  BRA.U !UP1, `(.L_x_552) ;  /* 0x0000000909387547 */ /* 0x000fee000b800000 */
[----:B------:R-:W-:Y:S01]  /*08b0*/  MOV R15, UR8 ;  /* 0x00000008000f7c02 */ /* 0x000fe20008000f00 */
[C---:B------:R-:W-:Y:S01]  /*08c0*/  IMAD R11, R8.reuse, UR9, R7 ;  /* 0x00000009080b7c24 */ /* 0x040fe2000f8e0207 */
[----:B------:R-:W-:Y:S01]  /*08d0*/  MOV R13, UR8 ;  /* 0x00000008000d7c02 */ /* 0x000fe20008000f00 */
[----:B------:R-:W-:Y:S01]  /*08e0*/  UIMAD UR7, UR10, UR8, URZ ;  /* 0x000000080a0772a4 */ /* 0x000fe2000f8e02ff */
[----:B------:R-:W-:Y:S01]  /*08f0*/  IADD3 R36, PT, PT, R29, -R31, RZ ;  /* 0x8000001f1d247210 */ /* 0x000fe20007ffe0ff */
[--C-:B------:R-:W-:Y:S01]  /*0900*/  IMAD R16, R15, 0x3, R8.reuse ;  /* 0x000000030f107824 */ /* 0x100fe200078e0208 */
[----:B------:R-:W-:Y:S01]  /*0910*/  LEA R14, R13, R8, 0x1 ;  /* 0x000000080d0e7211 */ /* 0x000fe200078e08ff */
[----:B------:R-:W-:Y:S01]  /*0920*/  ULOP3.LUT UR4, UR9, 0x7ffffffc, URZ, 0xc0, !UPT ;  /* 0x7ffffffc09047892 */ /* 0x000fe2000f8ec0ff */
[----:B------:R-:W-:Y:S01]  /*0930*/  IADD3 R15, PT, PT, R8, -R11, RZ ;  /* 0x8000000b080f7210 */ /* 0x000fe20007ffe0ff */
[----:B------:R-:W-:Y:S01]  /*0940*/  UIMAD UR7, UR5, UR7, URZ ;  /* 0x00000007050772a4 */ /* 0x000fe2000f8e02ff */
[----:B------:R-:W-:-:S02]  /*0950*/  IADD3 R13, PT, PT, -R11, UR8, R8 ;  /* 0x000000080b0d7c10 */ /* 0x000fc4000fffe108 */
[----:B------:R-:W-:Y:S01]  /*0960*/  IADD3 R14, PT, PT, -R11, R14, RZ ;  /* 0x0000000e0b0e7210 */ /* 0x000fe20007ffe1ff */
[----:B------:R-:W-:Y:S01]  /*0970*/  IMAD R17, R15, UR10, RZ ;  /* 0x0000000a0f117c24 */ /* 0x000fe2000f8e02ff */
[----:B------:R-:W-:Y:S01]  /*0980*/  IADD3 R16, PT, PT, -R11, R16, RZ ;  /* 0x000000100b107210 */ /* 0x000fe20007ffe1ff */
[----:B------:R-:W-:Y:S02]  /*0990*/  IMAD R13, R13, UR10, RZ ;  /* 0x0000000a0d0d7c24 */ /* 0x000fe4000f8e02ff */
[----:B------:R-:W-:Y:S02]  /*09a0*/  IMAD R11, R14, UR10, RZ ;  /* 0x0000000a0e0b7c24 */ /* 0x000fe4000f8e02ff */
[----:B------:R-:W-:Y:S02]  /*09b0*/  IMAD R15, R16, UR10, RZ ;  /* 0x0000000a100f7c24 */ /* 0x000fe4000f8e02ff */
[--C-:B------:R-:W-:Y:S02]  /*09c0*/  IMAD R13, R13, UR5, R12.reuse ;  /* 0x000000050d0d7c24 */ /* 0x100fe4000f8e020c */
[----:B------:R-:W-:-:S02]  /*09d0*/  IMAD R17, R17, UR5, R12 ;  /* 0x0000000511117c24 */ /* 0x000fc4000f8e020c */
[--C-:B------:R-:W-:Y:S01]  /*09e0*/  IMAD R24, R11, UR5, R12.reuse ;  /* 0x000000050b187c24 */ /* 0x100fe2000f8e020c */
[----:B------:R-:W-:Y:S01]  /*09f0*/  MOV R11, RZ ;  /* 0x000000ff000b7202 */ /* 0x000fe20000000f00 */
[----:B------:R-:W-:Y:S01]  /*0a00*/  IMAD R15, R15, UR5, R12 ;  /* 0x000000050f0f7c24 */ /* 0x000fe2000f8e020c */
[----:B------:R-:W-:Y:S01]  /*0a10*/  IADD3 R25, PT, PT, R13, UR6, RZ ;  /* 0x000000060d197c10 */ /* 0x000fe2000fffe0ff */
[----:B------:R-:W-:Y:S01]  /*0a20*/  UIADD3 UR5, UPT, UPT, -UR4, URZ, URZ ;  /* 0x000000ff04057290 */ /* 0x000fe2000fffe1ff */
[----:B------:R-:W-:Y:S02]  /*0a30*/  IADD3 R22, PT, PT, R17, UR6, RZ ;  /* 0x0000000611167c10 */ /* 0x000fe4000fffe0ff */
[----:B------:R-:W-:Y:S02]  /*0a40*/  IADD3 R24, PT, PT, R24, UR6, RZ ;  /* 0x0000000618187c10 */ /* 0x000fe4000fffe0ff */
[----:B------:R-:W-:-:S07]  /*0a50*/  IADD3 R23, PT, PT, R15, UR6, RZ ;  /* 0x000000060f177c10 */ /* 0x000fce000fffe0ff */
.L_x_553:
[----:B------:R-:W0:Y:S08]  /*0a60*/  LDC.64 R40, c[0x0][0x380] ;  /* 0x0000e000ff287b82 */ /* 0x000e300000000a00 */
[----:B------:R-:W1:Y:S08]  /*0a70*/  LDC.64 R32, c[0x0][0x390] ;  /* 0x0000e400ff207b82 */ /* 0x000e700000000a00 */
[----:B------:R-:W2:Y:S01]  /*0a80*/  LDC.64 R44, c[0x0][0x388] ;  /* 0x0000e200ff2c7b82 */ /* 0x000ea20000000a00 */
[----:B------:R-:W-:-:S02]  /*0a90*/  MOV R43, UR12 ;  /* 0x0000000c002b7c02 */ /* 0x000fc40008000f00 */
[----:B------:R-:W-:Y:S01]  /*0aa0*/  MOV R39, UR12 ;  /* 0x0000000c00277c02 */ /* 0x000fe20008000f00 */
[----:B0-----:R-:W-:-:S04]  /*0ab0*/  IMAD.WIDE R40, R37, 0x8, R40 ;  /* 0x0000000825287825 */ /* 0x001fc800078e0228 */
[----:B------:R-:W0:Y:S01]  /*0ac0*/  LDC.64 R34, c[0x0][0x398] ;  /* 0x0000e600ff227b82 */ /* 0x000e220000000a00 */
[----:B------:R-:W3:Y:S01]  /*0ad0*/  LDG.E.64 R12, desc[UR14][R40.64] ;  /* 0x0000000e280c7981 */ /* 0x000ee2000c1e1b00 */
[----:B-1----:R-:W-:-:S05]  /*0ae0*/  IMAD.WIDE R32, R36, 0x8, R32 ;  /* 0x0000000824207825 */ /* 0x002fca00078e0220 */
[----:B------:R1:W3:Y:S01]  /*0af0*/  LDG.E.64 R14, desc[UR14][R32.64] ;  /* 0x0000000e200e7981 */ /* 0x0002e2000c1e1b00 */
[----:B------:R-:W-:-:S04]  /*0b00*/  IMAD.WIDE R42, R43, 0x8, R40 ;  /* 0x000000082b2a7825 */ /* 0x000fc800078e0228 */
[----:B--2---:R-:W-:Y:S01]  /*0b10*/  IMAD.WIDE R44, R37, 0x8, R44 ;  /* 0x00000008252c7825 */ /* 0x004fe200078e022c */
[----:B------:R-:W2:Y:S03]  /*0b20*/  LDG.E.64 R18, desc[UR14][R42.64] ;  /* 0x0000000e2a127981 */ /* 0x000ea6000c1e1b00 */
[----:B------:R-:W-:Y:S01]  /*0b30*/  IMAD.WIDE R38, R39, 0x8, R32 ;  /* 0x0000000827267825 */ /* 0x000fe200078e0220 */
[----:B------:R4:W5:Y:S04]  /*0b40*/  LDG.E.64 R16, desc[UR14][R44.64] ;  /* 0x0000000e2c107981 */ /* 0x000968000c1e1b00 */
[----:B------:R-:W2:Y:S01]  /*0b50*/  LDG.E.64 R20, desc[UR14][R38.64] ;  /* 0x0000000e26147981 */ /* 0x000ea2000c1e1b00 */
[----:B-1----:R-:W-:-:S05]  /*0b60*/  MOV R33, UR12 ;  /* 0x0000000c00217c02 */ /* 0x002fca0008000f00 */
[----:B----4-:R-:W-:-:S04]  /*0b70*/  IMAD.WIDE R44, R33, 0x8, R44 ;  /* 0x00000008212c7825 */ /* 0x010fc800078e022c */
[-C--:B---3--:R-:W-:Y:S01]  /*0b80*/  FMUL R32, R12, R15.reuse ;  /* 0x0000000f0c207220 */ /* 0x088fe20000400000 */
[----:B------:R-:W-:-:S03]  /*0b90*/  FMUL R41, R13, R15 ;  /* 0x0000000f0d297220 */ /* 0x000fc60000400000 */
[-C--:B------:R-:W-:Y:S01]  /*0ba0*/  FFMA R32, R13, R14.reuse, R32 ;  /* 0x0000000e0d207223 */ /* 0x080fe20000000020 */
[----:B------:R-:W-:-:S03]  /*0bb0*/  FFMA R15, R12, R14, -R41 ;  /* 0x0000000e0c0f7223 */ /* 0x000fc60000000829 */
[----:B------:R-:W-:Y:S01]  /*0bc0*/  FADD R27, R32, R27 ;  /* 0x0000001b201b7221 */ /* 0x000fe20000000000 */
[----:B-----5:R-:W-:Y:S01]  /*0bd0*/  FADD R32, R17, -R13 ;  /* 0x8000000d11207221 */ /* 0x020fe20000000000 */
[----:B------:R-:W-:Y:S01]  /*0be0*/  FADD R40, R16, -R12 ;  /* 0x8000000c10287221 */ /* 0x000fe20000000000 */
[----:B--2---:R-:W-:Y:S01]  /*0bf0*/  FMUL R17, R19, R21 ;  /* 0x0000001513117220 */ /* 0x004fe20000400000 */
[----:B0-----:R-:W-:-:S04]  /*0c00*/  IMAD.WIDE R12, R22, 0x8, R34 ;  /* 0x00000008160c7825 */ /* 0x001fc800078e0222 */
[----:B------:R-:W-:Y:S01]  /*0c10*/  FADD R28, R15, R28 ;  /* 0x0000001c0f1c7221 */ /* 0x000fe20000000000 */
[C---:B------:R-:W-:Y:S01]  /*0c20*/  FMUL R16, R18.reuse, R21 ;  /* 0x0000001512107220 */ /* 0x040fe20000400000 */
[-C--:B------:R-:W-:Y:S01]  /*0c30*/  FFMA R17, R18, R20.reuse, -R17 ;  /* 0x0000001412117223 */ /* 0x080fe20000000811 */
[----:B------:R0:W2:Y:S02]  /*0c40*/  LDG.E.64 R14, desc[UR14][R44.64] ;  /* 0x0000000e2c0e7981 */ /* 0x0000a4000c1e1b00 */
[----:B------:R-:W-:Y:S01]  /*0c50*/  FFMA R20, R19, R20, R16 ;  /* 0x0000001413147223 */ /* 0x000fe20000000010 */
[----:B------:R-:W-:Y:S01]  /*0c60*/  FADD R28, R28, R17 ;  /* 0x000000111c1c7221 */ /* 0x000fe20000000000 */
[----:B------:R-:W3:Y:S01]  /*0c70*/  LDG.E.64 R12, desc[UR14][R12.64] ;  /* 0x0000000e0c0c7981 */ /* 0x000ee2000c1e1b00 */
[----:B------:R-:W-:-:S06]  /*0c80*/  IMAD.WIDE R16, R25, 0x8, R34 ;  /* 0x0000000819107825 */ /* 0x000fcc00078e0222 */
[----:B------:R-:W4:Y:S01]  /*0c90*/  LDG.E.64 R16, desc[UR14][R16.64] ;  /* 0x0000000e10107981 */ /* 0x000f22000c1e1b00 */
[----:B0-----:R-:W-:-:S04]  /*0ca0*/  IMAD.WIDE R44, R33, 0x8, R44 ;  /* 0x00000008212c7825 */ /* 0x001fc800078e022c */
[----:B------:R-:W-:Y:S01]  /*0cb0*/  FADD R27, R27, R20 ;  /* 0x000000141b1b7221 */ /* 0x000fe20000000000 */
[----:B--2---:R-:W-:Y:S01]  /*0cc0*/  FADD R21, R14, -R18 ;  /* 0x800000120e157221 */ /* 0x004fe20000000000 */
[----:B------:R-:W-:Y:S01]  /*0cd0*/  FADD R19, R15, -R19 ;  /* 0x800000130f137221 */ /* 0x000fe20000000000 */
[C---:B---3--:R-:W-:Y:S01]  /*0ce0*/  FFMA R18, R13.reuse, R40, R2 ;  /* 0x000000280d127223 */ /* 0x048fe20000000002 */
[----:B------:R-:W-:Y:S01]  /*0cf0*/  FMUL R13, R13, R32 ;  /* 0x000000200d0d7220 */ /* 0x000fe20000400000 */
[----:B------:R-:W-:-:S04]  /*0d00*/  IMAD.WIDE R14, R33, 0x8, R42 ;  /* 0x00000008210e7825 */ /* 0x000fc800078e022a */
[C---:B------:R-:W-:Y:S01]  /*0d10*/  FFMA R41, R12.reuse, R32, R3 ;  /* 0x000000200c297223 */ /* 0x040fe20000000003 */
[CC--:B------:R-:W-:Y:S01]  /*0d20*/  FFMA R20, R12.reuse, R40.reuse, R5 ;  /* 0x000000280c147223 */ /* 0x0c0fe20000000005 */
[----:B------:R-:W-:Y:S01]  /*0d30*/  FADD R43, R13, R0 ;  /* 0x000000000d2b7221 */ /* 0x000fe20000000000 */
[----:B------:R-:W-:Y:S01]  /*0d40*/  FFMA R40, R12, R40, R13 ;  /* 0x000000280c287223 */ /* 0x000fe2000000000d */
[C---:B----4-:R-:W-:Y:S01]  /*0d50*/  FFMA R0, R17.reuse, R21, R18 ;  /* 0x0000001511007223 */ /* 0x050fe20000000012 */
[-C--:B------:R-:W-:Y:S01]  /*0d60*/  FMUL R18, R17, R19.reuse ;  /* 0x0000001311127220 */ /* 0x080fe20000400000 */
[----:B------:R-:W-:Y:S01]  /*0d70*/  FFMA R5, R16, R19, R41 ;  /* 0x0000001310057223 */ /* 0x000fe20000000029 */
[----:B------:R-:W-:Y:S01]  /*0d80*/  IMAD.WIDE R2, R24, 0x8, R34 ;  /* 0x0000000818027825 */ /* 0x000fe200078e0222 */
[----:B------:R0:W2:Y:S01]  /*0d90*/  LDG.E.64 R12, desc[UR14][R14.64] ;  /* 0x0000000e0e0c7981 */ /* 0x0000a2000c1e1b00 */
[----:B------:R-:W-:Y:S02]  /*0da0*/  MOV R19, UR12 ;  /* 0x0000000c00137c02 */ /* 0x000fe40008000f00 */
[----:B------:R-:W-:Y:S01]  /*0db0*/  MOV R17, UR12 ;  /* 0x0000000c00117c02 */ /* 0x000fe20008000f00 */
[----:B------:R1:W2:Y:S01]  /*0dc0*/  LDG.E.64 R32, desc[UR14][R44.64] ;  /* 0x0000000e2c207981 */ /* 0x0002a2000c1e1b00 */
[CC--:B------:R-:W-:Y:S01]  /*0dd0*/  FFMA R41, R16.reuse, R21.reuse, R20 ;  /* 0x0000001510297223 */ /* 0x0c0fe20000000014 */
[----:B------:R-:W-:-:S02]  /*0de0*/  FFMA R42, R16, R21, R18 ;  /* 0x00000015102a7223 */ /* 0x000fc40000000012 */
[----:B------:R-:W3:Y:S01]  /*0df0*/  LDG.E.64 R2, desc[UR14][R2.64] ;  /* 0x0000000e02027981 */ /* 0x000ee2000c1e1b00 */
[----:B0-----:R-:W-:-:S04]  /*0e00*/  IMAD.WIDE R14, R19, 0x8, R14 ;  /* 0x00000008130e7825 */ /* 0x001fc800078e020e */
[----:B-1----:R-:W-:Y:S01]  /*0e10*/  IMAD.WIDE R44, R17, 0x8, R44 ;  /* 0x00000008112c7825 */ /* 0x002fe200078e022c */
[----:B------:R-:W-:Y:S01]  /*0e20*/  MOV R21, UR12 ;  /* 0x0000000c00157c02 */ /* 0x000fe20008000f00 */
[----:B------:R-:W4:Y:S02]  /*0e30*/  LDG.E.64 R14, desc[UR14][R14.64] ;  /* 0x0000000e0e0e7981 */ /* 0x000f24000c1e1b00 */
[----:B------:R-:W-:Y:S02]  /*0e40*/  IMAD.WIDE R16, R23, 0x8, R34 ;  /* 0x0000000817107825 */ /* 0x000fe400078e0222 */
[----:B------:R-:W4:Y:S02]  /*0e50*/  LDG.E.64 R34, desc[UR14][R44.64] ;  /* 0x0000000e2c227981 */ /* 0x000f24000c1e1b00 */
[----:B------:R-:W-:-:S04]  /*0e60*/  IMAD.WIDE R38, R19, 0x8, R38 ;  /* 0x0000000813267825 */ /* 0x000fc800078e0226 */
[----:B------:R-:W-:Y:S01]  /*0e70*/  FADD R43, R43, R18 ;  /* 0x000000122b2b7221 */ /* 0x000fe20000000000 */
[----:B------:R-:W5:Y:S01]  /*0e80*/  LDG.E.64 R16, desc[UR14][R16.64] ;  /* 0x0000000e10107981 */ /* 0x000f62000c1e1b00 */
[----:B------:R-:W-:-:S03]  /*0e90*/  IMAD.WIDE R20, R21, 0x8, R38 ;  /* 0x0000000815147825 */ /* 0x000fc600078e0226 */
[----:B------:R0:W5:Y:S04]  /*0ea0*/  LDG.E.64 R18, desc[UR14][R38.64] ;  /* 0x0000000e26127981 */ /* 0x000168000c1e1b00 */
[----:B------:R-:W5:Y:S01]  /*0eb0*/  LDG.E.64 R20, desc[UR14][R20.64] ;  /* 0x0000000e14147981 */ /* 0x000f62000c1e1b00 */
[----:B------:R-:W-:-:S04]  /*0ec0*/  FADD R40, R40, R11 ;  /* 0x0000000b28287221 */ /* 0x000fc80000000000 */
[----:B------:R-:W-:Y:S01]  /*0ed0*/  FADD R42, R40, R42 ;  /* 0x0000002a282a7221 */ /* 0x000fe20000000000 */
[----:B------:R-:W-:Y:S01]  /*0ee0*/  UIADD3 UR5, UPT, UPT, UR5, 0x4, URZ ;  /* 0x0000000405057890 */ /* 0x000fe2000fffe0ff */
[----:B0-----:R-:W-:-:S03]  /*0ef0*/  MOV R38, UR12 ;  /* 0x0000000c00267c02 */ /* 0x001fc60008000f00 */
[----:B------:R-:W-:Y:S01]  /*0f00*/  UISETP.NE.AND UP1, UPT, UR5, URZ, UPT ;  /* 0x000000ff0500728c */ /* 0x000fe2000bf25270 */
[----:B------:R-:W-:Y:S02]  /*0f10*/  LEA R37, R38, R37, 0x2 ;  /* 0x0000002526257211 */ /* 0x000fe400078e10ff */
[----:B------:R-:W-:-:S04]  /*0f20*/  MOV R38, UR7 ;  /* 0x0000000700267c02 */ /* 0x000fc80008000f00 */
[C---:B------:R-:W-:Y:S02]  /*0f30*/  LEA R25, R38.reuse, R25, 0x2 ;  /* 0x0000001926197211 */ /* 0x040fe400078e10ff */
[----:B------:R-:W-:Y:S01]  /*0f40*/  LEA R23, R38, R23, 0x2 ;  /* 0x0000001726177211 */ /* 0x000fe200078e10ff */
[----:B--2---:R-:W-:Y:S01]  /*0f50*/  FADD R40, R33, -R13 ;  /* 0x8000000d21287221 */ /* 0x004fe20000000000 */
[----:B------:R-:W-:Y:S01]  /*0f60*/  MOV R33, UR12 ;  /* 0x0000000c00217c02 */ /* 0x000fe20008000f00 */
[----:B------:R-:W-:-:S03]  /*0f70*/  FADD R32, R32, -R12 ;  /* 0x8000000c20207221 */ /* 0x000fc60000000000 */
[----:B------:R-:W-:Y:S01]  /*0f80*/  LEA R36, R33, R36, 0x2 ;  /* 0x0000002421247211 */ /* 0x000fe200078e10ff */
[C---:B---3--:R-:W-:Y:S01]  /*0f90*/  FFMA R0, R3.reuse, R32, R0 ;  /* 0x0000002003007223 */ /* 0x048fe20000000000 */
[----:B------:R-:W-:Y:S01]  /*0fa0*/  MOV R33, UR7 ;  /* 0x0000000700217c02 */ /* 0x000fe20008000f00 */
[----:B------:R-:W-:Y:S01]  /*0fb0*/  FMUL R3, R3, R40 ;  /* 0x0000002803037220 */ /* 0x000fe20000400000 */
[C---:B------:R-:W-:Y:S02]  /*0fc0*/  FFMA R41, R2.reuse, R32, R41 ;  /* 0x0000002002297223 */ /* 0x040fe40000000029 */
[C---:B------:R-:W-:Y:S01]  /*0fd0*/  LEA R24, R33.reuse, R24, 0x2 ;  /* 0x0000001821187211 */ /* 0x040fe200078e10ff */
[C---:B------:R-:W-:Y:S01]  /*0fe0*/  FFMA R39, R2.reuse, R32, R3 ;  /* 0x0000002002277223 */ /* 0x040fe20000000003 */
[----:B------:R-:W-:Y:S01]  /*0ff0*/  LEA R22, R33, R22, 0x2 ;  /* 0x0000001621167211 */ /* 0x000fe200078e10ff */
[----:B------:R-:W-:Y:S01]  /*1000*/  FFMA R5, R2, R40, R5 ;  /* 0x0000002802057223 */ /* 0x000fe20000000005 */
[----:B----4-:R-:W-:Y:S01]  /*1010*/  FADD R33, R34, -R14 ;  /* 0x8000000e22217221 */ /* 0x010fe20000000000 */
[----:B------:R-:W-:Y:S01]  /*1020*/  FADD R32, R35, -R15 ;  /* 0x8000000f23207221 */ /* 0x000fe20000000000 */
[----:B------:R-:W-:-:S02]  /*1030*/  FADD R43, R43, R3 ;  /* 0x000000032b2b7221 */ /* 0x000fc40000000000 */
[C---:B-----5:R-:W-:Y:S01]  /*1040*/  FFMA R2, R17.reuse, R33, R0 ;  /* 0x0000002111027223 */ /* 0x060fe20000000000 */
[-C--:B------:R-:W-:Y:S01]  /*1050*/  FFMA R3, R16, R32.reuse, R5 ;  /* 0x0000002010037223 */ /* 0x080fe20000000005 */
[----:B------:R-:W-:Y:S01]  /*1060*/  FMUL R0, R17, R32 ;  /* 0x0000002011007220 */ /* 0x000fe20000400000 */
[-C--:B------:R-:W-:Y:S01]  /*1070*/  FMUL R35, R13, R19.reuse ;  /* 0x000000130d237220 */ /* 0x080fe20000400000 */
[----:B------:R-:W-:-:S03]  /*1080*/  FMUL R32, R12, R19 ;  /* 0x000000130c207220 */ /* 0x000fc60000400000 */
[-C--:B------:R-:W-:Y:S01]  /*1090*/  FFMA R35, R12, R18.reuse, -R35 ;  /* 0x000000120c237223 */ /* 0x080fe20000000823 */
[----:B------:R-:W-:Y:S01]  /*10a0*/  FFMA R32, R13, R18, R32 ;  /* 0x000000120d207223 */ /* 0x000fe20000000020 */
[-C--:B------:R-:W-:Y:S01]  /*10b0*/  FMUL R13, R15, R21.reuse ;  /* 0x000000150f0d7220 */ /* 0x080fe20000400000 */
[----:B------:R-:W-:Y:S01]  /*10c0*/  FMUL R12, R14, R21 ;  /* 0x000000150e0c7220 */ /* 0x000fe20000400000 */
[-C--:B------:R-:W-:Y:S01]  /*10d0*/  FFMA R5, R16, R33.reuse, R41 ;  /* 0x0000002110057223 */ /* 0x080fe20000000029 */
[----:B------:R-:W-:Y:S01]  /*10e0*/  FADD R42, R42, R39 ;  /* 0x000000272a2a7221 */ /* 0x000fe20000000000 */
[----:B------:R-:W-:Y:S01]  /*10f0*/  FFMA R33, R16, R33, R0 ;  /* 0x0000002110217223 */ /* 0x000fe20000000000 */
[----:B------:R-:W-:Y:S01]  /*1100*/  FADD R28, R28, R35 ;  /* 0x000000231c1c7221 */ /* 0x000fe20000000000 */
[----:B------:R-:W-:Y:S01]  /*1110*/  FADD R27, R27, R32 ;  /* 0x000000201b1b7221 */ /* 0x000fe20000000000 */
[-C--:B------:R-:W-:Y:S01]  /*1120*/  FFMA R13, R14, R20.reuse, -R13 ;  /* 0x000000140e0d7223 */ /* 0x080fe2000000080d */
[----:B------:R-:W-:Y:S01]  /*1130*/  FFMA R12, R15, R20, R12 ;  /* 0x000000140f0c7223 */ /* 0x000fe2000000000c */
[----:B------:R-:W-:Y:S01]  /*1140*/  FADD R0, R43, R0 ;  /* 0x000000002b007221 */ /* 0x000fe20000000000 */
[----:B------:R-:W-:Y:S01]  /*1150*/  @!P0 FADD R11, R42, R33 ;  /* 0x000000212a0b8221 */ /* 0x000fe20000000000 */
[----:B------:R-:W-:Y:S01]  /*1160*/  FADD R28, R28, R13 ;  /* 0x0000000d1c1c7221 */ /* 0x000fe20000000000 */
[----:B------:R-:W-:Y:S01]  /*1170*/  FADD R27, R27, R12 ;  /* 0x0000000c1b1b7221 */ /* 0x000fe20000000000 */
[----:B------:R-:W-:Y:S06]  /*1180*/  BRA.U UP1, `(.L_x_553) ;  /* 0xfffffff901347547 */ /* 0x000fec000b83ffff */
.L_x_552:
[----:B------:R-:W-:Y:S05]  /*1190*/  BRA.U !UP0, `(.L_x_551) ;  /* 0x0000000508987547 */ /* 0x000fea000b800000 */
[----:B------:R-:W-:Y:S02]  /*11a0*/  UISETP.NE.AND UP0, UPT, UR11, 0x1, UPT ;  /* 0x000000010b00788c */ /* 0x000fe4000bf05270 */
[----:B------:R-:W-:-:S04]  /*11b0*/  ULOP3.LUT UR5, UR9, 0x1, URZ, 0xc0, !UPT ;  /* 0x0000000109057892 */ /* 0x000fc8000f8ec0ff */
[----:B------:R-:W-:-:S03]  /*11c0*/  UISETP.NE.U32.AND UP1, UPT, UR5, 0x1, UPT ;  /* 0x000000010500788c */ /* 0x000fc6000bf25070 */
[----:B------:R-:W-:Y:S08]  /*11d0*/  BRA.U !UP0, `(.L_x_554) ;  /* 0x0000000108fc7547 */ /* 0x000ff0000b800000 */
[----:B------:R-:W0:Y:S01]  /*11e0*/  LDC.64 R32, c[0x0][0x388] ;  /* 0x0000e200ff207b82 */ /* 0x000e220000000a00 */
[----:B------:R-:W-:Y:S02]  /*11f0*/  MOV R13, UR4 ;  /* 0x00000004000d7c02 */ /* 0x000fe40008000f00 */
[----:B------:R-:W-:Y:S02]  /*1200*/  IADD3 R18, PT, PT, R30, R9, RZ ;  /* 0x000000091e127210 */ /* 0x000fe40007ffe0ff */
[----:B------:R-:W-:Y:S01]  /*1210*/  MOV R19, UR12 ;  /* 0x0000000c00137c02 */ /* 0x000fe20008000f00 */
[----:B------:R-:W-:Y:S01]  /*1220*/  IMAD R13, R13, UR8, R8 ;  /* 0x000000080d0d7c24 */ /* 0x000fe2000f8e0208 */
[----:B------:R-:W-:Y:S01]  /*1230*/  MOV R41, UR12 ;  /* 0x0000000c00297c02 */ /* 0x000fe20008000f00 */
[----:B------:R-:W1:Y:S01]  /*1240*/  LDC.64 R22, c[0x0][0x380] ;  /* 0x0000e000ff167b82 */ /* 0x000e620000000a00 */
[----:B------:R-:W-:Y:S01]  /*1250*/  MOV R43, UR12 ;  /* 0x0000000c002b7c02 */ /* 0x000fe20008000f00 */
[--C-:B------:R-:W-:Y:S01]  /*1260*/  IMAD R19, R19, UR4, R18.reuse ;  /* 0x0000000413137c24 */ /* 0x100fe2000f8e0212 */
[C---:B------:R-:W-:Y:S01]  /*1270*/  IADD3 R21, PT, PT, R13.reuse, UR8, RZ ;  /* 0x000000080d157c10 */ /* 0x040fe2000fffe0ff */
[----:B------:R-:W-:-:S04]  /*1280*/  IMAD R17, R13, UR12, R18 ;  /* 0x0000000c0d117c24 */ /* 0x000fc8000f8e0212 */
[----:B------:R-:W2:Y:S08]  /*1290*/  LDC.64 R24, c[0x0][0x398] ;  /* 0x0000e600ff187b82 */ /* 0x000eb00000000a00 */
[----:B------:R-:W3:Y:S01]  /*12a0*/  LDC.64 R34, c[0x0][0x390] ;  /* 0x0000e400ff227b82 */ /* 0x000ee20000000a00 */
[----:B0-----:R-:W-:Y:S01]  /*12b0*/  IMAD.WIDE R32, R19, 0x8, R32 ;  /* 0x0000000813207825 */ /* 0x001fe200078e0220 */
[----:B------:R-:W-:-:S03]  /*12c0*/  IADD3 R37, PT, PT, R26, R19, RZ ;  /* 0x000000131a257210 */ /* 0x000fc60007ffe0ff */
[----:B-1----:R-:W-:Y:S01]  /*12d0*/  IMAD.WIDE R22, R19, 0x8, R22 ;  /* 0x0000000813167825 */ /* 0x002fe200078e0216 */
[----:B------:R0:W4:Y:S03]  /*12e0*/  LDG.E.64 R12, desc[UR14][R32.64] ;  /* 0x0000000e200c7981 */ /* 0x000126000c1e1b00 */
[----:B------:R-:W-:Y:S01]  /*12f0*/  IMAD R39, R21, UR12, R18 ;  /* 0x0000000c15277c24 */ /* 0x000fe2000f8e0212 */
[----:B------:R-:W4:Y:S01]  /*1300*/  LDG.E.64 R14, desc[UR14][R22.64] ;  /* 0x0000000e160e7981 */ /* 0x000f22000c1e1b00 */
[----:B--2---:R-:W-:-:S04]  /*1310*/  IMAD.WIDE R16, R17, 0x8, R24 ;  /* 0x0000000811107825 */ /* 0x004fc800078e0218 */
[----:B------:R-:W-:Y:S01]  /*1320*/  IMAD.WIDE R18, R41, 0x8, R32 ;  /* 0x0000000829127825 */ /* 0x000fe200078e0220 */
[----:B0-----:R-:W-:Y:S01]  /*1330*/  MOV R33, UR12 ;  /* 0x0000000c00217c02 */ /* 0x001fe20008000f00 */
[----:B------:R-:W2:Y:S02]  /*1340*/  LDG.E.64 R16, desc[UR14][R16.64] ;  /* 0x0000000e10107981 */ /* 0x000ea4000c1e1b00 */
[----:B---3--:R-:W-:Y:S02]  /*1350*/  IMAD.WIDE R34, R37, 0x8, R34 ;  /* 0x0000000825227825 */ /* 0x008fe400078e0222 */
[----:B------:R-:W3:Y:S02]  /*1360*/  LDG.E.64 R18, desc[UR14][R18.64] ;  /* 0x0000000e12127981 */ /* 0x000ee4000c1e1b00 */
[----:B------:R-:W-:Y:S02]  /*1370*/  IMAD.WIDE R20, R43, 0x8, R22 ;  /* 0x000000082b147825 */ /* 0x000fe400078e0216 */
[----:B------:R-:W5:Y:S02]  /*1380*/  LDG.E.64 R22, desc[UR14][R34.64] ;  /* 0x0000000e22167981 */ /* 0x000f64000c1e1b00 */
[----:B------:R-:W-:-:S02]  /*1390*/  IMAD.WIDE R24, R39, 0x8, R24 ;  /* 0x0000000827187825 */ /* 0x000fc400078e0218 */
[----:B------:R-:W3:Y:S02]  /*13a0*/  LDG.E.64 R20, desc[UR14][R20.64] ;  /* 0x0000000e14147981 */ /* 0x000ee4000c1e1b00 */
[----:B------:R-:W-:Y:S02]  /*13b0*/  IMAD.WIDE R32, R33, 0x8, R34 ;  /* 0x0000000821207825 */ /* 0x000fe400078e0222 */
[----:B------:R-:W3:Y:S04]  /*13c0*/  LDG.E.64 R24, desc[UR14][R24.64] ;  /* 0x0000000e18187981 */ /* 0x000ee8000c1e1b00 */
[----:B------:R-:W3:Y:S01]  /*13d0*/  LDG.E.64 R32, desc[UR14][R32.64] ;  /* 0x0000000e20207981 */ /* 0x000ee2000c1e1b00 */
[----:B------:R-:W-:Y:S01]  /*13e0*/  UIADD3 UR4, UPT, UPT, UR4, 0x2, URZ ;  /* 0x0000000204047890 */ /* 0x000fe2000fffe0ff */
[----:B----4-:R-:W-:Y:S01]  /*13f0*/  FADD R36, R13, -R15 ;  /* 0x8000000f0d247221 */ /* 0x010fe20000000000 */
[----:B------:R-:W-:-:S03]  /*1400*/  FADD R13, R12, -R14 ;  /* 0x8000000e0c0d7221 */ /* 0x000fc60000000000 */
[CC--:B--2---:R-:W-:Y:S01]  /*1410*/  FMUL R37, R17.reuse, R36.reuse ;  /* 0x0000002411257220 */ /* 0x0c4fe20000400000 */
[C---:B------:R-:W-:Y:S01]  /*1420*/  FFMA R3, R16.reuse, R36, R3 ;  /* 0x0000002410037223 */ /* 0x040fe20000000003 */
[CC--:B------:R-:W-:Y:S01]  /*1430*/  FFMA R5, R16.reuse, R13.reuse, R5 ;  /* 0x0000000d10057223 */ /* 0x0c0fe20000000005 */
[-C--:B------:R-:W-:Y:S01]  /*1440*/  FFMA R2, R17, R13.reuse, R2 ;  /* 0x0000000d11027223 */ /* 0x080fe20000000002 */
[----:B------:R-:W-:Y:S01]  /*1450*/  FFMA R16, R16, R13, R37 ;  /* 0x0000000d10107223 */ /* 0x000fe20000000025 */
[-C--:B-----5:R-:W-:Y:S01]  /*1460*/  FMUL R13, R15, R23.reuse ;  /* 0x000000170f0d7220 */ /* 0x0a0fe20000400000 */
[----:B------:R-:W-:Y:S01]  /*1470*/  FMUL R12, R14, R23 ;  /* 0x000000170e0c7220 */ /* 0x000fe20000400000 */
[----:B---3--:R-:W-:Y:S01]  /*1480*/  FADD R17, R18, -R20 ;  /* 0x8000001412117221 */ /* 0x008fe20000000000 */
[----:B------:R-:W-:Y:S01]  /*1490*/  FADD R18, R19, -R21 ;  /* 0x8000001513127221 */ /* 0x000fe20000000000 */
[-C--:B------:R-:W-:Y:S01]  /*14a0*/  FFMA R13, R14, R22.reuse, -R13 ;  /* 0x000000160e0d7223 */ /* 0x080fe2000000080d */
[----:B------:R-:W-:Y:S01]  /*14b0*/  FFMA R12, R15, R22, R12 ;  /* 0x000000160f0c7223 */ /* 0x000fe2000000000c */
[C---:B------:R-:W-:Y:S01]  /*14c0*/  FFMA R2, R25.reuse, R17, R2 ;  /* 0x0000001119027223 */ /* 0x040fe20000000002 */
[----:B------:R-:W-:Y:S01]  /*14d0*/  FMUL R25, R25, R18 ;  /* 0x0000001219197220 */ /* 0x000fe20000400000 */
        /* <DEDUP_REMOVED lines=15> */
.L_x_554:
[----:B------:R-:W-:Y:S05]  /*15d0*/  BRA.U UP1, `(.L_x_551) ;  /* 0x0000000101887547 */ /* 0x000fea000b800000 */
[----:B------:R-:W0:Y:S01]  /*15e0*/  LDC.64 R16, c[0x0][0x388] ;  /* 0x0000e200ff107b82 */ /* 0x000e220000000a00 */
[----:B------:R-:W-:Y:S02]  /*15f0*/  MOV R21, UR4 ;  /* 0x0000000400157c02 */ /* 0x000fe40008000f00 */
[----:B------:R-:W-:Y:S02]  /*1600*/  IADD3 R23, PT, PT, R30, R9, RZ ;  /* 0x000000091e177210 */ /* 0x000fe40007ffe0ff */
[----:B------:R-:W-:Y:S01]  /*1610*/  MOV R22, UR12 ;  /* 0x0000000c00167c02 */ /* 0x000fe20008000f00 */
[----:B------:R-:W-:Y:S02]  /*1620*/  IMAD R20, R21, UR8, R8 ;  /* 0x0000000815147c24 */ /* 0x000fe4000f8e0208 */
[----:B------:R-:W1:Y:S02]  /*1630*/  LDC.64 R14, c[0x0][0x380] ;  /* 0x0000e000ff0e7b82 */ /* 0x000e640000000a00 */
[----:B------:R-:W-:-:S02]  /*1640*/  IMAD R21, R22, UR4, R23 ;  /* 0x0000000416157c24 */ /* 0x000fc4000f8e0217 */
[----:B------:R-:W-:-:S04]  /*1650*/  IMAD R23, R20, UR12, R23 ;  /* 0x0000000c14177c24 */ /* 0x000fc8000f8e0217 */
        /* <DEDUP_REMOVED lines=13> */
[-C--:B--2---:R-:W-:Y:S01]  /*1730*/  FMUL R23, R19, R20.reuse ;  /* 0x0000001413177220 */ /* 0x084fe20000400000 */
[----:B------:R-:W-:-:S03]  /*1740*/  FFMA R3, R18, R20, R3 ;  /* 0x0000001412037223 */ /* 0x000fc60000000003 */
[----:B------:R-:W-:Y:S01]  /*1750*/  FFMA R20, R18, R21, R23 ;  /* 0x0000001512147223 */ /* 0x000fe20000000017 */
[-C--:B---3--:R-:W-:Y:S01]  /*1760*/  FMUL R25, R15, R13.reuse ;  /* 0x0000000d0f197220 */ /* 0x088fe20000400000 */
[----:B------:R-:W-:-:S03]  /*1770*/  FMUL R16, R14, R13 ;  /* 0x0000000d0e107220 */ /* 0x000fc60000400000 */
[-C--:B------:R-:W-:Y:S01]  /*1780*/  FFMA R25, R14, R12.reuse, -R25 ;  /* 0x0000000c0e197223 */ /* 0x080fe20000000819 */
[----:B------:R-:W-:Y:S01]  /*1790*/  FFMA R16, R15, R12, R16 ;  /* 0x0000000c0f107223 */ /* 0x000fe20000000010 */
[-C--:B------:R-:W-:Y:S01]  /*17a0*/  FFMA R2, R19, R21.reuse, R2 ;  /* 0x0000001513027223 */ /* 0x080fe20000000002 */
[----:B------:R-:W-:Y:S01]  /*17b0*/  FFMA R5, R18, R21, R5 ;  /* 0x0000001512057223 */ /* 0x000fe20000000005 */
[----:B------:R-:W-:Y:S01]  /*17c0*/  FADD R0, R0, R23 ;  /* 0x0000001700007221 */ /* 0x000fe20000000000 */
[----:B------:R-:W-:Y:S01]  /*17d0*/  @!P0 FADD R11, R11, R20 ;  /* 0x000000140b0b8221 */ /* 0x000fe20000000000 */
[----:B------:R-:W-:Y:S01]  /*17e0*/  FADD R28, R28, R25 ;  /* 0x000000191c1c7221 */ /* 0x000fe20000000000 */
[----:B------:R-:W-:-:S07]  /*17f0*/  FADD R27, R27, R16 ;  /* 0x000000101b1b7221 */ /* 0x000fce0000000000 */
.L_x_551:
[----:B------:R-:W0:Y:S01]  /*1800*/  LDC.64 R20, c[0x0][0x380] ;  /* 0x0000e000ff147b82 */ /* 0x000e220000000a00 */
[----:B------:R-:W-:-:S05]  /*1810*/  IADD3 R26, PT, PT, R9, R31, R30 ;  /* 0x0000001f091a7210 */ /* 0x000fca0007ffe01e */
[----:B0-----:R-:W-:-:S06]  /*1820*/  IMAD.WIDE R20, R26, 0x8, R20 ;  /* 0x000000081a147825 */ /* 0x001fcc00078e0214 */
[----:B------:R-:W2:Y:S01]  /*1830*/  LDG.E.64 R20, desc[UR14][R20.64] ;  /* 0x0000000e14147981 */ /* 0x000ea2000c1e1b00 */
[----:B------:R-:W0:Y:S01]  /*1840*/  MUFU.RCP R15, R10 ;  /* 0x0000000a000f7308 */ /* 0x000e220000001000 */
[----:B------:R-:W-:Y:S01]  /*1850*/  BSSY.RECONVERGENT B2, `(.L_x_555) ;  /* 0x0000015000027945 */ /* 0x000fe20003800200 */
[-C--:B--2---:R-:W-:Y:S01]  /*1860*/  FMUL R13, R21, R2.reuse ;  /* 0x00000002150d7220 */ /* 0x084fe20000400000 */
[----:B------:R-:W-:-:S03]  /*1870*/  FMUL R2, R20, R2 ;  /* 0x0000000214027220 */ /* 0x000fc60000400000 */
[-C--:B------:R-:W-:Y:S01]  /*1880*/  FFMA R12, R20, R5.reuse, -R13 ;  /* 0x00000005140c7223 */ /* 0x080fe2000000080d */
[----:B------:R-:W-:-:S03]  /*1890*/  FFMA R5, R21, -R5, -R2 ;  /* 0x8000000515057223 */ /* 0x000fc60000000802 */
[----:B------:R-:W-:Y:S01]  /*18a0*/  FFMA R13, R21, R3, R12 ;  /* 0x00000003150d7223 */ /* 0x000fe2000000000c */
[----:B0-----:R-:W-:Y:S01]  /*18b0*/  FFMA R12, -R10, R15, 1 ;  /* 0x3f8000000a0c7423 */ /* 0x001fe2000000010f */
[C---:B------:R-:W-:Y:S02]  /*18c0*/  FFMA R2, R20.reuse, R3, R5 ;  /* 0x0000000314027223 */ /* 0x040fe40000000005 */
[----:B------:R-:W-:Y:S01]  /*18d0*/  FFMA R13, R20, R0, R13 ;  /* 0x00000000140d7223 */ /* 0x000fe2000000000d */
[----:B------:R-:W-:Y:S01]  /*18e0*/  FFMA R12, R15, R12, R15 ;  /* 0x0000000c0f0c7223 */ /* 0x000fe2000000000f */
[----:B------:R-:W-:Y:S02]  /*18f0*/  FFMA R3, R21, -R0, R2 ;  /* 0x8000000015037223 */ /* 0x000fe40000000002 */
[----:B------:R-:W0:Y:S01]  /*1900*/  FCHK P0, R13, R10 ;  /* 0x0000000a0d007302 */ /* 0x000e220000000000 */
[----:B------:R-:W-:-:S04]  /*1910*/  FFMA R15, R13, R12, RZ ;  /* 0x0000000c0d0f7223 */ /* 0x000fc800000000ff */
[----:B------:R-:W-:-:S04]  /*1920*/  FFMA R24, -R10, R15, R13 ;  /* 0x0000000f0a187223 */ /* 0x000fc8000000010d */
[----:B------:R-:W-:Y:S01]  /*1930*/  FFMA R24, R12, R24, R15 ;  /* 0x000000180c187223 */ /* 0x000fe2000000000f */
[----:B0-----:R-:W-:Y:S06]  /*1940*/  @!P0 BRA `(.L_x_556) ;  /* 0x0000000000148947 */ /* 0x001fec0003800000 */
[----:B------:R-:W-:Y:S02]  /*1950*/  MOV R5, R13 ;  /* 0x0000000d00057202 */ /* 0x000fe40000000f00 */
[----:B------:R-:W-:Y:S02]  /*1960*/  MOV R0, R10 ;  /* 0x0000000a00007202 */ /* 0x000fe40000000f00 */
[----:B------:R-:W-:-:S07]  /*1970*/  MOV R12, 0x1990 ;  /* 0x00001990000c7802 */ /* 0x000fce0000000f00 */
[----:B------:R-:W-:Y:S05]  /*1980*/  CALL.REL.NOINC `($__internal_6_$__cuda_sm3x_div_rn_noftz_f32_slowpath) ;  /* 0x0000001800447944 */ /* 0x000fea0003c00000 */
[----:B------:R-:W-:-:S07]  /*1990*/  MOV R24, R0 ;  /* 0x0000000000187202 */ /* 0x000fce0000000f00 */
.L_x_556:
[----:B------:R-:W-:Y:S05]  /*19a0*/  BSYNC.RECONVERGENT B2 ;  /* 0x0000000000027941 */ /* 0x000fea0003800200 */
.L_x_555:
[----:B------:R-:W0:Y:S01]  /*19b0*/  MUFU.RCP R5, R10 ;  /* 0x0000000a00057308 */ /* 0x000e220000001000 */
[----:B------:R-:W-:Y:S07]  /*19c0*/  BSSY.RECONVERGENT B2, `(.L_x_557) ;  /* 0x000000d000027945 */ /* 0x000fee0003800200 */
[----:B------:R-:W1:Y:S01]  /*19d0*/  FCHK P0, R3, R10 ;  /* 0x0000000a03007302 */ /* 0x000e620000000000 */
[----:B0-----:R-:W-:-:S04]  /*19e0*/  FFMA R0, -R10, R5, 1 ;  /* 0x3f8000000a007423 */ /* 0x001fc80000000105 */
[----:B------:R-:W-:-:S04]  /*19f0*/  FFMA R2, R5, R0, R5 ;  /* 0x0000000005027223 */ /* 0x000fc80000000005 */
[----:B------:R-:W-:-:S04]  /*1a00*/  FFMA R25, R3, R2, RZ ;  /* 0x0000000203197223 */ /* 0x000fc800000000ff */
[----:B------:R-:W-:-:S04]  /*1a10*/  FFMA R0, -R10, R25, R3 ;  /* 0x000000190a007223 */ /* 0x000fc80000000103 */
[----:B------:R-:W-:Y:S01]  /*1a20*/  FFMA R25, R2, R0, R25 ;  /* 0x0000000002197223 */ /* 0x000fe20000000019 */
[----:B-1----:R-:W-:Y:S06]  /*1a30*/  @!P0 BRA `(.L_x_558) ;  /* 0x0000000000148947 */ /* 0x002fec0003800000 */
[----:B------:R-:W-:Y:S02]  /*1a40*/  MOV R5, R3 ;  /* 0x0000000300057202 */ /* 0x000fe40000000f00 */
[----:B------:R-:W-:Y:S02]  /*1a50*/  MOV R0, R10 ;  /* 0x0000000a00007202 */ /* 0x000fe40000000f00 */
[----:B------:R-:W-:-:S07]  /*1a60*/  MOV R12, 0x1a80 ;  /* 0x00001a80000c7802 */ /* 0x000fce0000000f00 */
[----:B------:R-:W-:Y:S05]  /*1a70*/  CALL.REL.NOINC `($__internal_6_$__cuda_sm3x_div_rn_noftz_f32_slowpath) ;  /* 0x0000001800087944 */ /* 0x000fea0003c00000 */
[----:B------:R-:W-:-:S07]  /*1a80*/  MOV R25, R0 ;  /* 0x0000000000197202 */ /* 0x000fce0000000f00 */
.L_x_558:
[----:B------:R-:W-:Y:S05]  /*1a90*/  BSYNC.RECONVERGENT B2 ;  /* 0x0000000000027941 */ /* 0x000fea0003800200 */
.L_x_557:
[----:B------:R-:W0:Y:S08]  /*1aa0*/  LDC.64 R36, c[0x0][0x3f0] ;  /* 0x0000fc00ff247b82 */ /* 0x000e300000000a00 */
[----:B------:R-:W1:Y:S08]  /*1ab0*/  LDC.64 R22, c[0x0][0x390] ;  /* 0x0000e400ff167b82 */ /* 0x000e700000000a00 */
[----:B------:R-:W2:Y:S01]  /*1ac0*/  LDC.64 R18, c[0x0][0x3d0] ;  /* 0x0000f400ff127b82 */ /* 0x000ea20000000a00 */
[----:B0-----:R-:W-:-:S05]  /*1ad0*/  IMAD.WIDE R36, R29, 0x8, R36 ;  /* 0x000000081d247825 */ /* 0x001fca00078e0224 */
[----:B------:R-:W3:Y:S01]  /*1ae0*/  LDG.E.64 R12, desc[UR14][R36.64] ;  /* 0x0000000e240c7981 */ /* 0x000ee2000c1e1b00 */
[----:B-1----:R-:W-:-:S06]  /*1af0*/  IMAD.WIDE R22, R29, 0x8, R22 ;  /* 0x000000081d167825 */ /* 0x002fcc00078e0216 */
[----:B------:R-:W5:Y:S01]  /*1b00*/  LDG.E.64 R22, desc[UR14][R22.64] ;  /* 0x0000000e16167981 */ /* 0x000f62000c1e1b00 */
[----:B--2---:R-:W-:-:S05]  /*1b10*/  IMAD.WIDE R18, R29, 0x8, R18 ;  /* 0x000000081d127825 */ /* 0x004fca00078e0212 */
[----:B------:R0:W5:Y:S01]  /*1b20*/  LDG.E.64 R2, desc[UR14][R18.64] ;  /* 0x0000000e12027981 */ /* 0x000162000c1e1b00 */
[----:B------:R-:W-:Y:S01]  /*1b30*/  BSSY.RECONVERGENT B2, `(.L_x_559) ;  /* 0x0000015000027945 */ /* 0x000fe20003800200 */
[----:B------:R-:W-:Y:S02]  /*1b40*/  HFMA2 R31, -RZ, RZ, 1.75, 0 ;  /* 0x3f000000ff1f7431 */ /* 0x000fe400000001ff */
[----:B---3--:R-:W-:-:S05]  /*1b50*/  FADD R15, -R12, R24 ;  /* 0x000000180c0f7221 */ /* 0x008fca0000000100 */
[----:B------:R-:W-:Y:S01]  /*1b60*/  FSETP.NEU.AND P0, PT, R15, RZ, PT ;  /* 0x000000ff0f00720b */ /* 0x000fe20003f0d000 */
[----:B------:R-:W-:-:S12]  /*1b70*/  FADD R34, -R13, R25 ;  /* 0x000000190d227221 */ /* 0x000fd80000000100 */
[----:B0-----:R-:W-:Y:S05]  /*1b80*/  @!P0 BRA `(.L_x_560) ;  /* 0x00000000003c8947 */ /* 0x001fea0003800000 */
[----:B------:R-:W0:Y:S01]  /*1b90*/  MUFU.RCP R0, R15 ;  /* 0x0000000f00007308 */ /* 0x000e220000001000 */
[----:B------:R-:W-:Y:S07]  /*1ba0*/  BSSY.RECONVERGENT B3, `(.L_x_561) ;  /* 0x000000c000037945 */ /* 0x000fee0003800200 */
[----:B-----5:R-:W1:Y:S01]  /*1bb0*/  FCHK P0, R2, R15 ;  /* 0x0000000f02007302 */ /* 0x020e620000000000 */
        /* <DEDUP_REMOVED lines=10> */
.L_x_562:
[----:B------:R-:W-:Y:S05]  /*1c60*/  BSYNC.RECONVERGENT B3 ;  /* 0x0000000000037941 */ /* 0x000fea0003800200 */
.L_x_561:
[----:B------:R-:W-:-:S07]  /*1c70*/  FADD R31, |R0|, -RZ ;  /* 0x800000ff001f7221 */ /* 0x000fce0000000200 */
.L_x_560:
[----:B------:R-:W-:Y:S05]  /*1c80*/  BSYNC.RECONVERGENT B2 ;  /* 0x0000000000027941 */ /* 0x000fea0003800200 */
.L_x_559:
[----:B------:R-:W-:Y:S01]  /*1c90*/  FSETP.NEU.AND P0, PT, R34, RZ, PT ;  /* 0x000000ff2200720b */ /* 0x000fe20003f0d000 */
[----:B------:R-:W-:Y:S01]  /*1ca0*/  BSSY.RECONVERGENT B2, `(.L_x_563) ;  /* 0x0000012000027945 */ /* 0x000fe20003800200 */
[----:B------:R-:W-:-:S11]  /*1cb0*/  HFMA2 R0, -RZ, RZ, 1.75, 0 ;  /* 0x3f000000ff007431 */ /* 0x000fd600000001ff */
[----:B------:R-:W-:Y:S05]  /*1cc0*/  @!P0 BRA `(.L_x_564) ;  /* 0x00000000003c8947 */ /* 0x000fea0003800000 */
        /* <DEDUP_REMOVED lines=13> */
.L_x_566:
[----:B------:R-:W-:Y:S05]  /*1da0*/  BSYNC.RECONVERGENT B3 ;  /* 0x0000000000037941 */ /* 0x000fea0003800200 */
.L_x_565:
[----:B------:R-:W-:-:S07]  /*1db0*/  FADD R0, |R0|, -RZ ;  /* 0x800000ff00007221 */ /* 0x000fce0000000200 */
.L_x_564:
[----:B------:R-:W-:Y:S05]  /*1dc0*/  BSYNC.RECONVERGENT B2 ;  /* 0x0000000000027941 */ /* 0x000fea0003800200 */
.L_x_563:
[----:B------:R-:W-:Y:S01]  /*1dd0*/  FMNMX R16, |R24|, 10, !PT ;  /* 0x4120000018107809 */ /* 0x000fe20007800200 */
[----:B------:R0:W-:Y:S01]  /*1de0*/  STG.E.64 desc[UR14][R36.64], R24 ;  /* 0x0000001824007986 */ /* 0x0001e2000c101b0e */
[----:B------:R-:W-:Y:S01]  /*1df0*/  FMNMX.NAN R31, R31, 0.5, PT ;  /* 0x3f0000001f1f7809 */ /* 0x000fe20003820000 */
[----:B------:R-:W-:Y:S01]  /*1e00*/  BSSY.RECONVERGENT B2, `(.L_x_567) ;  /* 0x0000010000027945 */ /* 0x000fe20003800200 */
[----:B------:R-:W1:Y:S03]  /*1e10*/  MUFU.RCP R12, R16 ;  /* 0x00000010000c7308 */ /* 0x000e660000001000 */
[----:B------:R-:W-:Y:S01]  /*1e20*/  FMUL R5, R31, 0.10000002384185791016 ;  /* 0x3dccccd01f057820 */ /* 0x000fe20000400000 */
[----:B------:R-:W-:-:S03]  /*1e30*/  FMNMX.NAN R31, R0, 0.5, PT ;  /* 0x3f000000001f7809 */ /* 0x000fc60003820000 */
[----:B------:R-:W-:-:S04]  /*1e40*/  FMUL R5, R5, R24 ;  /* 0x0000001805057220 */ /* 0x000fc80000400000 */
        /* <DEDUP_REMOVED lines=9> */
[----:B-----5:R-:W-:Y:S05]  /*1ee0*/  CALL.REL.NOINC `($__internal_6_$__cuda_sm3x_div_rn_noftz_f32_slowpath) ;  /* 0x0000001000ec7944 */ /* 0x020fea0003c00000 */
[----:B------:R-:W-:-:S07]  /*1ef0*/  MOV R13, R0 ;  /* 0x00000000000d7202 */ /* 0x000fce0000000f00 */
.L_x_568:
[----:B------:R-:W-:Y:S05]  /*1f00*/  BSYNC.RECONVERGENT B2 ;  /* 0x0000000000027941 */ /* 0x000fea0003800200 */
.L_x_567:
[----:B------:R-:W-:Y:S01]  /*1f10*/  FMNMX R14, |R25|, 10, !PT ;  /* 0x41200000190e7809 */ /* 0x000fe20007800200 */
[----:B------:R-:W-:Y:S01]  /*1f20*/  FMUL R0, R31, 0.10000002384185791016 ;  /* 0x3dccccd01f007820 */ /* 0x000fe20000400000 */
[----:B------:R-:W-:Y:S01]  /*1f30*/  BSSY.RECONVERGENT B2, `(.L_x_569) ;  /* 0x000000e000027945 */ /* 0x000fe20003800200 */
[----:B-----5:R-:W-:Y:S01]  /*1f40*/  FFMA R2, R2, 0.89999997615814208984, R13 ;  /* 0x3f66666602027823 */ /* 0x020fe2000000000d */
[----:B------:R-:W0:Y:S01]  /*1f50*/  MUFU.RCP R12, R14 ;  /* 0x0000000e000c7308 */ /* 0x000e220000001000 */
[----:B------:R-:W-:-:S07]  /*1f60*/  FMUL R5, R0, R25 ;  /* 0x0000001900057220 */ /* 0x000fce0000400000 */
        /* <DEDUP_REMOVED lines=8> */
[----:B------:R-:W-:-:S07]  /*1ff0*/  MOV R12, 0x2010 ;  /* 0x00002010000c7802 */ /* 0x000fce0000000f00 */
[----:B------:R-:W-:Y:S05]  /*2000*/  CALL.REL.NOINC `($__internal_6_$__cuda_sm3x_div_rn_noftz_f32_slowpath) ;  /* 0x0000001000a47944 */ /* 0x000fea0003c00000 */
.L_x_570:
[----:B------:R-:W-:Y:S05]  /*2010*/  BSYNC.RECONVERGENT B2 ;  /* 0x0000000000027941 */ /* 0x000fea0003800200 */
.L_x_569:
[----:B------:R-:W0:Y:S01]  /*2020*/  LDC.64 R16, c[0x0][0x3b0] ;  /* 0x0000ec00ff107b82 */ /* 0x000e220000000a00 */
[----:B------:R-:W-:Y:S01]  /*2030*/  LOP3.LUT P0, RZ, R6, R9, RZ, 0xfc, !PT ;  /* 0x0000000906ff7212 */ /* 0x000fe2000780fcff */
[----:B------:R-:W-:Y:S01]  /*2040*/  FFMA R3, R3, 0.89999997615814208984, R0 ;  /* 0x3f66666603037823 */ /* 0x000fe20000000000 */
[----:B------:R-:W-:-:S05]  /*2050*/  FADD R32, R22, -R2 ;  /* 0x8000000216207221 */ /* 0x000fca0000000000 */
[----:B------:R-:W1:Y:S01]  /*2060*/  LDC.64 R12, c[0x0][0x388] ;  /* 0x0000e200ff0c7b82 */ /* 0x000e620000000a00 */
[----:B------:R-:W-:-:S07]  /*2070*/  FADD R33, R23, -R3 ;  /* 0x8000000317217221 */ /* 0x000fce0000000000 */
[----:B------:R-:W2:Y:S01]  /*2080*/  LDC.64 R14, c[0x0][0x3a0] ;  /* 0x0000e800ff0e7b82 */ /* 0x000ea20000000a00 */
[----:B------:R-:W-:Y:S01]  /*2090*/  HFMA2 R5, -RZ, RZ, 0, 0 ;  /* 0x00000000ff057431 */ /* 0x000fe200000001ff */
[----:B------:R-:W3:Y:S01]  /*20a0*/  MUFU.RCP R25, R10 ;  /* 0x0000000a00197308 */ /* 0x000ee20000001000 */
[----:B------:R-:W4:Y:S01]  /*20b0*/  LDCU UR4, c[0x0][0x410] ;  /* 0x00008200ff0477ac */ /* 0x000f220008000800 */
[----:B0-----:R-:W-:-:S05]  /*20c0*/  IMAD.WIDE R16, R29, 0x8, R16 ;  /* 0x000000081d107825 */ /* 0x001fca00078e0210 */
[----:B------:R-:W-:Y:S01]  /*20d0*/  STG.E.64 desc[UR14][R16.64], R32 ;  /* 0x0000002010007986 */ /* 0x000fe2000c101b0e */
[----:B-1----:R-:W-:-:S03]  /*20e0*/  IMAD.WIDE R12, R26, 0x8, R12 ;  /* 0x000000081a0c7825 */ /* 0x002fc600078e020c */
[----:B------:R3:W-:Y:S04]  /*20f0*/  STG.E.64 desc[UR14][R18.64], R2 ;  /* 0x0000000212007986 */ /* 0x0007e8000c101b0e */
[----:B------:R-:W5:Y:S01]  /*2100*/  LDG.E.64 R12, desc[UR14][R12.64] ;  /* 0x0000000e0c0c7981 */ /* 0x000f62000c1e1b00 */
[----:B--2---:R-:W-:-:S05]  /*2110*/  IMAD.WIDE R22, R8, 0x4, R14 ;  /* 0x0000000408167825 */ /* 0x004fca00078e020e */
[----:B------:R-:W2:Y:S01]  /*2120*/  @!P0 LDG.E R15, desc[UR14][R22.64] ;  /* 0x0000000e160f8981 */ /* 0x000ea2000c1e1900 */
[----:B---3--:R-:W-:-:S04]  /*2130*/  FFMA R18, -R10, R25, 1 ;  /* 0x3f8000000a127423 */ /* 0x008fc80000000119 */
[----:B------:R-:W-:Y:S01]  /*2140*/  FFMA R18, R25, R18, R25 ;  /* 0x0000001219127223 */ /* 0x000fe20000000019 */
[----:B------:R-:W-:Y:S01]  /*2150*/  IADD3 R30, PT, PT, R30, R9, RZ ;  /* 0x000000091e1e7210 */ /* 0x000fe20007ffe0ff */
[----:B----4-:R-:W-:Y:S01]  /*2160*/  IMAD R25, R7, UR4, R8 ;  /* 0x0000000407197c24 */ /* 0x010fe2000f8e0208 */
[----:B------:R-:W-:Y:S03]  /*2170*/  BSSY.RECONVERGENT B2, `(.L_x_571) ;  /* 0x0000014000027945 */ /* 0x000fe60003800200 */
[----:B------:R-:W-:Y:S02]  /*2180*/  IMAD R25, R25, UR12, R30 ;  /* 0x0000000c19197c24 */ /* 0x000fe4000f8e021e */
[----:B-----5:R-:W-:Y:S01]  /*2190*/  FADD R0, -R21, R13 ;  /* 0x0000000d15007221 */ /* 0x020fe20000000100 */
[----:B------:R-:W-:Y:S01]  /*21a0*/  FADD R24, -R20, R12 ;  /* 0x0000000c14187221 */ /* 0x000fe20000000100 */
[----:B--2---:R-:W-:-:S02]  /*21b0*/  @!P0 FMUL R5, R4, R15 ;  /* 0x0000000f04058220 */ /* 0x004fc40000400000 */
[----:B------:R-:W-:Y:S02]  /*21c0*/  FMUL R15, R0, R27 ;  /* 0x0000001b000f7220 */ /* 0x000fe40000400000 */
[----:B------:R-:W-:-:S04]  /*21d0*/  FADD R5, R5, R28 ;  /* 0x0000001c05057221 */ /* 0x000fc80000000000 */
[----:B------:R-:W-:-:S04]  /*21e0*/  FFMA R15, R24, R5, R15 ;  /* 0x00000005180f7223 */ /* 0x000fc8000000000f */
[----:B------:R-:W0:Y:S01]  /*21f0*/  FCHK P1, R15, R10 ;  /* 0x0000000a0f007302 */ /* 0x000e220000020000 */
[----:B------:R-:W-:Y:S01]  /*2200*/  FFMA R13, R18, R15, RZ ;  /* 0x0000000f120d7223 */ /* 0x000fe200000000ff */
[----:B------:R-:W-:-:S03]  /*2210*/  FMUL R3, R24, R27 ;  /* 0x0000001b18037220 */ /* 0x000fc60000400000 */
[----:B------:R-:W-:Y:S01]  /*2220*/  FFMA R2, -R10, R13, R15 ;  /* 0x0000000d0a027223 */ /* 0x000fe2000000010f */
[----:B------:R-:W-:-:S03]  /*2230*/  FFMA R3, R0, R5, -R3 ;  /* 0x0000000500037223 */ /* 0x000fc60000000803 */
[----:B------:R-:W-:Y:S01]  /*2240*/  FFMA R18, R18, R2, R13 ;  /* 0x0000000212127223 */ /* 0x000fe2000000000d */
[----:B0-----:R-:W-:Y:S06]  /*2250*/  @!P1 BRA `(.L_x_572) ;  /* 0x0000000000149947 */ /* 0x001fec0003800000 */
[----:B------:R-:W-:Y:S02]  /*2260*/  MOV R5, R15 ;  /* 0x0000000f00057202 */ /* 0x000fe40000000f00 */
[----:B------:R-:W-:Y:S02]  /*2270*/  MOV R0, R10 ;  /* 0x0000000a00007202 */ /* 0x000fe40000000f00 */
[----:B------:R-:W-:-:S07]  /*2280*/  MOV R12, 0x22a0 ;  /* 0x000022a0000c7802 */ /* 0x000fce0000000f00 */
[----:B------:R-:W-:Y:S05]  /*2290*/  CALL.REL.NOINC `($__internal_6_$__cuda_sm3x_div_rn_noftz_f32_slowpath) ;  /* 0x0000001000007944 */ /* 0x000fea0003c00000 */
[----:B------:R-:W-:-:S07]  /*22a0*/  MOV R18, R0 ;  /* 0x0000000000127202 */ /* 0x000fce0000000f00 */
.L_x_572:
[----:B------:R-:W-:Y:S05]  /*22b0*/  BSYNC.RECONVERGENT B2 ;  /* 0x0000000000027941 */ /* 0x000fea0003800200 */
.L_x_571:
        /* <DEDUP_REMOVED lines=14> */
.L_x_574:
[----:B------:R-:W-:Y:S05]  /*23a0*/  BSYNC.RECONVERGENT B2 ;  /* 0x0000000000027941 */ /* 0x000fea0003800200 */
.L_x_573:
        /* <DEDUP_REMOVED lines=28> */
.L_x_578:
[----:B------:R-:W-:Y:S05]  /*2570*/  BSYNC.RECONVERGENT B3 ;  /* 0x0000000000037941 */ /* 0x000fea0003800200 */
.L_x_577:
[----:B------:R-:W-:-:S07]  /*2580*/  FADD R27, |R0|, -RZ ;  /* 0x800000ff001b7221 */ /* 0x000fce0000000200 */
.L_x_576:
[----:B------:R-:W-:Y:S05]  /*2590*/  BSYNC.RECONVERGENT B2 ;  /* 0x0000000000027941 */ /* 0x000fea0003800200 */
.L_x_575:
        /* <DEDUP_REMOVED lines=17> */
.L_x_582:
[----:B------:R-:W-:Y:S05]  /*26b0*/  BSYNC.RECONVERGENT B3 ;  /* 0x0000000000037941 */ /* 0x000fea0003800200 */
.L_x_581:
[----:B------:R-:W-:-:S07]  /*26c0*/  FADD R0, |R0|, -RZ ;  /* 0x800000ff00007221 */ /* 0x000fce0000000200 */
.L_x_580:
[----:B------:R-:W-:Y:S05]  /*26d0*/  BSYNC.RECONVERGENT B2 ;  /* 0x0000000000027941 */ /* 0x000fea0003800200 */
.L_x_579:
[----:B------:R-:W-:Y:S01]  /*26e0*/  FMNMX R16, |R18|, 10, !PT ;  /* 0x4120000012107809 */ /* 0x000fe20007800200 */
[----:B------:R0:W-:Y:S01]  /*26f0*/  STG.E.64 desc[UR14][R30.64], R18 ;  /* 0x000000121e007986 */ /* 0x0001e2000c101b0e */
[----:B------:R-:W-:Y:S01]  /*2700*/  FMNMX.NAN R27, R27, 0.5, PT ;  /* 0x3f0000001b1b7809 */ /* 0x000fe20003820000 */
[----:B------:R-:W-:Y:S01]  /*2710*/  BSSY.RECONVERGENT B2, `(.L_x_583) ;  /* 0x0000010000027945 */ /* 0x000fe20003800200 */
[----:B------:R-:W1:Y:S01]  /*2720*/  MUFU.RCP R12, R16 ;  /* 0x00000010000c7308 */ /* 0x000e620000001000 */
[----:B------:R-:W-:Y:S02]  /*2730*/  FMNMX.NAN R26, R0, 0.5, PT ;  /* 0x3f000000001a7809 */ /* 0x000fe40003820000 */
[----:B------:R-:W-:-:S04]  /*2740*/  FMUL R5, R27, 0.10000002384185791016 ;  /* 0x3dccccd01b057820 */ /* 0x000fc80000400000 */
        /* <DEDUP_REMOVED lines=12> */
.L_x_584:
[----:B------:R-:W-:Y:S05]  /*2810*/  BSYNC.RECONVERGENT B2 ;  /* 0x0000000000027941 */ /* 0x000fea0003800200 */
.L_x_583:
        /* <DEDUP_REMOVED lines=16> */
.L_x_586:
[----:B------:R-:W-:Y:S05]  /*2920*/  BSYNC.RECONVERGENT B2 ;  /* 0x0000000000027941 */ /* 0x000fea0003800200 */
.L_x_585:
[----:B------:R-:W0:Y:S01]  /*2930*/  LDC.64 R12, c[0x0][0x3b8] ;  /* 0x0000ee00ff0c7b82 */ /* 0x000e220000000a00 */
[----:B------:R-:W-:Y:S01]  /*2940*/  FFMA R3, R3, 0.89999997615814208984, R0 ;  /* 0x3f66666603037823 */ /* 0x000fe20000000000 */
[----:B------:R-:W-:Y:S01]  /*2950*/  FADD R20, R20, -R2 ;  /* 0x8000000214147221 */ /* 0x000fe20000000000 */
[----:B------:R-:W-:Y:S01]  /*2960*/  ISETP.NE.OR P0, PT, R7, RZ, P0 ;  /* 0x000000ff0700720c */ /* 0x000fe20000705670 */
[----:B------:R-:W-:Y:S01]  /*2970*/  BSSY.RECONVERGENT B2, `(.L_x_587) ;  /* 0x000004a000027945 */ /* 0x000fe20003800200 */
[----:B------:R-:W-:Y:S01]  /*2980*/  FADD R21, R21, -R3 ;  /* 0x8000000315157221 */ /* 0x000fe20000000000 */
[----:B0-----:R-:W-:-:S05]  /*2990*/  IMAD.WIDE R12, R25, 0x8, R12 ;  /* 0x00000008190c7825 */ /* 0x001fca00078e020c */
[----:B------:R0:W-:Y:S04]  /*29a0*/  STG.E.64 desc[UR14][R12.64], R20 ;  /* 0x000000140c007986 */ /* 0x0001e8000c101b0e */
[----:B------:R0:W-:Y:S01]  /*29b0*/  STG.E.64 desc[UR14][R28.64], R2 ;  /* 0x000000021c007986 */ /* 0x0001e2000c101b0e */
[----:B------:R-:W-:Y:S05]  /*29c0*/  @P0 BRA `(.L_x_588) ;  /* 0x0000000400100947 */ /* 0x000fea0003800000 */
[----:B0-----:R-:W0:Y:S01]  /*29d0*/  MUFU.RCP R3, R10 ;  /* 0x0000000a00037308 */ /* 0x001e220000001000 */
[----:B------:R-:W-:Y:S01]  /*29e0*/  FMUL R11, R4, R11 ;  /* 0x0000000b040b7220 */ /* 0x000fe20000400000 */
[----:B------:R-:W-:Y:S06]  /*29f0*/  BSSY.RECONVERGENT B3, `(.L_x_589) ;  /* 0x000000d000037945 */ /* 0x000fec0003800200 */
        /* <DEDUP_REMOVED lines=12> */
.L_x_590:
[----:B------:R-:W-:Y:S05]  /*2ac0*/  BSYNC.RECONVERGENT B3 ;  /* 0x0000000000037941 */ /* 0x000fea0003800200 */
.L_x_589:
[----:B------:R-:W0:Y:S08]  /*2ad0*/  LDC.64 R18, c[0x0][0x400] ;  /* 0x00010000ff127b82 */ /* 0x000e300000000a00 */
[----:B------:R-:W1:Y:S01]  /*2ae0*/  LDC.64 R20, c[0x0][0x3e0] ;  /* 0x0000f800ff147b82 */ /* 0x000e620000000a00 */
[----:B0-----:R-:W-:-:S05]  /*2af0*/  IMAD.WIDE R18, R8, 0x4, R18 ;  /* 0x0000000408127825 */ /* 0x001fca00078e0212 */
[----:B------:R-:W2:Y:S01]  /*2b00*/  LDG.E R0, desc[UR14][R18.64] ;  /* 0x0000000e12007981 */ /* 0x000ea2000c1e1900 */
[----:B-1----:R-:W-:-:S05]  /*2b10*/  IMAD.WIDE R20, R8, 0x4, R20 ;  /* 0x0000000408147825 */ /* 0x002fca00078e0214 */
[----:B------:R0:W5:Y:S01]  /*2b20*/  LDG.E R2, desc[UR14][R20.64] ;  /* 0x0000000e14027981 */ /* 0x000162000c1e1900 */
[----:B------:R-:W-:Y:S01]  /*2b30*/  BSSY.RECONVERGENT B3, `(.L_x_591) ;  /* 0x0000014000037945 */ /* 0x000fe20003800200 */
[----:B--2---:R-:W-:Y:S01]  /*2b40*/  FADD R13, -R0, R3 ;  /* 0x00000003000d7221 */ /* 0x004fe20000000100 */
[----:B------:R-:W-:-:S04]  /*2b50*/  HFMA2 R0, -RZ, RZ, 1.75, 0 ;  /* 0x3f000000ff007431 */ /* 0x000fc800000001ff */
[----:B------:R-:W-:-:S13]  /*2b60*/  FSETP.NEU.AND P0, PT, R13, RZ, PT ;  /* 0x000000ff0d00720b */ /* 0x000fda0003f0d000 */
        /* <DEDUP_REMOVED lines=14> */
.L_x_594:
[----:B------:R-:W-:Y:S05]  /*2c50*/  BSYNC.RECONVERGENT B4 ;  /* 0x0000000000047941 */ /* 0x000fea0003800200 */
.L_x_593:
[----:B------:R-:W-:-:S07]  /*2c60*/  FADD R0, |R0|, -RZ ;  /* 0x800000ff00007221 */ /* 0x000fce0000000200 */
.L_x_592:
[----:B------:R-:W-:Y:S05]  /*2c70*/  BSYNC.RECONVERGENT B3 ;  /* 0x0000000000037941 */ /* 0x000fea0003800200 */
.L_x_591:
[----:B------:R-:W-:Y:S01]  /*2c80*/  FMNMX R14, |R3|, 10, !PT ;  /* 0x41200000030e7809 */ /* 0x000fe20007800200 */
[----:B------:R0:W-:Y:S01]  /*2c90*/  STG.E desc[UR14][R18.64], R3 ;  /* 0x0000000312007986 */ /* 0x0001e2000c10190e */
[----:B------:R-:W-:Y:S01]  /*2ca0*/  FMNMX.NAN R0, R0, 0.5, PT ;  /* 0x3f00000000007809 */ /* 0x000fe20003820000 */
[----:B------:R-:W-:Y:S01]  /*2cb0*/  BSSY.RECONVERGENT B3, `(.L_x_595) ;  /* 0x000000e000037945 */ /* 0x000fe20003800200 */
[----:B------:R-:W1:Y:S03]  /*2cc0*/  MUFU.RCP R11, R14 ;  /* 0x0000000e000b7308 */ /* 0x000e660000001000 */
        /* <DEDUP_REMOVED lines=12> */
.L_x_596:
[----:B------:R-:W-:Y:S05]  /*2d90*/  BSYNC.RECONVERGENT B3 ;  /* 0x0000000000037941 */ /* 0x000fea0003800200 */
.L_x_595:
[----:B------:R-:W2:Y:S01]  /*2da0*/  LDG.E R22, desc[UR14][R22.64] ;  /* 0x0000000e16167981 */ /* 0x000ea2000c1e1900 */
[----:B------:R-:W0:Y:S01]  /*2db0*/  LDC.64 R12, c[0x0][0x3c0] ;  /* 0x0000f000ff0c7b82 */ /* 0x000e220000000a00 */
[----:B-----5:R-:W-:Y:S01]  /*2dc0*/  FFMA R5, R2, 0.89999997615814208984, R0 ;  /* 0x3f66666602057823 */ /* 0x020fe20000000000 */
[----:B0-----:R-:W-:-:S04]  /*2dd0*/  IMAD.WIDE R2, R8, 0x4, R12 ;  /* 0x0000000408027825 */ /* 0x001fc800078e020c */
[----:B--2---:R-:W-:-:S05]  /*2de0*/  FADD R11, -R5, R22 ;  /* 0x00000016050b7221 */ /* 0x004fca0000000100 */
[----:B------:R1:W-:Y:S04]  /*2df0*/  STG.E desc[UR14][R2.64], R11 ;  /* 0x0000000b02007986 */ /* 0x0003e8000c10190e */
[----:B------:R1:W-:Y:S02]  /*2e00*/  STG.E desc[UR14][R20.64], R5 ;  /* 0x0000000514007986 */ /* 0x0003e4000c10190e */
.L_x_588:
[----:B------:R-:W-:Y:S05]  /*2e10*/  BSYNC.RECONVERGENT B2 ;  /* 0x0000000000027941 */ /* 0x000fea0003800200 */
.L_x_587:
[----:B------:R-:W-:-:S13]  /*2e20*/  LOP3.LUT P0, RZ, R9, R6, R8, 0xfe, !PT ;  /* 0x0000000609ff7212 */ /* 0x000fda000780fe08 */
[----:B------:R-:W-:Y:S05]  /*2e30*/  @P0 EXIT ;  /* 0x000000000000094d */ /* 0x000fea0003800000 */
[----:B01----:R-:W0:Y:S01]  /*2e40*/  MUFU.RCP R3, R10 ;  /* 0x0000000a00037308 */ /* 0x003e220000001000 */
        /* <DEDUP_REMOVED lines=12> */
[----:B------:R-:W-:-:S07]  /*2f10*/  MOV R2, R0 ;  /* 0x0000000000027202 */ /* 0x000fce0000000f00 */
.L_x_598:
[----:B------:R-:W-:Y:S05]  /*2f20*/  BSYNC.RECONVERGENT B2 ;  /* 0x0000000000027941 */ /* 0x000fea0003800200 */
.L_x_597:
[----:B------:R-:W0:Y:S08]  /*2f30*/  LDC.64 R8, c[0x0][0x408] ;  /* 0x00010200ff087b82 */ /* 0x000e300000000a00 */
[----:B------:R-:W1:Y:S01]  /*2f40*/  LDC.64 R10, c[0x0][0x3e8] ;  /* 0x0000fa00ff0a7b82 */ /* 0x000e620000000a00 */
[----:B0-----:R-:W-:-:S05]  /*2f50*/  IMAD.WIDE R8, R7, 0x4, R8 ;  /* 0x0000000407087825 */ /* 0x001fca00078e0208 */
[----:B------:R-:W2:Y:S01]  /*2f60*/  LDG.E R5, desc[UR14][R8.64] ;  /* 0x0000000e08057981 */ /* 0x000ea2000c1e1900 */
[----:B-1----:R-:W-:-:S05]  /*2f70*/  IMAD.WIDE R10, R7, 0x4, R10 ;  /* 0x00000004070a7825 */ /* 0x002fca00078e020a */
[----:B------:R0:W5:Y:S01]  /*2f80*/  LDG.E R3, desc[UR14][R10.64] ;  /* 0x0000000e0a037981 */ /* 0x000162000c1e1900 */
[----:B------:R-:W-:Y:S01]  /*2f90*/  BSSY.RECONVERGENT B2, `(.L_x_599) ;  /* 0x0000014000027945 */ /* 0x000fe20003800200 */
[----:B------:R-:W-:Y:S02]  /*2fa0*/  HFMA2 R0, -RZ, RZ, 1.75, 0 ;  /* 0x3f000000ff007431 */ /* 0x000fe400000001ff */
[----:B--2---:R-:W-:-:S05]  /*2fb0*/  FADD R6, -R5, R2 ;  /* 0x0000000205067221 */ /* 0x004fca0000000100 */
        /* <DEDUP_REMOVED lines=15> */
.L_x_602:
[----:B------:R-:W-:Y:S05]  /*30b0*/  BSYNC.RECONVERGENT B3 ;  /* 0x0000000000037941 */ /* 0x000fea0003800200 */
.L_x_601:
[----:B------:R-:W-:-:S07]  /*30c0*/  FADD R0, |R0|, -RZ ;  /* 0x800000ff00007221 */ /* 0x000fce0000000200 */
.L_x_600:
[----:B------:R-:W-:Y:S05]  /*30d0*/  BSYNC.RECONVERGENT B2 ;  /* 0x0000000000027941 */ /* 0x000fea0003800200 */
.L_x_599:
        /* <DEDUP_REMOVED lines=17> */
.L_x_604:
[----:B------:R-:W-:Y:S05]  /*31f0*/  BSYNC.RECONVERGENT B2 ;  /* 0x0000000000027941 */ /* 0x000fea0003800200 */
.L_x_603:
[----:B------:R-:W0:Y:S08]  /*3200*/  LDC.64 R4, c[0x0][0x3a8] ;  /* 0x0000ea00ff047b82 */ /* 0x000e300000000a00 */
[----:B------:R-:W1:Y:S01]  /*3210*/  LDC.64 R8, c[0x0][0x3c8] ;  /* 0x0000f200ff087b82 */ /* 0x000e620000000a00 */
[----:B0-----:R-:W-:-:S06]  /*3220*/  IMAD.WIDE R4, R7, 0x4, R4 ;  /* 0x0000000407047825 */ /* 0x001fcc00078e0204 */
[----:B------:R-:W2:Y:S01]  /*3230*/  LDG.E R4, desc[UR14][R4.64] ;  /* 0x0000000e04047981 */ /* 0x000ea2000c1e1900 */
[----:B-----5:R-:W-:Y:S01]  /*3240*/  FFMA R13, R3, 0.89999997615814208984, R0 ;  /* 0x3f666666030d7823 */ /* 0x020fe20000000000 */
[----:B-1----:R-:W-:-:S04]  /*3250*/  IMAD.WIDE R2, R7, 0x4, R8 ;  /* 0x0000000407027825 */ /* 0x002fc800078e0208 */
[----:B--2---:R-:W-:-:S05]  /*3260*/  FADD R7, -R13, R4 ;  /* 0x000000040d077221 */ /* 0x004fca0000000100 */
[----:B------:R-:W-:Y:S04]  /*3270*/  STG.E desc[UR14][R2.64], R7 ;  /* 0x0000000702007986 */ /* 0x000fe8000c10190e */
[----:B------:R-:W-:Y:S01]  /*3280*/  STG.E desc[UR14][R10.64], R13 ;  /* 0x0000000d0a007986 */ /* 0x000fe2000c10190e */
[----:B------:R-:W-:Y:S05]  /*3290*/  EXIT ;  /* 0x000000000000794d */ /* 0x000fea0003800000 */
        .weak           $__internal_6_$__cuda_sm3x_div_rn_noftz_f32_slowpath
        .type           $__internal_6_$__cuda_sm3x_div_rn_noftz_f32_slowpath,@function
        .size           $__internal_6_$__cuda_sm3x_div_rn_noftz_f32_slowpath,(.L_x_784 - $__internal_6_$__cuda_sm3x_div_rn_noftz_f32_slowpath)
$__internal_6_$__cuda_sm3x_div_rn_noftz_f32_slowpath:
        /* <DEDUP_REMOVED lines=34> */
.L_x_606:
[----:B------:R-:W-:Y:S01]  /*34c0*/  LEA R33, R13, 0xc0800000, 0x17 ;  /* 0xc08000000d217811 */ /* 0x000fe200078eb8ff */
[----:B------:R-:W-:Y:S01]  /*34d0*/  BSSY.RECONVERGENT B1, `(.L_x_611) ;  /* 0x0000036000017945 */ /* 0x000fe20003800200 */
[----:B------:R-:W-:Y:S02]  /*34e0*/  IADD3 R32, PT, PT, R15, -0x7f, RZ ;  /* 0xffffff810f207810 */ /* 0x000fe40007ffe0ff */
[----:B------:R-:W-:Y:S02]  /*34f0*/  IADD3 R33, PT, PT, -R33, R0, RZ ;  /* 0x0000000021217210 */ /* 0x000fe40007ffe1ff */
[C---:B------:R-:W-:Y:S01]  /*3500*/  IADD3 R13, PT, PT, R32.reuse, 0x7f, -R13 ;  /* 0x0000007f200d7810 */ /* 0x040fe20007ffe80d */
[----:B------:R-:W-:Y:S01]  /*3510*/  IMAD R0, R32, -0x800000, R5 ;  /* 0xff80000020007824 */ /* 0x000fe200078e0205 */
        /* <DEDUP_REMOVED lines=24> */
[CCC-:B------:R-:W-:Y:S01]  /*36a0*/  FFMA.RP R14, R15.reuse, R17.reuse, R16.reuse ;  /* 0x000000110f0e7223 */ /* 0x1c0fe20000008010 */
[----:B------:R-:W-:Y:S01]  /*36b0*/  FFMA.RM R17, R15, R17, R16 ;  /* 0x000000110f117223 */ /* 0x000fe20000004010 */
[----:B------:R-:W-:Y:S02]  /*36c0*/  IADD3 R15, PT, PT, R5, 0x20, RZ ;  /* 0x00000020050f7810 */ /* 0x000fe40007ffe0ff */
[----:B------:R-:W-:Y:S02]  /*36d0*/  LOP3.LUT R13, R13, 0x7fffff, RZ, 0xc0, !PT ;  /* 0x007fffff0d0d7812 */ /* 0x000fe400078ec0ff */
[----:B------:R-:W-:Y:S02]  /*36e0*/  ISETP.NE.AND P3, PT, R5, RZ, PT ;  /* 0x000000ff0500720c */ /* 0x000fe40003f65270 */
[----:B------:R-:W-:Y:S02]  /*36f0*/  LOP3.LUT R16, R13, 0x800000, RZ, 0xfc, !PT ;  /* 0x008000000d107812 */ /* 0x000fe400078efcff */
[----:B------:R-:W-:-:S02]  /*3700*/  ISETP.NE.AND P2, PT, R5, RZ, PT ;  /* 0x000000ff0500720c */ /* 0x000fc40003f45270 */
        /* <DEDUP_REMOVED lines=14> */
.L_x_613:
[----:B------:R-:W-:-:S04]  /*37f0*/  LOP3.LUT R0, R0, 0x80000000, RZ, 0xc0, !PT ;  /* 0x8000000000007812 */ /* 0x000fc800078ec0ff */
[----:B------:R-:W-:Y:S01]  /*3800*/  LOP3.LUT R0, R0, 0x7f800000, RZ, 0xfc, !PT ;  /* 0x7f80000000007812 */ /* 0x000fe200078efcff */
[----:B------:R-:W-:Y:S06]  /*3810*/  BRA `(.L_x_614) ;  /* 0x0000000000047947 */ /* 0x000fec0003800000 */
.L_x_612:
[----:B------:R-:W-:-:S07]  /*3820*/  LEA R0, R13, R0, 0x17 ;  /* 0x000000000d007211 */ /* 0x000fce00078eb8ff */
.L_x_614:
[----:B------:R-:W-:Y:S05]  /*3830*/  BSYNC.RECONVERGENT B1 ;  /* 0x0000000000017941 */ /* 0x000fea0003800200 */
.L_x_611:
[----:B------:R-:W-:Y:S05]  /*3840*/  BRA `(.L_x_615) ;  /* 0x0000000000207947 */ /* 0x000fea0003800000 */
.L_x_610:
[----:B------:R-:W-:-:S04]  /*3850*/  LOP3.LUT R0, R0, 0x80000000, R5, 0x48, !PT ;  /* 0x8000000000007812 */ /* 0x000fc800078e4805 */
[----:B------:R-:W-:Y:S01]  /*3860*/  LOP3.LUT R0, R0, 0x7f800000, RZ, 0xfc, !PT ;  /* 0x7f80000000007812 */ /* 0x000fe200078efcff */
[----:B------:R-:W-:Y:S06]  /*3870*/  BRA `(.L_x_615) ;  /* 0x0000000000147947 */ /* 0x000fec0003800000 */
.L_x_609:
[----:B------:R-:W-:Y:S01]  /*3880*/  LOP3.LUT R0, R0, 0x80000000, R5, 0x48, !PT ;  /* 0x8000000000007812 */ /* 0x000fe200078e4805 */
[----:B------:R-:W-:Y:S06]  /*3890*/  BRA `(.L_x_615) ;  /* 0x00000000000c7947 */ /* 0x000fec0003800000 */
.L_x_608:
[----:B------:R-:W0:Y:S01]  /*38a0*/  MUFU.RSQ R0, -QNAN ;  /* 0xffc0000000007908 */ /* 0x000e220000001400 */
[----:B------:R-:W-:Y:S05]  /*38b0*/  BRA `(.L_x_615) ;  /* 0x0000000000047947 */ /* 0x000fea0003800000 */
.L_x_607:
[----:B------:R-:W-:-:S07]  /*38c0*/  FADD.FTZ R0, R5, R0 ;  /* 0x0000000005007221 */ /* 0x000fce0000010000 */
.L_x_615:
[----:B------:R-:W-:Y:S05]  /*38d0*/  BSYNC.RECONVERGENT B0 ;  /* 0x0000000000007941 */ /* 0x000fea0003800200 */
.L_x_605:
[----:B------:R-:W-:-:S04]  /*38e0*/  HFMA2 R13, -RZ, RZ, 0, 0 ;  /* 0x00000000ff0d7431 */ /* 0x000fc800000001ff */
[----:B0-----:R-:W-:Y:S05]  /*38f0*/  RET.REL.NODEC R12 `(_Z10backprop_kP6float2S0_S0_S0_PfS1_S0_S0_S1_S1_S0_S0_S1_S1_S0_S0_S1_S1_iiii) ;  /* 0xffffffc40cc07950 */ /* 0x001fea0003c3ffff */
.L_x_616:
        /* <DEDUP_REMOVED lines=16> */
.L_x_784:


//--------------------- .text._Z7copy_inPfP6float2iiii --------------------------
	.section	.text._Z7copy_inPfP6float2iiii,"ax",@progbits
	.align	128
        .global         _Z7copy_inPfP6float2iiii
        .type           _Z7copy_inPfP6float2iiii,@function
        .size           _Z7copy_inPfP6float2iiii,(.L_x_807 - _Z7copy_inPfP6float2iiii)
        .other          _Z7copy_inPfP6float2iiii,@"STO_CUDA_ENTRY STV_DEFAULT"
_Z7copy_inPfP6float2iiii:
.text._Z7copy_inPfP6float2iiii:
[----:B------:R-:W-:Y:S08]  /*0000*/  LDC R1, c[0x0][0x37c] ;  /* 0x0000df00ff017b82 */ /* 0x000ff00000000800 */
[----:B------:R-:W0:Y:S01]  /*0010*/  LDC.64 R10, c[0x0][0x398] ;  /* 0x0000e600ff0a7b82 */ /* 0x000e220000000a00 */
[----:B------:R-:W0:Y:S01]  /*0020*/  LDCU UR4, c[0x0][0x394] ;  /* 0x00007280ff0477ac */ /* 0x000e220008000800 */
[----:B------:R-:W1:Y:S01]  /*0030*/  S2R R9, SR_CTAID.X ;  /* 0x0000000000097919 */ /* 0x000e620000002500 */
[----:B------:R-:W1:Y:S01]  /*0040*/  LDCU UR5, c[0x0][0x360] ;  /* 0x00006c00ff0577ac */ /* 0x000e620008000800 */
[----:B0-----:R-:W-:-:S02]  /*0050*/  IMAD R0, R10, UR4, RZ ;  /* 0x000000040a007c24 */ /* 0x001fc4000f8e02ff */
[-C--:B------:R-:W-:Y:S02]  /*0060*/  IMAD R2, R10, R11.reuse, RZ ;  /* 0x0000000b0a027224 */ /* 0x080fe400078e02ff */
[----:B------:R-:W-:Y:S02]  /*0070*/  IMAD R3, R0, R11, RZ ;  /* 0x0000000b00037224 */ /* 0x000fe400078e02ff */
[----:B------:R-:W1:Y:S03]  /*0080*/  S2R R0, SR_TID.X ;  /* 0x0000000000007919 */ /* 0x000e660000002100 */
[-C--:B------:R-:W-:Y:S02]  /*0090*/  IABS R4, R3.reuse ;  /* 0x0000000300047213 */ /* 0x080fe40000000000 */
[----:B------:R-:W-:Y:S02]  /*00a0*/  IABS R11, R3 ;  /* 0x00000003000b7213 */ /* 0x000fe40000000000 */
[----:B------:R-:W0:Y:S08]  /*00b0*/  I2F.RP R5, R4 ;  /* 0x0000000400057306 */ /* 0x000e300000209400 */
[----:B0-----:R-:W0:Y:S01]  /*00c0*/  MUFU.RCP R5, R5 ;  /* 0x0000000500057308 */ /* 0x001e220000001000 */
[----:B-1----:R-:W-:Y:S01]  /*00d0*/  IMAD R0, R9, UR5, R0 ;  /* 0x0000000509007c24 */ /* 0x002fe2000f8e0200 */
[----:B------:R-:W1:Y:S04]  /*00e0*/  LDCU UR5, c[0x0][0x390] ;  /* 0x00007200ff0577ac */ /* 0x000e680008000800 */
[----:B------:R-:W-:Y:S01]  /*00f0*/  IABS R10, R0 ;  /* 0x00000000000a7213 */ /* 0x000fe20000000000 */
[----:B0-----:R-:W-:Y:S01]  /*0100*/  VIADD R6, R5, 0xffffffe ;  /* 0x0ffffffe05067836 */ /* 0x001fe20000000000 */
[----:B------:R-:W-:-:S02]  /*0110*/  IABS R5, R2 ;  /* 0x0000000200057213 */ /* 0x000fc40000000000 */
[----:B------:R-:W-:Y:S01]  /*0120*/  ISETP.GE.AND P2, PT, R0, RZ, PT ;  /* 0x000000ff0000720c */ /* 0x000fe20003f46270 */
[----:B------:R0:W2:Y:S01]  /*0130*/  F2I.FTZ.U32.TRUNC.NTZ R7, R6 ;  /* 0x0000000600077305 */ /* 0x0000a2000021f000 */
[----:B-1----:R-:W-:Y:S01]  /*0140*/  UIMAD UR4, UR4, UR5, URZ ;  /* 0x00000005040472a4 */ /* 0x002fe2000f8e02ff */
[----:B0-----:R-:W-:Y:S02]  /*0150*/  IMAD.MOV.U32 R6, RZ, RZ, RZ ;  /* 0x000000ffff067224 */ /* 0x001fe400078e00ff */
[----:B--2---:R-:W-:-:S05]  /*0160*/  IMAD.MOV R8, RZ, RZ, -R7 ;  /* 0x000000ffff087224 */ /* 0x004fca00078e0a07 */
[----:B------:R-:W-:Y:S02]  /*0170*/  MOV R9, R8 ;  /* 0x0000000800097202 */ /* 0x000fe40000000f00 */
[----:B------:R-:W0:Y:S03]  /*0180*/  I2F.RP R8, R5 ;  /* 0x0000000500087306 */ /* 0x000e260000209400 */
[----:B------:R-:W-:-:S04]  /*0190*/  IMAD R9, R9, R4, RZ ;  /* 0x0000000409097224 */ /* 0x000fc800078e02ff */
[----:B------:R-:W-:Y:S01]  /*01a0*/  IMAD.HI.U32 R6, R7, R9, R6 ;  /* 0x0000000907067227 */ /* 0x000fe200078e0006 */
[----:B------:R-:W-:-:S03]  /*01b0*/  MOV R9, R10 ;  /* 0x0000000a00097202 */ /* 0x000fc60000000f00 */
[----:B------:R-:W-:Y:S02]  /*01c0*/  IMAD.MOV R7, RZ, RZ, -R11 ;  /* 0x000000ffff077224 */ /* 0x000fe400078e0a0b */
[----:B------:R-:W-:Y:S01]  /*01d0*/  IMAD.HI.U32 R6, R6, R9, RZ ;  /* 0x0000000906067227 */ /* 0x000fe200078e00ff */
[----:B0-----:R-:W0:Y:S03]  /*01e0*/  MUFU.RCP R8, R8 ;  /* 0x0000000800087308 */ /* 0x001e260000001000 */
[----:B------:R-:W-:-:S05]  /*01f0*/  IMAD R9, R6, R7, R9 ;  /* 0x0000000706097224 */ /* 0x000fca00078e0209 */
[----:B------:R-:W-:Y:S01]  /*0200*/  ISETP.GT.U32.AND P0, PT, R4, R9, PT ;  /* 0x000000090400720c */ /* 0x000fe20003f04070 */
[----:B0-----:R-:W-:Y:S01]  /*0210*/  VIADD R6, R8, 0xffffffe ;  /* 0x0ffffffe08067836 */ /* 0x001fe20000000000 */
[----:B------:R-:W-:-:S11]  /*0220*/  IABS R8, R2 ;  /* 0x0000000200087213 */ /* 0x000fd60000000000 */
[----:B------:R-:W-:Y:S01]  /*0230*/  @!P0 IADD3 R9, PT, PT, R9, -R4, RZ ;  /* 0x8000000409098210 */ /* 0x000fe20007ffe0ff */
[----:B------:R0:W1:Y:S01]  /*0240*/  F2I.FTZ.U32.TRUNC.NTZ R7, R6 ;  /* 0x0000000600077305 */ /* 0x000062000021f000 */
[----:B------:R-:W-:Y:S01]  /*0250*/  ISETP.NE.AND P0, PT, R3, RZ, PT ;  /* 0x000000ff0300720c */ /* 0x000fe20003f05270 */
[----:B------:R-:W-:Y:S01]  /*0260*/  IMAD.MOV R8, RZ, RZ, -R8 ;  /* 0x000000ffff087224 */ /* 0x000fe200078e0a08 */
[----:B------:R-:W-:Y:S01]  /*0270*/  ISETP.GT.U32.AND P1, PT, R4, R9, PT ;  /* 0x000000090400720c */ /* 0x000fe20003f24070 */
[----:B0-----:R-:W-:-:S12]  /*0280*/  HFMA2 R6, -RZ, RZ, 0, 0 ;  /* 0x00000000ff067431 */ /* 0x001fd800000001ff */
[----:B------:R-:W-:Y:S01]  /*0290*/  @!P1 IADD3 R9, PT, PT, R9, -R4, RZ ;  /* 0x8000000409099210 */ /* 0x000fe20007ffe0ff */
[----:B-1----:R-:W-:-:S03]  /*02a0*/  IMAD.MOV R4, RZ, RZ, -R7 ;  /* 0x000000ffff047224 */ /* 0x002fc600078e0a07 */
[----:B------:R-:W-:Y:S02]  /*02b0*/  @!P2 IADD3 R9, PT, PT, -R9, RZ, RZ ;  /* 0x000000ff0909a210 */ /* 0x000fe40007ffe1ff */
[----:B------:R-:W-:Y:S01]  /*02c0*/  @!P0 LOP3.LUT R9, RZ, R3, RZ, 0x33, !PT ;  /* 0x00000003ff098212 */ /* 0x000fe200078e33ff */
[----:B------:R-:W-:-:S03]  /*02d0*/  IMAD R3, R4, R5, RZ ;  /* 0x0000000504037224 */ /* 0x000fc600078e02ff */
[----:B------:R-:W-:Y:S01]  /*02e0*/  IABS R4, R9 ;  /* 0x0000000900047213 */ /* 0x000fe20000000000 */
[----:B------:R-:W-:-:S04]  /*02f0*/  IMAD.HI.U32 R6, R7, R3, R6 ;  /* 0x0000000307067227 */ /* 0x000fc800078e0006 */
[----:B------:R-:W-:Y:S01]  /*0300*/  IMAD.MOV.U32 R3, RZ, RZ, R4 ;  /* 0x000000ffff037224 */ /* 0x000fe200078e0004 */
[----:B------:R-:W-:-:S03]  /*0310*/  MOV R4, R8 ;  /* 0x0000000800047202 */ /* 0x000fc60000000f00 */
[----:B------:R-:W-:-:S04]  /*0320*/  IMAD.HI.U32 R6, R6, R3, RZ ;  /* 0x0000000306067227 */ /* 0x000fc800078e00ff */
[----:B------:R-:W-:Y:S02]  /*0330*/  IMAD R6, R6, R4, R3 ;  /* 0x0000000406067224 */ /* 0x000fe400078e0203 */
[----:B------:R-:W-:-:S03]  /*0340*/  IMAD R3, R2, UR4, RZ ;  /* 0x0000000402037c24 */ /* 0x000fc6000f8e02ff */
[----:B------:R-:W-:Y:S02]  /*0350*/  ISETP.GT.U32.AND P0, PT, R5, R6, PT ;  /* 0x000000060500720c */ /* 0x000fe40003f04070 */
[----:B------:R-:W-:-:S11]  /*0360*/  ISETP.GE.AND P1, PT, R0, R3, PT ;  /* 0x000000030000720c */ /* 0x000fd60003f26270 */
[----:B------:R-:W-:Y:S01]  /*0370*/  @!P0 IMAD.IADD R6, R6, 0x1, -R5 ;  /* 0x0000000106068824 */ /* 0x000fe200078e0a05 */
[----:B------:R-:W-:-:S04]  /*0380*/  ISETP.GE.AND P0, PT, R9, RZ, PT ;  /* 0x000000ff0900720c */ /* 0x000fc80003f06270 */
[----:B------:R-:W-:-:S13]  /*0390*/  ISETP.GT.U32.AND P2, PT, R5, R6, PT ;  /* 0x000000060500720c */ /* 0x000fda0003f44070 */
[----:B------:R-:W-:Y:S02]  /*03a0*/  @!P2 IADD3 R6, PT, PT, R6, -R5, RZ ;  /* 0x800000050606a210 */ /* 0x000fe40007ffe0ff */
[----:B------:R-:W-:Y:S01]  /*03b0*/  ISETP.NE.AND P2, PT, R2, RZ, PT ;  /* 0x000000ff0200720c */ /* 0x000fe20003f45270 */
[----:B------:R-:W-:-:S12]  /*03c0*/  @P1 EXIT ;  /* 0x000000000000194d */ /* 0x000fd80003800000 */
[----:B------:R-:W0:Y:S01]  /*03d0*/  LDC.64 R4, c[0x0][0x380] ;  /* 0x0000e000ff047b82 */ /* 0x000e220000000a00 */
[----:B------:R-:W-:Y:S01]  /*03e0*/  @!P0 IMAD.MOV R6, RZ, RZ, -R6 ;  /* 0x000000ffff068224 */ /* 0x000fe200078e0a06 */
[----:B------:R-:W-:Y:S01]  /*03f0*/  @!P2 LOP3.LUT R6, RZ, R2, RZ, 0x33, !PT ;  /* 0x00000002ff06a212 */ /* 0x000fe200078e33ff */
[----:B------:R-:W1:Y:S03]  /*0400*/  LDCU.64 UR4, c[0x0][0x358] ;  /* 0x00006b00ff0477ac */ /* 0x000e660008000a00 */
[----:B------:R-:W-:-:S04]  /*0410*/  IADD3 R2, PT, PT, R6, R0, -R9 ;  /* 0x0000000006027210 */ /* 0x000fc80007ffe809 */
[----:B------:R-:W-:-:S04]  /*0420*/  IADD3 R2, PT, PT, R2, R9, -R6 ;  /* 0x0000000902027210 */ /* 0x000fc80007ffe806 */
[----:B------:R-:W-:-:S05]  /*0430*/  SHF.L.U32 R3, R2, 0x1, RZ ;  /* 0x0000000102037819 */ /* 0x000fca00000006ff */
[----:B0-----:R-:W-:Y:S02]  /*0440*/  IMAD.WIDE R2, R3, 0x4, R4 ;  /* 0x0000000403027825 */ /* 0x001fe400078e0204 */
[----:B------:R-:W0:Y:S03]  /*0450*/  LDC.64 R4, c[0x0][0x388] ;  /* 0x0000e200ff047b82 */ /* 0x000e260000000a00 */
[----:B-1----:R-:W2:Y:S01]  /*0460*/  LDG.E R7, desc[UR4][R2.64] ;  /* 0x0000000402077981 */ /* 0x002ea2000c1e1900 */
[----:B0-----:R-:W-:-:S05]  /*0470*/  IMAD.WIDE R4, R0, 0x8, R4 ;  /* 0x0000000800047825 */ /* 0x001fca00078e0204 */
[----:B--2---:R-:W-:Y:S04]  /*0480*/  STG.E desc[UR4][R4.64], R7 ;  /* 0x0000000704007986 */ /* 0x004fe8000c101904 */
[----:B------:R-:W2:Y:S04]  /*0490*/  LDG.E R9, desc[UR4][R2.64+0x4] ;  /* 0x0000040402097981 */ /* 0x000ea8000c1e1900 */
[----:B--2---:R-:W-:Y:S01]  /*04a0*/  STG.E desc[UR4][R4.64+0x4], R9 ;  /* 0x0000040904007986 */ /* 0x004fe2000c101904 */
[----:B------:R-:W-:Y:S05]  /*04b0*/  EXIT ;  /* 0x000000000000794d */ /* 0x000fea0003800000 */
.L_x_617:
        /* <DEDUP_REMOVED lines=12> */
.L_x_807:


//--------------------- .text._Z8copy_outP6float2Pfiiii --------------------------
	.section	.text._Z8copy_outP6float2Pfiiii,"ax",@progbits
	.align	128
        .global         _Z8copy_outP6float2Pfiiii
        .type           _Z8copy_outP6float2Pfiiii,@function
        .size           _Z8copy_outP6float2Pfiiii,(.L_x_808 - _Z8copy_outP6float2Pfiiii)
        .other          _Z8copy_outP6float2Pfiiii,@"STO_CUDA_ENTRY STV_DEFAULT"
_Z8copy_outP6float2Pfiiii:
.text._Z8copy_outP6float2Pfiiii:
[----:B------:R-:W-:Y:S08]  /*0000*/  LDC R1, c[0x0][0x37c] ;  /* 0x0000df00ff017b82 */ /* 0x000ff00000000800 */
[----:B------:R-:W0:Y:S01]  /*0010*/  LDC.64 R2, c[0x0][0x398] ;  /* 0x0000e600ff027b82 */ /* 0x000e220000000a00 */
[----:B------:R-:W0:Y:S01]  /*0020*/  LDCU UR4, c[0x0][0x394] ;  /* 0x00007280ff0477ac */ /* 0x000e220008000800 */
[----:B------:R-:W1:Y:S01]  /*0030*/  S2R R0, SR_TID.X ;  /* 0x0000000000007919 */ /* 0x000e620000002100 */
[----:B------:R-:W1:Y:S01]  /*0040*/  LDCU UR5, c[0x0][0x360] ;  /* 0x00006c00ff0577ac */ /* 0x000e620008000800 */
[----:B------:R-:W1:Y:S01]  /*0050*/  S2R R5, SR_CTAID.X ;  /* 0x0000000000057919 */ /* 0x000e620000002500 */
[----:B0-----:R-:W-:-:S04]  /*0060*/  IMAD R6, R2, UR4, RZ ;  /* 0x0000000402067c24 */ /* 0x001fc8000f8e02ff */
[----:B------:R-:W-:-:S04]  /*0070*/  IMAD R6, R6, R3, RZ ;  /* 0x0000000306067224 */ /* 0x000fc800078e02ff */
[----:B------:R-:W-:-:S05]  /*0080*/  IMAD.SHL.U32 R7, R6, 0x2, RZ ;  /* 0x0000000206077824 */ /* 0x000fca00078e00ff */
[-C--:B------:R-:W-:Y:S01]  /*0090*/  IABS R10, R7.reuse ;  /* 0x00000007000a7213 */ /* 0x080fe20000000000 */
[----:B-1----:R-:W-:Y:S01]  /*00a0*/  IMAD R0, R5, UR5, R0 ;  /* 0x0000000505007c24 */ /* 0x002fe2000f8e0200 */
[----:B------:R-:W-:Y:S01]  /*00b0*/  IABS R12, R7 ;  /* 0x00000007000c7213 */ /* 0x000fe20000000000 */
[----:B------:R-:W-:Y:S01]  /*00c0*/  IMAD R5, R2, R3, RZ ;  /* 0x0000000302057224 */ /* 0x000fe200078e02ff */
[----:B------:R-:W0:Y:S01]  /*00d0*/  I2F.RP R4, R10 ;  /* 0x0000000a00047306 */ /* 0x000e220000209400 */
[----:B------:R-:W1:Y:S01]  /*00e0*/  LDCU UR5, c[0x0][0x390] ;  /* 0x00007200ff0577ac */ /* 0x000e620008000800 */
[----:B------:R-:W-:-:S06]  /*00f0*/  IABS R14, R0 ;  /* 0x00000000000e7213 */ /* 0x000fcc0000000000 */
[----:B0-----:R-:W0:Y:S01]  /*0100*/  MUFU.RCP R4, R4 ;  /* 0x0000000400047308 */ /* 0x001e220000001000 */
[----:B-1----:R-:W-:-:S06]  /*0110*/  UIMAD UR4, UR4, UR5, URZ ;  /* 0x00000005040472a4 */ /* 0x002fcc000f8e02ff */
[----:B------:R-:W-:-:S04]  /*0120*/  IMAD R2, R2, UR4, RZ ;  /* 0x0000000402027c24 */ /* 0x000fc8000f8e02ff */
[----:B------:R-:W-:Y:S02]  /*0130*/  IMAD R2, R2, R3, RZ ;  /* 0x0000000302027224 */ /* 0x000fe400078e02ff */
[----:B0-----:R-:W-:Y:S02]  /*0140*/  VIADD R8, R4, 0xffffffe ;  /* 0x0ffffffe04087836 */ /* 0x001fe40000000000 */
[----:B------:R-:W-:Y:S02]  /*0150*/  IMAD.SHL.U32 R4, R5, 0x2, RZ ;  /* 0x0000000205047824 */ /* 0x000fe400078e00ff */
[----:B------:R0:W1:Y:S02]  /*0160*/  F2I.FTZ.U32.TRUNC.NTZ R9, R8 ;  /* 0x0000000800097305 */ /* 0x000064000021f000 */
[----:B0-----:R-:W-:Y:S01]  /*0170*/  IMAD.MOV.U32 R8, RZ, RZ, RZ ;  /* 0x000000ffff087224 */ /* 0x001fe200078e00ff */
[----:B-1----:R-:W-:-:S05]  /*0180*/  IADD3 R11, PT, PT, RZ, -R9, RZ ;  /* 0x80000009ff0b7210 */ /* 0x002fca0007ffe0ff */
[----:B------:R-:W-:-:S04]  /*0190*/  IMAD R11, R11, R10, RZ ;  /* 0x0000000a0b0b7224 */ /* 0x000fc800078e02ff */
[----:B------:R-:W-:Y:S01]  /*01a0*/  IMAD.HI.U32 R9, R9, R11, R8 ;  /* 0x0000000b09097227 */ /* 0x000fe200078e0008 */
[----:B------:R-:W-:Y:S02]  /*01b0*/  IABS R8, R4 ;  /* 0x0000000400087213 */ /* 0x000fe40000000000 */
[----:B------:R-:W-:Y:S02]  /*01c0*/  IADD3 R11, PT, PT, RZ, -R12, RZ ;  /* 0x8000000cff0b7210 */ /* 0x000fe40007ffe0ff */
[----:B------:R-:W0:Y:S01]  /*01d0*/  I2F.RP R12, R8 ;  /* 0x00000008000c7306 */ /* 0x000e220000209400 */
[----:B------:R-:W-:-:S04]  /*01e0*/  IMAD.HI.U32 R9, R9, R14, RZ ;  /* 0x0000000e09097227 */ /* 0x000fc800078e00ff */
[----:B------:R-:W-:-:S05]  /*01f0*/  IMAD R11, R9, R11, R14 ;  /* 0x0000000b090b7224 */ /* 0x000fca00078e020e */
[----:B------:R-:W-:Y:S01]  /*0200*/  ISETP.GT.U32.AND P2, PT, R10, R11, PT ;  /* 0x0000000b0a00720c */ /* 0x000fe20003f44070 */
[----:B0-----:R-:W0:-:S12]  /*0210*/  MUFU.RCP R12, R12 ;  /* 0x0000000c000c7308 */ /* 0x001e180000001000 */
[----:B------:R-:W-:Y:S01]  /*0220*/  @!P2 IMAD.IADD R11, R11, 0x1, -R10 ;  /* 0x000000010b0ba824 */ /* 0x000fe200078e0a0a */
[----:B------:R-:W-:Y:S02]  /*0230*/  @!P2 IADD3 R9, PT, PT, R9, 0x1, RZ ;  /* 0x000000010909a810 */ /* 0x000fe40007ffe0ff */
[----:B------:R-:W-:Y:S02]  /*0240*/  ISETP.NE.AND P2, PT, R7, RZ, PT ;  /* 0x000000ff0700720c */ /* 0x000fe40003f45270 */
[----:B------:R-:W-:Y:S02]  /*0250*/  ISETP.GE.U32.AND P0, PT, R11, R10, PT ;  /* 0x0000000a0b00720c */ /* 0x000fe40003f06070 */
[----:B------:R-:W-:-:S04]  /*0260*/  LOP3.LUT R10, R0, R7, RZ, 0x3c, !PT ;  /* 0x00000007000a7212 */ /* 0x000fc800078e3cff */
[----:B------:R-:W-:Y:S01]  /*0270*/  ISETP.GE.AND P1, PT, R10, RZ, PT ;  /* 0x000000ff0a00720c */ /* 0x000fe20003f26270 */
[----:B0-----:R-:W-:Y:S01]  /*0280*/  VIADD R10, R12, 0xffffffe ;  /* 0x0ffffffe0c0a7836 */ /* 0x001fe20000000000 */
[----:B------:R-:W-:-:S03]  /*0290*/  IABS R12, R4 ;  /* 0x00000004000c7213 */ /* 0x000fc60000000000 */
[----:B------:R0:W1:Y:S02]  /*02a0*/  F2I.FTZ.U32.TRUNC.NTZ R11, R10 ;  /* 0x0000000a000b7305 */ /* 0x000064000021f000 */
[----:B------:R-:W-:Y:S02]  /*02b0*/  @P0 VIADD R9, R9, 0x1 ;  /* 0x0000000109090836 */ /* 0x000fe40000000000 */
[----:B------:R-:W-:-:S04]  /*02c0*/  IMAD.MOV R12, RZ, RZ, -R12 ;  /* 0x000000ffff0c7224 */ /* 0x000fc800078e0a0c */
[----:B------:R-:W-:Y:S01]  /*02d0*/  @!P1 IMAD.MOV R9, RZ, RZ, -R9 ;  /* 0x000000ffff099224 */ /* 0x000fe200078e0a09 */
[----:B------:R-:W-:Y:S01]  /*02e0*/  @!P2 LOP3.LUT R9, RZ, R7, RZ, 0x33, !PT ;  /* 0x00000007ff09a212 */ /* 0x000fe200078e33ff */
[----:B0-----:R-:W-:-:S04]  /*02f0*/  IMAD.MOV.U32 R10, RZ, RZ, RZ ;  /* 0x000000ffff0a7224 */ /* 0x001fc800078e00ff */
[----:B------:R-:W-:Y:S01]  /*0300*/  IMAD R6, R6, R9, RZ ;  /* 0x0000000906067224 */ /* 0x000fe200078e02ff */
[----:B-1----:R-:W-:-:S03]  /*0310*/  IADD3 R7, PT, PT, RZ, -R11, RZ ;  /* 0x8000000bff077210 */ /* 0x002fc60007ffe0ff */
[----:B------:R-:W-:Y:S02]  /*0320*/  IMAD R13, R6, -0x2, R0 ;  /* 0xfffffffe060d7824 */ /* 0x000fe400078e0200 */
[----:B------:R-:W-:-:S03]  /*0330*/  IMAD R7, R7, R8, RZ ;  /* 0x0000000807077224 */ /* 0x000fc600078e02ff */
[----:B------:R-:W-:Y:S01]  /*0340*/  IABS R9, R13 ;  /* 0x0000000d00097213 */ /* 0x000fe20000000000 */
[----:B------:R-:W-:Y:S01]  /*0350*/  IMAD.HI.U32 R10, R11, R7, R10 ;  /* 0x000000070b0a7227 */ /* 0x000fe200078e000a */
[----:B------:R-:W-:Y:S02]  /*0360*/  SHF.L.U32 R7, R3, 0x1, RZ ;  /* 0x0000000103077819 */ /* 0x000fe400000006ff */
[----:B------:R-:W-:Y:S02]  /*0370*/  MOV R11, R9 ;  /* 0x00000009000b7202 */ /* 0x000fe40000000f00 */
[----:B------:R-:W-:Y:S02]  /*0380*/  IABS R9, R7 ;  /* 0x0000000700097213 */ /* 0x000fe40000000000 */
[----:B------:R-:W-:Y:S01]  /*0390*/  LOP3.LUT R13, R13, R4, RZ, 0x3c, !PT ;  /* 0x000000040d0d7212 */ /* 0x000fe200078e3cff */
[----:B------:R-:W-:-:S03]  /*03a0*/  IMAD.HI.U32 R10, R10, R11, RZ ;  /* 0x0000000b0a0a7227 */ /* 0x000fc600078e00ff */
[----:B------:R-:W-:Y:S01]  /*03b0*/  ISETP.GE.AND P1, PT, R13, RZ, PT ;  /* 0x000000ff0d00720c */ /* 0x000fe20003f26270 */
        /* <DEDUP_REMOVED lines=8> */
[----:B0-----:R-:W-:-:S11]  /*0440*/  IADD3 R11, PT, PT, R12, 0xffffffe, RZ ;  /* 0x0ffffffe0c0b7810 */ /* 0x001fd60007ffe0ff */
[----:B------:R-:W-:Y:S01]  /*0450*/  @P0 VIADD R10, R10, 0x1 ;  /* 0x000000010a0a0836 */ /* 0x000fe20000000000 */
[----:B------:R-:W0:Y:S03]  /*0460*/  F2I.FTZ.U32.TRUNC.NTZ R11, R11 ;  /* 0x0000000b000b7305 */ /* 0x000e26000021f000 */
[----:B------:R-:W-:Y:S01]  /*0470*/  @!P1 IMAD.MOV R10, RZ, RZ, -R10 ;  /* 0x000000ffff0a9224 */ /* 0x000fe200078e0a0a */
[----:B------:R-:W-:-:S05]  /*0480*/  @!P2 LOP3.LUT R10, RZ, R4, RZ, 0x33, !PT ;  /* 0x00000004ff0aa212 */ /* 0x000fca00078e33ff */
[----:B------:R-:W-:Y:S01]  /*0490*/  IMAD R5, R5, R10, RZ ;  /* 0x0000000a05057224 */ /* 0x000fe200078e02ff */
[----:B------:R-:W-:-:S03]  /*04a0*/  IABS R10, R7 ;  /* 0x00000007000a7213 */ /* 0x000fc60000000000 */
[----:B------:R-:W-:Y:S02]  /*04b0*/  IMAD R13, R5, -0x2, R0 ;  /* 0xfffffffe050d7824 */ /* 0x000fe400078e0200 */
[----:B------:R-:W-:Y:S02]  /*04c0*/  IMAD.MOV R12, RZ, RZ, -R10 ;  /* 0x000000ffff0c7224 */ /* 0x000fe400078e0a0a */
[----:B------:R-:W-:Y:S01]  /*04d0*/  HFMA2 R10, -RZ, RZ, 0, 0 ;  /* 0x00000000ff0a7431 */ /* 0x000fe200000001ff */
[----:B0-----:R-:W-:Y:S01]  /*04e0*/  IADD3 R8, PT, PT, RZ, -R11, RZ ;  /* 0x8000000bff087210 */ /* 0x001fe20007ffe0ff */
[----:B------:R-:W-:-:S04]  /*04f0*/  IMAD R4, R6, -0x2, R13 ;  /* 0xfffffffe06047824 */ /* 0x000fc800078e020d */
[----:B------:R-:W-:Y:S01]  /*0500*/  IMAD R15, R8, R9, RZ ;  /* 0x00000009080f7224 */ /* 0x000fe200078e02ff */
[----:B------:R-:W-:Y:S02]  /*0510*/  IABS R8, R4 ;  /* 0x0000000400087213 */ /* 0x000fe40000000000 */
[----:B------:R-:W-:Y:S01]  /*0520*/  LOP3.LUT R4, R4, R7, RZ, 0x3c, !PT ;  /* 0x0000000704047212 */ /* 0x000fe200078e3cff */
[----:B------:R-:W-:-:S03]  /*0530*/  IMAD.HI.U32 R10, R11, R15, R10 ;  /* 0x0000000f0b0a7227 */ /* 0x000fc600078e000a */
[----:B------:R-:W-:Y:S01]  /*0540*/  ISETP.GE.AND P0, PT, R4, RZ, PT ;  /* 0x000000ff0400720c */ /* 0x000fe20003f06270 */
[----:B------:R-:W-:Y:S01]  /*0550*/  IMAD.MOV.U32 R11, RZ, RZ, R8 ;  /* 0x000000ffff0b7224 */ /* 0x000fe200078e0008 */
[----:B------:R-:W-:-:S03]  /*0560*/  MOV R8, R12 ;  /* 0x0000000c00087202 */ /* 0x000fc60000000f00 */
[----:B------:R-:W-:-:S04]  /*0570*/  IMAD.HI.U32 R10, R10, R11, RZ ;  /* 0x0000000b0a0a7227 */ /* 0x000fc800078e00ff */
[----:B------:R-:W-:-:S05]  /*0580*/  IMAD R8, R10, R8, R11 ;  /* 0x000000080a087224 */ /* 0x000fca00078e020b */
[----:B------:R-:W-:-:S13]  /*0590*/  ISETP.GT.U32.AND P1, PT, R9, R8, PT ;  /* 0x000000080900720c */ /* 0x000fda0003f24070 */
[----:B------:R-:W-:Y:S02]  /*05a0*/  @!P1 IMAD.IADD R8, R8, 0x1, -R9 ;  /* 0x0000000108089824 */ /* 0x000fe400078e0a09 */
[----:B------:R-:W-:-:S03]  /*05b0*/  @!P1 VIADD R10, R10, 0x1 ;  /* 0x000000010a0a9836 */ /* 0x000fc60000000000 */
[----:B------:R-:W-:Y:S02]  /*05c0*/  ISETP.GE.U32.AND P2, PT, R8, R9, PT ;  /* 0x000000090800720c */ /* 0x000fe40003f46070 */
[----:B------:R-:W-:-:S04]  /*05d0*/  SHF.L.U32 R9, R2, 0x1, RZ ;  /* 0x0000000102097819 */ /* 0x000fc800000006ff */
[----:B------:R-:W-:-:S07]  /*05e0*/  ISETP.GE.AND P1, PT, R0, R9, PT ;  /* 0x000000090000720c */ /* 0x000fce0003f26270 */
[----:B------:R-:W-:Y:S02]  /*05f0*/  @P2 IADD3 R10, PT, PT, R10, 0x1, RZ ;  /* 0x000000010a0a2810 */ /* 0x000fe40007ffe0ff */
[----:B------:R-:W-:-:S03]  /*0600*/  ISETP.NE.AND P2, PT, R7, RZ, PT ;  /* 0x000000ff0700720c */ /* 0x000fc60003f45270 */
[----:B------:R-:W-:Y:S01]  /*0610*/  @!P0 IMAD.MOV R10, RZ, RZ, -R10 ;  /* 0x000000ffff0a8224 */ /* 0x000fe200078e0a0a */
[----:B------:R-:W-:Y:S09]  /*0620*/  @P1 EXIT ;  /* 0x000000000000194d */ /* 0x000ff20003800000 */
[----:B------:R-:W0:Y:S01]  /*0630*/  LDC.64 R8, c[0x0][0x380] ;  /* 0x0000e000ff087b82 */ /* 0x000e220000000a00 */
[----:B------:R-:W-:Y:S01]  /*0640*/  @!P2 LOP3.LUT R10, RZ, R7, RZ, 0x33, !PT ;  /* 0x00000007ff0aa212 */ /* 0x000fe200078e33ff */
[----:B------:R-:W1:Y:S04]  /*0650*/  LDCU.64 UR4, c[0x0][0x358] ;  /* 0x00006b00ff0477ac */ /* 0x000e680008000a00 */
[----:B------:R-:W-:-:S04]  /*0660*/  IMAD R2, R10, R3, R6 ;  /* 0x000000030a027224 */ /* 0x000fc800078e0206 */
[----:B------:R-:W-:Y:S01]  /*0670*/  IMAD R13, R2, -0x2, R13 ;  /* 0xfffffffe020d7824 */ /* 0x000fe200078e020d */
[----:B------:R-:W-:Y:S02]  /*0680*/  IADD3 R2, PT, PT, R5, R2, RZ ;  /* 0x0000000205027210 */ /* 0x000fe40007ffe0ff */
[----:B------:R-:W2:Y:S02]  /*0690*/  LDC.64 R4, c[0x0][0x388] ;  /* 0x0000e200ff047b82 */ /* 0x000ea40000000a00 */
[----:B------:R-:W-:-:S04]  /*06a0*/  LEA.HI R13, R13, R13, RZ, 0x1 ;  /* 0x0000000d0d0d7211 */ /* 0x000fc800078f08ff */
[----:B------:R-:W-:-:S05]  /*06b0*/  LEA.HI.SX32 R3, R13, R2, 0x1f ;  /* 0x000000020d037211 */ /* 0x000fca00078ffaff */
[----:B0-----:R-:W-:-:S06]  /*06c0*/  IMAD.WIDE R2, R3, 0x8, R8 ;  /* 0x0000000803027825 */ /* 0x001fcc00078e0208 */
[----:B-1----:R-:W3:Y:S01]  /*06d0*/  LDG.E.64 R2, desc[UR4][R2.64] ;  /* 0x0000000402027981 */ /* 0x002ee2000c1e1b00 */
[----:B------:R-:W-:-:S04]  /*06e0*/  LOP3.LUT R6, R0, 0x1, RZ, 0xc0, !PT ;  /* 0x0000000100067812 */ /* 0x000fc800078ec0ff */
[----:B------:R-:W-:Y:S01]  /*06f0*/  ISETP.NE.U32.AND P0, PT, R6, 0x1, PT ;  /* 0x000000010600780c */ /* 0x000fe20003f05070 */
[----:B--2---:R-:W-:-:S03]  /*0700*/  IMAD.WIDE R4, R0, 0x4, R4 ;  /* 0x0000000400047825 */ /* 0x004fc600078e0204 */
[----:B---3--:R-:W-:-:S05]  /*0710*/  FSEL R7, R3, R2, !P0 ;  /* 0x0000000203077208 */ /* 0x008fca0004000000 */
[----:B------:R-:W-:Y:S01]  /*0720*/  STG.E desc[UR4][R4.64], R7 ;  /* 0x0000000704007986 */ /* 0x000fe2000c101904 */
[----:B------:R-:W-:Y:S05]  /*0730*/  EXIT ;  /* 0x000000000000794d */ /* 0x000fea0003800000 */
.L_x_618:
        /* <DEDUP_REMOVED lines=12> */
.L_x_808:


//--------------------- .text._Z9normalizeP6float2iiii --------------------------
	.section	.text._Z9normalizeP6float2iiii,"ax",@progbits
	.align	128
        .global         _Z9normalizeP6float2iiii
        .type           _Z9normalizeP6float2iiii,@function
        .size           _Z9normalizeP6float2iiii,(.L_x_785 - _Z9normalizeP6float2iiii)
        .other          _Z9normalizeP6float2iiii,@"STO_CUDA_ENTRY STV_DEFAULT"
_Z9normalizeP6float2iiii:
.text._Z9normalizeP6float2iiii:
[----:B------:R-:W-:Y:S01]  /*0000*/  LDC R1, c[0x0][0x37c] ;  /* 0x0000df00ff017b82 */ /* 0x000fe20000000800 */
[----:B------:R-:W0:Y:S01]  /*0010*/  S2R R3, SR_TID.X ;  /* 0x0000000000037919 */ /* 0x000e220000002100 */
[----:B------:R-:W1:Y:S01]  /*0020*/  LDCU.64 UR6, c[0x0][0x390] ;  /* 0x00007200ff0677ac */ /* 0x000e620008000a00 */
[----:B------:R-:W0:Y:S01]  /*0030*/  S2R R0, SR_CTAID.X ;  /* 0x0000000000007919 */ /* 0x000e220000002500 */
[----:B------:R-:W2:Y:S01]  /*0040*/  LDCU UR5, c[0x0][0x38c] ;  /* 0x00007180ff0577ac */ /* 0x000ea20008000800 */
[----:B------:R-:W0:Y:S01]  /*0050*/  LDCU UR8, c[0x0][0x360] ;  /* 0x00006c00ff0877ac */ /* 0x000e220008000800 */
[----:B-1----:R-:W-:Y:S02]  /*0060*/  ULEA.HI UR4, UR7, UR7, URZ, 0x1 ;  /* 0x0000000707047291 */ /* 0x002fe4000f8f08ff */
[----:B--2---:R-:W-:Y:S02]  /*0070*/  UIMAD UR5, UR6, UR5, URZ ;  /* 0x00000005060572a4 */ /* 0x004fe4000f8e02ff */
[----:B------:R-:W-:-:S04]  /*0080*/  USHF.R.S32.HI UR4, URZ, 0x1, UR4 ;  /* 0x00000001ff047899 */ /* 0x000fc80008011404 */
[----:B------:R-:W-:Y:S01]  /*0090*/  UIMAD UR4, UR4, UR5, UR5 ;  /* 0x00000005040472a4 */ /* 0x000fe2000f8e0205 */
[----:B0-----:R-:W-:-:S05]  /*00a0*/  IMAD R3, R0, UR8, R3 ;  /* 0x0000000800037c24 */ /* 0x001fca000f8e0203 */
[----:B------:R-:W-:-:S13]  /*00b0*/  ISETP.GE.AND P0, PT, R3, UR4, PT ;  /* 0x0000000403007c0c */ /* 0x000fda000bf06270 */
[----:B------:R-:W-:Y:S05]  /*00c0*/  @P0 EXIT ;  /* 0x000000000000094d */ /* 0x000fea0003800000 */
[----:B------:R-:W0:Y:S01]  /*00d0*/  LDC.64 R6, c[0x0][0x380] ;  /* 0x0000e000ff067b82 */ /* 0x000e220000000a00 */
[----:B------:R-:W1:Y:S01]  /*00e0*/  LDCU.64 UR4, c[0x0][0x358] ;  /* 0x00006b00ff0477ac */ /* 0x000e620008000a00 */
[----:B------:R-:W2:Y:S01]  /*00f0*/  LDCU UR6, c[0x0][0x388] ;  /* 0x00007100ff0677ac */ /* 0x000ea20008000800 */
[----:B0-----:R-:W-:-:S05]  /*0100*/  IMAD.WIDE R6, R3, 0x8, R6 ;  /* 0x0000000803067825 */ /* 0x001fca00078e0206 */
[----:B-1----:R-:W3:Y:S01]  /*0110*/  LDG.E.64 R2, desc[UR4][R6.64] ;  /* 0x0000000406027981 */ /* 0x002ee2000c1e1b00 */
[----:B--2---:R-:W-:Y:S01]  /*0120*/  I2FP.F32.S32 R8, UR6 ;  /* 0x0000000600087c45 */ /* 0x004fe20008201400 */
[----:B------:R-:W-:Y:S03]  /*0130*/  BSSY.RECONVERGENT B0, `(.L_x_619) ;  /* 0x000000d000007945 */ /* 0x000fe60003800200 */
[----:B------:R-:W0:Y:S02]  /*0140*/  MUFU.RCP R5, R8 ;  /* 0x0000000800057308 */ /* 0x000e240000001000 */
[----:B0-----:R-:W-:-:S04]  /*0150*/  FFMA R0, -R8, R5, 1 ;  /* 0x3f80000008007423 */ /* 0x001fc80000000105 */
[----:B------:R-:W-:Y:S02]  /*0160*/  FFMA R5, R5, R0, R5 ;  /* 0x0000000005057223 */ /* 0x000fe40000000005 */
[----:B---3--:R-:W0:Y:S02]  /*0170*/  FCHK P0, R2, R8 ;  /* 0x0000000802007302 */ /* 0x008e240000000000 */
[----:B------:R-:W-:-:S04]  /*0180*/  FFMA R4, R2, R5, RZ ;  /* 0x0000000502047223 */ /* 0x000fc800000000ff */
[----:B------:R-:W-:-:S04]  /*0190*/  FFMA R0, -R8, R4, R2 ;  /* 0x0000000408007223 */ /* 0x000fc80000000102 */
[----:B------:R-:W-:Y:S01]  /*01a0*/  FFMA R4, R5, R0, R4 ;  /* 0x0000000005047223 */ /* 0x000fe20000000004 */
[----:B0-----:R-:W-:Y:S06]  /*01b0*/  @!P0 BRA `(.L_x_620) ;  /* 0x0000000000108947 */ /* 0x001fec0003800000 */
[----:B------:R-:W-:Y:S01]  /*01c0*/  IMAD.MOV.U32 R5, RZ, RZ, R8 ;  /* 0x000000ffff057224 */ /* 0x000fe200078e0008 */
[----:B------:R-:W-:-:S07]  /*01d0*/  MOV R10, 0x1f0 ;  /* 0x000001f0000a7802 */ /* 0x000fce0000000f00 */
[----:B------:R-:W-:Y:S05]  /*01e0*/  CALL.REL.NOINC `($__internal_7_$__cuda_sm3x_div_rn_noftz_f32_slowpath) ;  /* 0x00000000004c7944 */ /* 0x000fea0003c00000 */
[----:B------:R-:W-:-:S07]  /*01f0*/  IMAD.MOV.U32 R4, RZ, RZ, R0 ;  /* 0x000000ffff047224 */ /* 0x000fce00078e0000 */
.L_x_620:
[----:B------:R-:W-:Y:S05]  /*0200*/  BSYNC.RECONVERGENT B0 ;  /* 0x0000000000007941 */ /* 0x000fea0003800200 */
.L_x_619:
        /* <DEDUP_REMOVED lines=9> */
[----:B------:R-:W-:Y:S01]  /*02a0*/  IMAD.MOV.U32 R2, RZ, RZ, R3 ;  /* 0x000000ffff027224 */ /* 0x000fe200078e0003 */
[----:B------:R-:W-:Y:S01]  /*02b0*/  MOV R10, 0x2e0 ;  /* 0x000002e0000a7802 */ /* 0x000fe20000000f00 */
[----:B------:R-:W-:-:S07]  /*02c0*/  IMAD.MOV.U32 R5, RZ, RZ, R8 ;  /* 0x000000ffff057224 */ /* 0x000fce00078e0008 */
[----:B------:R-:W-:Y:S05]  /*02d0*/  CALL.REL.NOINC `($__internal_7_$__cuda_sm3x_div_rn_noftz_f32_slowpath) ;  /* 0x0000000000107944 */ /* 0x000fea0003c00000 */
[----:B------:R-:W-:-:S07]  /*02e0*/  IMAD.MOV.U32 R5, RZ, RZ, R0 ;  /* 0x000000ffff057224 */ /* 0x000fce00078e0000 */
.L_x_622:
[----:B------:R-:W-:Y:S05]  /*02f0*/  BSYNC.RECONVERGENT B0 ;  /* 0x0000000000007941 */ /* 0x000fea0003800200 */
.L_x_621:
[----:B------:R-:W-:Y:S01]  /*0300*/  STG.E.64 desc[UR4][R6.64], R4 ;  /* 0x0000000406007986 */ /* 0x000fe2000c101b04 */
[----:B------:R-:W-:Y:S05]  /*0310*/  EXIT ;  /* 0x000000000000794d */ /* 0x000fea0003800000 */
        .weak           $__internal_7_$__cuda_sm3x_div_rn_noftz_f32_slowpath
        .type           $__internal_7_$__cuda_sm3x_div_rn_noftz_f32_slowpath,@function
        .size           $__internal_7_$__cuda_sm3x_div_rn_noftz_f32_slowpath,(.L_x_785 - $__internal_7_$__cuda_sm3x_div_rn_noftz_f32_slowpath)
$__internal_7_$__cuda_sm3x_div_rn_noftz_f32_slowpath:
[----:B------:R-:W-:Y:S01]  /*0320*/  SHF.R.U32.HI R9, RZ, 0x17, R5 ;  /* 0x00000017ff097819 */ /* 0x000fe20000011605 */
[----:B------:R-:W-:Y:S01]  /*0330*/  BSSY.RECONVERGENT B1, `(.L_x_623) ;  /* 0x0000062000017945 */ /* 0x000fe20003800200 */
[----:B------:R-:W-:Y:S02]  /*0340*/  SHF.R.U32.HI R0, RZ, 0x17, R2 ;  /* 0x00000017ff007819 */ /* 0x000fe40000011602 */
[----:B------:R-:W-:Y:S02]  /*0350*/  LOP3.LUT R16, R9, 0xff, RZ, 0xc0, !PT ;  /* 0x000000ff09107812 */ /* 0x000fe400078ec0ff */
        /* <DEDUP_REMOVED lines=25> */
[----:B------:R-:W-:Y:S02]  /*04f0*/  @P0 IMAD.MOV.U32 R9, RZ, RZ, RZ ;  /* 0x000000ffff090224 */ /* 0x000fe400078e00ff */
[----:B------:R-:W-:Y:S01]  /*0500*/  @!P0 FFMA R2, R2, 1.84467440737095516160e+19, RZ ;  /* 0x5f80000002028823 */ /* 0x000fe200000000ff */
[----:B------:R-:W-:Y:S02]  /*0510*/  @!P0 IMAD.MOV.U32 R9, RZ, RZ, -0x40 ;  /* 0xffffffc0ff098424 */ /* 0x000fe400078e00ff */
[----:B------:R-:W-:Y:S02]  /*0520*/  @!P1 FFMA R5, R5, 1.84467440737095516160e+19, RZ ;  /* 0x5f80000005059823 */ /* 0x000fe400000000ff */
[----:B------:R-:W-:-:S07]  /*0530*/  @!P1 VIADD R9, R9, 0x40 ;  /* 0x0000004009099836 */ /* 0x000fce0000000000 */
.L_x_624:
[----:B------:R-:W-:Y:S01]  /*0540*/  LEA R0, R16, 0xc0800000, 0x17 ;  /* 0xc080000010007811 */ /* 0x000fe200078eb8ff */
[----:B------:R-:W-:Y:S04]  /*0550*/  BSSY.RECONVERGENT B2, `(.L_x_629) ;  /* 0x0000036000027945 */ /* 0x000fe80003800200 */
[----:B------:R-:W-:Y:S02]  /*0560*/  IMAD.IADD R11, R5, 0x1, -R0 ;  /* 0x00000001050b7824 */ /* 0x000fe400078e0a00 */
[----:B------:R-:W-:Y:S02]  /*0570*/  VIADD R5, R14, 0xffffff81 ;  /* 0xffffff810e057836 */ /* 0x000fe40000000000 */
[----:B------:R-:W0:Y:S01]  /*0580*/  MUFU.RCP R12, R11 ;  /* 0x0000000b000c7308 */ /* 0x000e220000001000 */
[----:B------:R-:W-:Y:S01]  /*0590*/  FADD.FTZ R13, -R11, -RZ ;  /* 0x800000ff0b0d7221 */ /* 0x000fe20000010100 */
[----:B------:R-:W-:-:S03]  /*05a0*/  IMAD R0, R5, -0x800000, R2 ;  /* 0xff80000005007824 */ /* 0x000fc600078e0202 */
[----:B0-----:R-:W-:-:S04]  /*05b0*/  FFMA R15, R12, R13, 1 ;  /* 0x3f8000000c0f7423 */ /* 0x001fc8000000000d */
[----:B------:R-:W-:Y:S01]  /*05c0*/  FFMA R17, R12, R15, R12 ;  /* 0x0000000f0c117223 */ /* 0x000fe2000000000c */
[----:B------:R-:W-:-:S03]  /*05d0*/  IADD3 R12, PT, PT, R5, 0x7f, -R16 ;  /* 0x0000007f050c7810 */ /* 0x000fc60007ffe810 */
[----:B------:R-:W-:Y:S02]  /*05e0*/  FFMA R2, R0, R17, RZ ;  /* 0x0000001100027223 */ /* 0x000fe400000000ff */
[----:B------:R-:W-:Y:S02]  /*05f0*/  IMAD.IADD R9, R12, 0x1, R9 ;  /* 0x000000010c097824 */ /* 0x000fe400078e0209 */
[----:B------:R-:W-:-:S04]  /*0600*/  FFMA R15, R13, R2, R0 ;  /* 0x000000020d0f7223 */ /* 0x000fc80000000000 */
[----:B------:R-:W-:-:S04]  /*0610*/  FFMA R14, R17, R15, R2 ;  /* 0x0000000f110e7223 */ /* 0x000fc80000000002 */
[----:B------:R-:W-:-:S04]  /*0620*/  FFMA R13, R13, R14, R0 ;  /* 0x0000000e0d0d7223 */ /* 0x000fc80000000000 */
[----:B------:R-:W-:-:S05]  /*0630*/  FFMA R0, R17, R13, R14 ;  /* 0x0000000d11007223 */ /* 0x000fca000000000e */
[----:B------:R-:W-:-:S04]  /*0640*/  SHF.R.U32.HI R2, RZ, 0x17, R0 ;  /* 0x00000017ff027819 */ /* 0x000fc80000011600 */
[----:B------:R-:W-:-:S05]  /*0650*/  LOP3.LUT R2, R2, 0xff, RZ, 0xc0, !PT ;  /* 0x000000ff02027812 */ /* 0x000fca00078ec0ff */
[----:B------:R-:W-:-:S04]  /*0660*/  IMAD.IADD R11, R2, 0x1, R9 ;  /* 0x00000001020b7824 */ /* 0x000fc800078e0209 */
        /* <DEDUP_REMOVED lines=11> */
[----:B------:R-:W-:Y:S02]  /*0720*/  VIADD R12, R11, 0x20 ;  /* 0x000000200b0c7836 */ /* 0x000fe40000000000 */
[-CC-:B------:R-:W-:Y:S01]  /*0730*/  FFMA.RM R5, R17, R13.reuse, R14.reuse ;  /* 0x0000000d11057223 */ /* 0x180fe2000000400e */
[----:B------:R-:W-:Y:S02]  /*0740*/  ISETP.NE.AND P2, PT, R11, RZ, PT ;  /* 0x000000ff0b00720c */ /* 0x000fe40003f45270 */
[----:B------:R-:W-:Y:S01]  /*0750*/  LOP3.LUT R9, R2, 0x7fffff, RZ, 0xc0, !PT ;  /* 0x007fffff02097812 */ /* 0x000fe200078ec0ff */
[----:B------:R-:W-:Y:S01]  /*0760*/  FFMA.RP R2, R17, R13, R14 ;  /* 0x0000000d11027223 */ /* 0x000fe2000000800e */
        /* <DEDUP_REMOVED lines=12> */
[----:B------:R-:W-:-:S05]  /*0830*/  LOP3.LUT R5, R5, R2, RZ, 0xc0, !PT ;  /* 0x0000000205057212 */ /* 0x000fca00078ec0ff */
[----:B------:R-:W-:-:S05]  /*0840*/  IMAD.IADD R5, R12, 0x1, R5 ;  /* 0x000000010c057824 */ /* 0x000fca00078e0205 */
[----:B------:R-:W-:Y:S01]  /*0850*/  LOP3.LUT R0, R5, R0, RZ, 0xfc, !PT ;  /* 0x0000000005007212 */ /* 0x000fe200078efcff */
[----:B------:R-:W-:Y:S06]  /*0860*/  BRA `(.L_x_632) ;  /* 0x0000000000107947 */ /* 0x000fec0003800000 */
.L_x_631:
[----:B------:R-:W-:-:S04]  /*0870*/  LOP3.LUT R0, R0, 0x80000000, RZ, 0xc0, !PT ;  /* 0x8000000000007812 */ /* 0x000fc800078ec0ff */
[----:B------:R-:W-:Y:S01]  /*0880*/  LOP3.LUT R0, R0, 0x7f800000, RZ, 0xfc, !PT ;  /* 0x7f80000000007812 */ /* 0x000fe200078efcff */
[----:B------:R-:W-:Y:S06]  /*0890*/  BRA `(.L_x_632) ;  /* 0x0000000000047947 */ /* 0x000fec0003800000 */
.L_x_630:
[----:B------:R-:W-:-:S07]  /*08a0*/  IMAD R0, R9, 0x800000, R0 ;  /* 0x0080000009007824 */ /* 0x000fce00078e0200 */
.L_x_632:
[----:B------:R-:W-:Y:S05]  /*08b0*/  BSYNC.RECONVERGENT B2 ;  /* 0x0000000000027941 */ /* 0x000fea0003800200 */
.L_x_629:
[----:B------:R-:W-:Y:S05]  /*08c0*/  BRA `(.L_x_633) ;  /* 0x0000000000207947 */ /* 0x000fea0003800000 */
.L_x_628:
[----:B------:R-:W-:-:S04]  /*08d0*/  LOP3.LUT R0, R5, 0x80000000, R2, 0x48, !PT ;  /* 0x8000000005007812 */ /* 0x000fc800078e4802 */
[----:B------:R-:W-:Y:S01]  /*08e0*/  LOP3.LUT R0, R0, 0x7f800000, RZ, 0xfc, !PT ;  /* 0x7f80000000007812 */ /* 0x000fe200078efcff */
[----:B------:R-:W-:Y:S06]  /*08f0*/  BRA `(.L_x_633) ;  /* 0x0000000000147947 */ /* 0x000fec0003800000 */
.L_x_627:
[----:B------:R-:W-:Y:S01]  /*0900*/  LOP3.LUT R0, R5, 0x80000000, R2, 0x48, !PT ;  /* 0x8000000005007812 */ /* 0x000fe200078e4802 */
[----:B------:R-:W-:Y:S06]  /*0910*/  BRA `(.L_x_633) ;  /* 0x00000000000c7947 */ /* 0x000fec0003800000 */
.L_x_626:
[----:B------:R-:W0:Y:S01]  /*0920*/  MUFU.RSQ R0, -QNAN ;  /* 0xffc0000000007908 */ /* 0x000e220000001400 */
[----:B------:R-:W-:Y:S05]  /*0930*/  BRA `(.L_x_633) ;  /* 0x0000000000047947 */ /* 0x000fea0003800000 */
.L_x_625:
[----:B------:R-:W-:-:S07]  /*0940*/  FADD.FTZ R0, R2, R5 ;  /* 0x0000000502007221 */ /* 0x000fce0000010000 */
.L_x_633:
[----:B------:R-:W-:Y:S05]  /*0950*/  BSYNC.RECONVERGENT B1 ;  /* 0x0000000000017941 */ /* 0x000fea0003800200 */
.L_x_623:
[----:B------:R-:W-:-:S04]  /*0960*/  IMAD.MOV.U32 R11, RZ, RZ, 0x0 ;  /* 0x00000000ff0b7424 */ /* 0x000fc800078e00ff */
[----:B0-----:R-:W-:Y:S05]  /*0970*/  RET.REL.NODEC R10 `(_Z9normalizeP6float2iiii) ;  /* 0xfffffff40aa07950 */ /* 0x001fea0003c3ffff */
.L_x_634:
        /* <DEDUP_REMOVED lines=16> */
.L_x_785:


//--------------------- .text._Z7conv_k1P6float2S0_S0_Pfiiii --------------------------
	.section	.text._Z7conv_k1P6float2S0_S0_Pfiiii,"ax",@progbits
	.align	128
        .global         _Z7conv_k1P6float2S0_S0_Pfiiii
        .type           _Z7conv_k1P6float2S0_S0_Pfiiii,@function
        .size           _Z7conv_k1P6float2S0_S0_Pfiiii,(.L_x_786 - _Z7conv_k1P6float2S0_S0_Pfiiii)
        .other          _Z7conv_k1P6float2S0_S0_Pfiiii,@"STO_CUDA_ENTRY STV_DEFAULT"
_Z7conv_k1P6float2S0_S0_Pfiiii:
.text._Z7conv_k1P6float2S0_S0_Pfiiii:
[----:B------:R-:W-:Y:S01]  /*0000*/  LDC R1, c[0x0][0x37c] ;  /* 0x0000df00ff017b82 */ /* 0x000fe20000000800 */
[----:B------:R-:W0:Y:S07]  /*0010*/  S2R R11, SR_TID.X ;  /* 0x00000000000b7919 */ /* 0x000e2e0000002100 */
[----:B------:R-:W1:Y:S01]  /*0020*/  LDC.64 R12, c[0x0][0x3a8] ;  /* 0x0000ea00ff0c7b82 */ /* 0x000e620000000a00 */
[----:B------:R-:W0:Y:S01]  /*0030*/  LDCU UR4, c[0x0][0x360] ;  /* 0x00006c00ff0477ac */ /* 0x000e220008000800 */
[----:B------:R-:W0:Y:S06]  /*0040*/  S2R R4, SR_CTAID.X ;  /* 0x0000000000047919 */ /* 0x000e2c0000002500 */
[----:B------:R-:W2:Y:S01]  /*0050*/  LDC.64 R2, c[0x0][0x3a0] ;  /* 0x0000e800ff027b82 */ /* 0x000ea20000000a00 */
[----:B-1----:R-:W-:-:S04]  /*0060*/  LEA.HI R0, R13, R13, RZ, 0x1 ;  /* 0x0000000d0d007211 */ /* 0x002fc800078f08ff */
[----:B------:R-:W-:Y:S01]  /*0070*/  SHF.R.S32.HI R0, RZ, 0x1, R0 ;  /* 0x00000001ff007819 */ /* 0x000fe20000011400 */
[----:B--2---:R-:W-:Y:S02]  /*0080*/  IMAD R5, R3, R2, RZ ;  /* 0x0000000203057224 */ /* 0x004fe400078e02ff */
[----:B0-----:R-:W-:Y:S02]  /*0090*/  IMAD R11, R4, UR4, R11 ;  /* 0x00000004040b7c24 */ /* 0x001fe4000f8e020b */
[----:B------:R-:W-:-:S04]  /*00a0*/  IMAD R5, R5, R12, RZ ;  /* 0x0000000c05057224 */ /* 0x000fc800078e02ff */
[----:B------:R-:W-:-:S05]  /*00b0*/  IMAD R4, R0, R5, R5 ;  /* 0x0000000500047224 */ /* 0x000fca00078e0205 */
[----:B------:R-:W-:-:S13]  /*00c0*/  ISETP.GE.AND P0, PT, R11, R4, PT ;  /* 0x000000040b00720c */ /* 0x000fda0003f06270 */
[----:B------:R-:W-:Y:S05]  /*00d0*/  @P0 EXIT ;  /* 0x000000000000094d */ /* 0x000fea0003800000 */
[----:B------:R-:W-:Y:S01]  /*00e0*/  IADD3 R17, PT, PT, R0, 0x1, RZ ;  /* 0x0000000100117810 */ /* 0x000fe20007ffe0ff */
[----:B------:R-:W-:Y:S01]  /*00f0*/  IMAD R6, R3, R12, RZ ;  /* 0x0000000c03067224 */ /* 0x000fe200078e02ff */
[----:B------:R-:W0:Y:S01]  /*0100*/  LDC.64 R8, c[0x0][0x390] ;  /* 0x0000e400ff087b82 */ /* 0x000e220000000a00 */
[----:B------:R-:W1:Y:S02]  /*0110*/  LDCU.64 UR8, c[0x0][0x358] ;  /* 0x00006b00ff0877ac */ /* 0x000e640008000a00 */
[----:B------:R-:W-:-:S05]  /*0120*/  IMAD R6, R17, R6, RZ ;  /* 0x0000000611067224 */ /* 0x000fca00078e02ff */
[----:B------:R-:W-:-:S13]  /*0130*/  ISETP.GE.AND P0, PT, R11, R6, PT ;  /* 0x000000060b00720c */ /* 0x000fda0003f06270 */
[----:B------:R-:W2:Y:S01]  /*0140*/  @!P0 LDC.64 R4, c[0x0][0x380] ;  /* 0x0000e000ff048b82 */ /* 0x000ea20000000a00 */
[----:B0-----:R-:W-:-:S06]  /*0150*/  IMAD.WIDE R8, R11, 0x8, R8 ;  /* 0x000000080b087825 */ /* 0x001fcc00078e0208 */
[----:B-1----:R-:W3:Y:S01]  /*0160*/  LDG.E.64 R8, desc[UR8][R8.64] ;  /* 0x0000000808087981 */ /* 0x002ee2000c1e1b00 */
[----:B--2---:R-:W-:-:S06]  /*0170*/  @!P0 IMAD.WIDE R4, R11, 0x8, R4 ;  /* 0x000000080b048825 */ /* 0x004fcc00078e0204 */
[----:B------:R-:W2:Y:S01]  /*0180*/  @!P0 LDG.E.64 R4, desc[UR8][R4.64] ;  /* 0x0000000804048981 */ /* 0x000ea2000c1e1b00 */
[----:B------:R-:W0:Y:S01]  /*0190*/  S2UR UR6, SR_CgaCtaId ;  /* 0x00000000000679c3 */ /* 0x000e220000008800 */
[----:B------:R-:W-:Y:S01]  /*01a0*/  IMAD R0, R2, R12, RZ ;  /* 0x0000000c02007224 */ /* 0x000fe200078e02ff */
[----:B------:R-:W-:-:S03]  /*01b0*/  UMOV UR4, 0x400 ;  /* 0x0000040000047882 */ /* 0x000fc60000000000 */
[----:B------:R-:W-:Y:S01]  /*01c0*/  IMAD R0, R17, R0, RZ ;  /* 0x0000000011007224 */ /* 0x000fe200078e02ff */
[----:B------:R-:W-:-:S04]  /*01d0*/  SHF.L.U32 R23, R11, 0x3, RZ ;  /* 0x000000030b177819 */ /* 0x000fc800000006ff */
[----:B------:R-:W-:Y:S01]  /*01e0*/  ISETP.GE.AND P1, PT, R11, R0, PT ;  /* 0x000000000b00720c */ /* 0x000fe20003f26270 */
[----:B0-----:R-:W-:-:S06]  /*01f0*/  ULEA UR6, UR6, UR4, 0x18 ;  /* 0x0000000406067291 */ /* 0x001fcc000f8ec0ff */
[----:B------:R-:W-:-:S05]  /*0200*/  @!P0 LEA R0, R11, UR6, 0x3 ;  /* 0x000000060b008c11 */ /* 0x000fca000f8e18ff */
[----:B--2---:R0:W-:Y:S04]  /*0210*/  @!P0 STS.64 [R0], R4 ;  /* 0x0000000400008388 */ /* 0x0041e80000000a00 */
[----:B---3--:R0:W-:Y:S01]  /*0220*/  STS.64 [R23+UR6], R8 ;  /* 0x0000000817007988 */ /* 0x0081e20008000a06 */
[----:B------:R-:W-:Y:S06]  /*0230*/  BAR.SYNC.DEFER_BLOCKING 0x0 ;  /* 0x0000000000007b1d */ /* 0x000fec0000010000 */
[----:B------:R-:W-:Y:S05]  /*0240*/  @P1 EXIT ;  /* 0x000000000000194d */ /* 0x000fea0003800000 */
[----:B0-----:R-:W-:Y:S01]  /*0250*/  IMAD R8, R17, R12, RZ ;  /* 0x0000000c11087224 */ /* 0x001fe200078e02ff */
[-C--:B------:R-:W-:Y:S02]  /*0260*/  IABS R19, R17.reuse ;  /* 0x0000001100137213 */ /* 0x080fe40000000000 */
[----:B------:R-:W-:Y:S02]  /*0270*/  IABS R16, R17 ;  /* 0x0000001100107213 */ /* 0x000fe40000000000 */
[----:B------:R-:W-:-:S04]  /*0280*/  IABS R9, R8 ;  /* 0x0000000800097213 */ /* 0x000fc80000000000 */
[----:B------:R-:W0:Y:S08]  /*0290*/  I2F.RP R0, R9 ;  /* 0x0000000900007306 */ /* 0x000e300000209400 */
[----:B0-----:R-:W0:Y:S02]  /*02a0*/  MUFU.RCP R0, R0 ;  /* 0x0000000000007308 */ /* 0x001e240000001000 */
[----:B0-----:R-:W-:-:S02]  /*02b0*/  IADD3 R4, PT, PT, R0, 0xffffffe, RZ ;  /* 0x0ffffffe00047810 */ /* 0x001fc40007ffe0ff */
[----:B------:R-:W-:-:S04]  /*02c0*/  IABS R0, R11 ;  /* 0x0000000b00007213 */ /* 0x000fc80000000000 */
[----:B------:R0:W1:Y:S02]  /*02d0*/  F2I.FTZ.U32.TRUNC.NTZ R5, R4 ;  /* 0x0000000400057305 */ /* 0x000064000021f000 */
[----:B0-----:R-:W-:Y:S01]  /*02e0*/  HFMA2 R4, -RZ, RZ, 0, 0 ;  /* 0x00000000ff047431 */ /* 0x001fe200000001ff */
[----:B-1----:R-:W-:-:S05]  /*02f0*/  IADD3 R10, PT, PT, RZ, -R5, RZ ;  /* 0x80000005ff0a7210 */ /* 0x002fca0007ffe0ff */
[----:B------:R-:W-:Y:S01]  /*0300*/  IMAD R7, R10, R9, RZ ;  /* 0x000000090a077224 */ /* 0x000fe200078e02ff */
[----:B------:R-:W-:-:S03]  /*0310*/  IABS R10, R8 ;  /* 0x00000008000a7213 */ /* 0x000fc60000000000 */
[----:B------:R-:W-:Y:S01]  /*0320*/  IMAD.HI.U32 R5, R5, R7, R4 ;  /* 0x0000000705057227 */ /* 0x000fe200078e0004 */
[----:B------:R-:W-:Y:S01]  /*0330*/  IADD3 R4, PT, PT, RZ, -R10, RZ ;  /* 0x8000000aff047210 */ /* 0x000fe20007ffe0ff */
[----:B------:R-:W0:Y:S04]  /*0340*/  I2F.RP R7, R19 ;  /* 0x0000001300077306 */ /* 0x000e280000209400 */
[----:B------:R-:W-:-:S04]  /*0350*/  IMAD.HI.U32 R15, R5, R0, RZ ;  /* 0x00000000050f7227 */ /* 0x000fc800078e00ff */
[----:B------:R-:W-:-:S05]  /*0360*/  IMAD R0, R15, R4, R0 ;  /* 0x000000040f007224 */ /* 0x000fca00078e0200 */
[----:B------:R-:W-:Y:S01]  /*0370*/  ISETP.GT.U32.AND P2, PT, R9, R0, PT ;  /* 0x000000000900720c */ /* 0x000fe20003f44070 */
[----:B0-----:R-:W0:-:S12]  /*0380*/  MUFU.RCP R7, R7 ;  /* 0x0000000700077308 */ /* 0x001e180000001000 */
[-C--:B------:R-:W-:Y:S02]  /*0390*/  @!P2 IADD3 R0, PT, PT, R0, -R9.reuse, RZ ;  /* 0x800000090000a210 */ /* 0x080fe40007ffe0ff */
[----:B------:R-:W-:Y:S02]  /*03a0*/  @!P2 IADD3 R15, PT, PT, R15, 0x1, RZ ;  /* 0x000000010f0fa810 */ /* 0x000fe40007ffe0ff */
[----:B------:R-:W-:Y:S02]  /*03b0*/  ISETP.GE.U32.AND P0, PT, R0, R9, PT ;  /* 0x000000090000720c */ /* 0x000fe40003f06070 */
[----:B------:R-:W-:Y:S02]  /*03c0*/  LOP3.LUT R0, R11, R8, RZ, 0x3c, !PT ;  /* 0x000000080b007212 */ /* 0x000fe400078e3cff */
[----:B------:R-:W-:Y:S02]  /*03d0*/  ISETP.NE.AND P2, PT, R8, RZ, PT ;  /* 0x000000ff0800720c */ /* 0x000fe40003f45270 */
[----:B------:R-:W-:-:S02]  /*03e0*/  ISETP.GE.AND P1, PT, R0, RZ, PT ;  /* 0x000000ff0000720c */ /* 0x000fc40003f26270 */
[----:B0-----:R-:W-:-:S04]  /*03f0*/  IADD3 R4, PT, PT, R7, 0xffffffe, RZ ;  /* 0x0ffffffe07047810 */ /* 0x001fc80007ffe0ff */
[----:B------:R0:W1:Y:S01]  /*0400*/  F2I.FTZ.U32.TRUNC.NTZ R5, R4 ;  /* 0x0000000400057305 */ /* 0x000062000021f000 */
[----:B------:R-:W-:-:S06]  /*0410*/  @P0 IADD3 R15, PT, PT, R15, 0x1, RZ ;  /* 0x000000010f0f0810 */ /* 0x000fcc0007ffe0ff */
[----:B------:R-:W-:Y:S01]  /*0420*/  @!P1 IMAD.MOV R15, RZ, RZ, -R15 ;  /* 0x000000ffff0f9224 */ /* 0x000fe200078e0a0f */
[----:B------:R-:W-:Y:S02]  /*0430*/  @!P2 LOP3.LUT R15, RZ, R8, RZ, 0x33, !PT ;  /* 0x00000008ff0fa212 */ /* 0x000fe400078e33ff */
[----:B0-----:R-:W-:-:S03]  /*0440*/  MOV R4, RZ ;  /* 0x000000ff00047202 */ /* 0x001fc60000000f00 */
[----:B------:R-:W-:Y:S01]  /*0450*/  IMAD R14, R8, R15, RZ ;  /* 0x0000000f080e7224 */ /* 0x000fe200078e02ff */
[----:B-1----:R-:W-:-:S04]  /*0460*/  IADD3 R10, PT, PT, RZ, -R5, RZ ;  /* 0x80000005ff0a7210 */ /* 0x002fc80007ffe0ff */
[----:B------:R-:W-:Y:S01]  /*0470*/  IADD3 R0, PT, PT, R11, -R14, RZ ;  /* 0x8000000e0b007210 */ /* 0x000fe20007ffe0ff */
[----:B------:R-:W-:Y:S01]  /*0480*/  IMAD R7, R10, R19, RZ ;  /* 0x000000130a077224 */ /* 0x000fe200078e02ff */
[----:B------:R-:W-:Y:S02]  /*0490*/  IADD3 R10, PT, PT, RZ, -R16, RZ ;  /* 0x80000010ff0a7210 */ /* 0x000fe40007ffe0ff */
[----:B------:R-:W-:Y:S01]  /*04a0*/  IABS R9, R0 ;  /* 0x0000000000097213 */ /* 0x000fe20000000000 */
[----:B------:R-:W-:Y:S01]  /*04b0*/  IMAD.HI.U32 R4, R5, R7, R4 ;  /* 0x0000000705047227 */ /* 0x000fe200078e0004 */
[----:B------:R-:W-:Y:S02]  /*04c0*/  LOP3.LUT R0, R0, R17, RZ, 0x3c, !PT ;  /* 0x0000001100007212 */ /* 0x000fe400078e3cff */
[----:B------:R-:W-:Y:S02]  /*04d0*/  MOV R5, R9 ;  /* 0x0000000900057202 */ /* 0x000fe40000000f00 */
[----:B------:R-:W-:-:S03]  /*04e0*/  ISETP.GE.AND P1, PT, R0, RZ, PT ;  /* 0x000000ff0000720c */ /* 0x000fc60003f26270 */
[----:B------:R-:W-:-:S04]  /*04f0*/  IMAD.HI.U32 R9, R4, R5, RZ ;  /* 0x0000000504097227 */ /* 0x000fc800078e00ff */
[----:B------:R-:W-:-:S05]  /*0500*/  IMAD R4, R9, R10, R5 ;  /* 0x0000000a09047224 */ /* 0x000fca00078e0205 */
[----:B------:R-:W-:-:S13]  /*0510*/  ISETP.GT.U32.AND P2, PT, R19, R4, PT ;  /* 0x000000041300720c */ /* 0x000fda0003f44070 */
[-C--:B------:R-:W-:Y:S02]  /*0520*/  @!P2 IADD3 R4, PT, PT, R4, -R19.reuse, RZ ;  /* 0x800000130404a210 */ /* 0x080fe40007ffe0ff */
[----:B------:R-:W-:Y:S02]  /*0530*/  @!P2 IADD3 R9, PT, PT, R9, 0x1, RZ ;  /* 0x000000010909a810 */ /* 0x000fe40007ffe0ff */
[----:B------:R-:W-:Y:S02]  /*0540*/  ISETP.GE.U32.AND P0, PT, R4, R19, PT ;  /* 0x000000130400720c */ /* 0x000fe40003f06070 */
[----:B------:R-:W-:Y:S02]  /*0550*/  CS2R R18, SRZ ;  /* 0x0000000000127805 */ /* 0x000fe4000001ff00 */
[----:B------:R-:W-:-:S09]  /*0560*/  ISETP.NE.AND P2, PT, R17, RZ, PT ;  /* 0x000000ff1100720c */ /* 0x000fd20003f45270 */
[----:B------:R-:W-:Y:S02]  /*0570*/  @P0 IADD3 R9, PT, PT, R9, 0x1, RZ ;  /* 0x0000000109090810 */ /* 0x000fe40007ffe0ff */
[----:B------:R-:W-:Y:S02]  /*0580*/  ISETP.GE.AND P0, PT, R3, 0x1, PT ;  /* 0x000000010300780c */ /* 0x000fe40003f06270 */
[----:B------:R-:W-:Y:S02]  /*0590*/  @!P1 IADD3 R9, PT, PT, -R9, RZ, RZ ;  /* 0x000000ff09099210 */ /* 0x000fe40007ffe1ff */
[----:B------:R-:W-:-:S09]  /*05a0*/  @!P2 LOP3.LUT R9, RZ, R17, RZ, 0x33, !PT ;  /* 0x00000011ff09a212 */ /* 0x000fd200078e33ff */
[----:B------:R-:W-:Y:S05]  /*05b0*/  @!P0 BRA `(.L_x_635) ;  /* 0x00000014008c8947 */ /* 0x000fea0003800000 */
[----:B------:R-:W0:Y:S01]  /*05c0*/  LDC.64 R26, c[0x0][0x398] ;  /* 0x0000e600ff1a7b82 */ /* 0x000e220000000a00 */
[----:B------:R-:W-:Y:S01]  /*05d0*/  ISETP.GE.U32.AND P0, PT, R3, 0x4, PT ;  /* 0x000000040300780c */ /* 0x000fe20003f06070 */
[----:B------:R-:W-:Y:S01]  /*05e0*/  IMAD R21, R17, R9, RZ ;  /* 0x0000000911157224 */ /* 0x000fe200078e02ff */
[----:B------:R-:W-:Y:S01]  /*05f0*/  UMOV UR4, URZ ;  /* 0x000000ff00047c82 */ /* 0x000fe20008000000 */
[----:B------:R-:W-:Y:S01]  /*0600*/  I2FP.F32.S32 R5, R13 ;  /* 0x0000000d00057245 */ /* 0x000fe20000201400 */
[----:B------:R-:W-:Y:S01]  /*0610*/  IMAD R6, R6, R15, RZ ;  /* 0x0000000f06067224 */ /* 0x000fe200078e02ff */
[----:B------:R-:W-:Y:S02]  /*0620*/  I2FP.F32.S32 R7, R2 ;  /* 0x0000000200077245 */ /* 0x000fe40000201400 */
[----:B------:R-:W-:Y:S02]  /*0630*/  CS2R R18, SRZ ;  /* 0x0000000000127805 */ /* 0x000fe4000001ff00 */
[----:B------:R-:W-:-:S02]  /*0640*/  IADD3 R0, PT, PT, R11, -R21, -R14 ;  /* 0x800000150b007210 */ /* 0x000fc40007ffe80e */
[----:B------:R-:W-:-:S03]  /*0650*/  I2FP.F32.S32 R4, R12 ;  /* 0x0000000c00047245 */ /* 0x000fc60000201400 */
[----:B------:R-:W-:Y:S02]  /*0660*/  IMAD.IADD R13, R21, 0x1, R0 ;  /* 0x00000001150d7824 */ /* 0x000fe400078e0200 */
[----:B0-----:R-:W-:Y:S01]  /*0670*/  IMAD.WIDE R26, R15, 0x4, R26 ;  /* 0x000000040f1a7825 */ /* 0x001fe200078e021a */
[----:B------:R-:W-:Y:S06]  /*0680*/  @!P0 BRA `(.L_x_636) ;  /* 0x0000000c00108947 */ /* 0x000fec0003800000 */
[----:B------:R-:W-:Y:S01]  /*0690*/  IADD3 R24, PT, PT, R3, -0x1, RZ ;  /* 0xffffffff03187810 */ /* 0x000fe20007ffe0ff */
[----:B------:R-:W-:Y:S01]  /*06a0*/  IMAD R2, R15, R12, RZ ;  /* 0x0000000c0f027224 */ /* 0x000fe200078e02ff */
[----:B------:R-:W-:Y:S01]  /*06b0*/  MOV R10, 0xfffffff8 ;  /* 0xfffffff8000a7802 */ /* 0x000fe20000000f00 */
[----:B------:R-:W0:Y:S01]  /*06c0*/  LDCU UR7, c[0x0][0x3a4] ;  /* 0x00007480ff0777ac */ /* 0x000e220008000800 */
[----:B------:R-:W-:Y:S01]  /*06d0*/  MOV R14, UR6 ;  /* 0x00000006000e7c02 */ /* 0x000fe20008000f00 */
[----:B------:R-:W-:Y:S01]  /*06e0*/  IMAD R19, R17, R2, RZ ;  /* 0x0000000211137224 */ /* 0x000fe200078e02ff */
[----:B------:R-:W-:Y:S01]  /*06f0*/  LOP3.LUT R3, R3, 0x7ffffffc, RZ, 0xc0, !PT ;  /* 0x7ffffffc03037812 */ /* 0x000fe200078ec0ff */
[C---:B------:R-:W-:Y:S01]  /*0700*/  IMAD R2, R15.reuse, R24, RZ ;  /* 0x000000180f027224 */ /* 0x040fe200078e02ff */
[----:B------:R-:W-:Y:S01]  /*0710*/  UMOV UR5, URZ ;  /* 0x000000ff00057c82 */ /* 0x000fe20008000000 */
[----:B------:R-:W-:Y:S02]  /*0720*/  IMAD R15, R15, R10, 0x8 ;  /* 0x000000080f0f7424 */ /* 0x000fe400078e020a */
[----:B------:R-:W-:Y:S01]  /*0730*/  IMAD R10, R19, -0x8, R14 ;  /* 0xfffffff8130a7824 */ /* 0x000fe200078e020e */
[----:B------:R-:W-:Y:S01]  /*0740*/  SHF.L.U32 R2, R2, 0x3, RZ ;  /* 0x0000000302027819 */ /* 0x000fe200000006ff */
[----:B------:R-:W-:Y:S01]  /*0750*/  IMAD R24, R24, R19, RZ ;  /* 0x0000001318187224 */ /* 0x000fe200078e02ff */
[C---:B------:R-:W-:Y:S01]  /*0760*/  IADD3 R29, PT, PT, R15.reuse, 0x10, RZ ;  /* 0x000000100f1d7810 */ /* 0x040fe20007ffe0ff */
[C---:B------:R-:W-:Y:S01]  /*0770*/  IMAD R14, R15.reuse, R12, RZ ;  /* 0x0000000c0f0e7224 */ /* 0x040fe200078e02ff */
[----:B------:R-:W-:-:S02]  /*0780*/  IADD3 R25, PT, PT, R15, 0x8, RZ ;  /* 0x000000080f197810 */ /* 0x000fc40007ffe0ff */
[C---:B------:R-:W-:Y:S01]  /*0790*/  IADD3 R15, PT, PT, R2.reuse, 0x8, RZ ;  /* 0x00000008020f7810 */ /* 0x040fe20007ffe0ff */
[-C--:B------:R-:W-:Y:S01]  /*07a0*/  IMAD R28, R29, R12.reuse, RZ ;  /* 0x0000000c1d1c7224 */ /* 0x080fe200078e02ff */
[C---:B------:R-:W-:Y:S01]  /*07b0*/  IADD3 R19, PT, PT, R2.reuse, 0x10, RZ ;  /* 0x0000001002137810 */ /* 0x040fe20007ffe0ff */
[-C--:B------:R-:W-:Y:S01]  /*07c0*/  IMAD R22, R25, R12.reuse, RZ ;  /* 0x0000000c19167224 */ /* 0x080fe200078e02ff */
[----:B------:R-:W-:Y:S01]  /*07d0*/  IADD3 R21, PT, PT, R2, 0x18, RZ ;  /* 0x0000001802157810 */ /* 0x000fe20007ffe0ff */
[-C--:B------:R-:W-:Y:S01]  /*07e0*/  IMAD R2, R15, R12.reuse, RZ ;  /* 0x0000000c0f027224 */ /* 0x080fe200078e02ff */
[----:B------:R-:W-:Y:S01]  /*07f0*/  LEA R24, R24, UR6, 0x3 ;  /* 0x0000000618187c11 */ /* 0x000fe2000f8e18ff */
[----:B------:R-:W-:Y:S02]  /*0800*/  IMAD R16, R19, R12, RZ ;  /* 0x0000000c13107224 */ /* 0x000fe400078e02ff */
[----:B------:R-:W-:Y:S02]  /*0810*/  IMAD R28, R17, R28, R23 ;  /* 0x0000001c111c7224 */ /* 0x000fe400078e0217 */
[----:B------:R-:W-:-:S02]  /*0820*/  IMAD R20, R21, R12, RZ ;  /* 0x0000000c15147224 */ /* 0x000fc400078e02ff */
[C---:B------:R-:W-:Y:S01]  /*0830*/  IMAD R12, R17.reuse, R14, UR6 ;  /* 0x00000006110c7e24 */ /* 0x040fe2000f8e020e */
[----:B------:R-:W-:Y:S01]  /*0840*/  IADD3 R25, PT, PT, R28, UR6, RZ ;  /* 0x000000061c197c10 */ /* 0x000fe2000fffe0ff */
[----:B------:R-:W-:Y:S01]  /*0850*/  IMAD R14, R17, R22, UR6 ;  /* 0x00000006110e7e24 */ /* 0x000fe2000f8e0216 */
[----:B------:R-:W-:Y:S01]  /*0860*/  IADD3 R22, PT, PT, -R3, RZ, RZ ;  /* 0x000000ff03167210 */ /* 0x000fe20007ffe1ff */
[C---:B------:R-:W-:Y:S02]  /*0870*/  IMAD R15, R17.reuse, R2, UR6 ;  /* 0x00000006110f7e24 */ /* 0x040fe4000f8e0202 */
[C---:B------:R-:W-:Y:S02]  /*0880*/  IMAD R16, R17.reuse, R16, UR6 ;  /* 0x0000000611107e24 */ /* 0x040fe4000f8e0210 */
[----:B------:R-:W-:Y:S02]  /*0890*/  IMAD R17, R17, R20, UR6 ;  /* 0x0000000611117e24 */ /* 0x000fe4000f8e0214 */
[----:B0-----:R-:W-:-:S07]  /*08a0*/  IMAD.MOV.U32 R19, RZ, RZ, RZ ;  /* 0x000000ffff137224 */ /* 0x001fce00078e00ff */
.L_x_653:
[----:B------:R-:W-:Y:S01]  /*08b0*/  IADD3 R2, PT, PT, R10, R23, RZ ;  /* 0x000000170a027210 */ /* 0x000fe20007ffe0ff */
[----:B------:R-:W0:Y:S01]  /*08c0*/  MUFU.RCP R20, R7 ;  /* 0x0000000700147308 */ /* 0x000e220000001000 */
[----:B------:R-:W-:Y:S04]  /*08d0*/  BSSY.RECONVERGENT B2, `(.L_x_637) ;  /* 0x000000d000027945 */ /* 0x000fe80003800200 */
[----:B------:R-:W1:Y:S01]  /*08e0*/  LDS.64 R2, [R2] ;  /* 0x0000000002027984 */ /* 0x000e620000000a00 */
[----:B0-----:R-:W-:-:S04]  /*08f0*/  FFMA R21, -R7, R20, 1 ;  /* 0x3f80000007157423 */ /* 0x001fc80000000114 */
[----:B------:R-:W-:Y:S01]  /*0900*/  FFMA R21, R20, R21, R20 ;  /* 0x0000001514157223 */ /* 0x000fe20000000014 */
[----:B-1----:R-:W0:Y:S03]  /*0910*/  FCHK P0, R2, R7 ;  /* 0x0000000702007302 */ /* 0x002e260000000000 */
[----:B------:R-:W-:-:S04]  /*0920*/  FFMA R34, R2, R21, RZ ;  /* 0x0000001502227223 */ /* 0x000fc800000000ff */
[----:B------:R-:W-:-:S04]  /*0930*/  FFMA R20, -R7, R34, R2 ;  /* 0x0000002207147223 */ /* 0x000fc80000000102 */
[----:B------:R-:W-:Y:S01]  /*0940*/  FFMA R34, R21, R20, R34 ;  /* 0x0000001415227223 */ /* 0x000fe20000000022 */
[----:B0-----:R-:W-:Y:S06]  /*0950*/  @!P0 BRA `(.L_x_638) ;  /* 0x0000000000108947 */ /* 0x001fec0003800000 */
[----:B------:R-:W-:Y:S02]  /*0960*/  MOV R37, R2 ;  /* 0x0000000200257202 */ /* 0x000fe40000000f00 */
[----:B------:R-:W-:-:S07]  /*0970*/  MOV R20, 0x990 ;  /* 0x0000099000147802 */ /* 0x000fce0000000f00 */
[----:B------:R-:W-:Y:S05]  /*0980*/  CALL.REL.NOINC `($__internal_8_$__cuda_sm3x_div_rn_noftz_f32_slowpath) ;  /* 0x0000001000a87944 */ /* 0x000fea0003c00000 */
[----:B------:R-:W-:-:S07]  /*0990*/  MOV R34, R2 ;  /* 0x0000000200227202 */ /* 0x000fce0000000f00 */
.L_x_638:
[----:B------:R-:W-:Y:S05]  /*09a0*/  BSYNC.RECONVERGENT B2 ;  /* 0x0000000000027941 */ /* 0x000fea0003800200 */
.L_x_637:
        /* <DEDUP_REMOVED lines=11> */
[----:B------:R-:W-:Y:S05]  /*0a60*/  CALL.REL.NOINC `($__internal_8_$__cuda_sm3x_div_rn_noftz_f32_slowpath) ;  /* 0x0000001000707944 */ /* 0x000fea0003c00000 */
[----:B------:R-:W-:-:S07]  /*0a70*/  MOV R28, R2 ;  /* 0x00000002001c7202 */ /* 0x000fce0000000f00 */
.L_x_640:
[----:B------:R-:W-:Y:S05]  /*0a80*/  BSYNC.RECONVERGENT B2 ;  /* 0x0000000000027941 */ /* 0x000fea0003800200 */
.L_x_639:
[----:B------:R-:W-:-:S13]  /*0a90*/  LOP3.LUT P0, RZ, R0, UR5, R9, 0xfe, !PT ;  /* 0x0000000500ff7c12 */ /* 0x000fda000f80fe09 */
[----:B------:R-:W2:Y:S01]  /*0aa0*/  @!P0 LDG.E R29, desc[UR8][R26.64] ;  /* 0x000000081a1d8981 */ /* 0x000ea2000c1e1900 */
[-C--:B------:R-:W-:Y:S01]  /*0ab0*/  IADD3 R2, PT, PT, R12, R23.reuse, RZ ;  /* 0x000000170c027210 */ /* 0x080fe20007ffe0ff */
[----:B------:R-:W0:Y:S01]  /*0ac0*/  MUFU.RCP R30, R7 ;  /* 0x00000007001e7308 */ /* 0x000e220000001000 */
[----:B------:R-:W-:Y:S01]  /*0ad0*/  IADD3 R20, PT, PT, R24, R23, RZ ;  /* 0x0000001718147210 */ /* 0x000fe20007ffe0ff */
[----:B------:R-:W-:Y:S01]  /*0ae0*/  ULOP3.LUT UR4, UR7, 0x7ffffffc, URZ, 0xc0, !UPT ;  /* 0x7ffffffc07047892 */ /* 0x000fe2000f8ec0ff */
[----:B------:R-:W-:Y:S02]  /*0af0*/  BSSY.RECONVERGENT B2, `(.L_x_641) ;  /* 0x0000016000027945 */ /* 0x000fe40003800200 */
[----:B------:R-:W1:Y:S04]  /*0b00*/  LDS.64 R2, [R2] ;  /* 0x0000000002027984 */ /* 0x000e680000000a00 */
[----:B------:R-:W3:Y:S01]  /*0b10*/  LDS.64 R20, [R20] ;  /* 0x0000000014147984 */ /* 0x000ee20000000a00 */
[----:B0-----:R-:W-:-:S04]  /*0b20*/  FFMA R35, -R7, R30, 1 ;  /* 0x3f80000007237423 */ /* 0x001fc8000000011e */
[----:B------:R-:W-:Y:S01]  /*0b30*/  FFMA R35, R30, R35, R30 ;  /* 0x000000231e237223 */ /* 0x000fe2000000001e */
[----:B-1----:R-:W0:Y:S01]  /*0b40*/  FCHK P1, R2, R7 ;  /* 0x0000000702007302 */ /* 0x002e220000020000 */
[C---:B---3--:R-:W-:Y:S01]  /*0b50*/  FMUL R31, R21.reuse, R28 ;  /* 0x0000001c151f7220 */ /* 0x048fe20000400000 */
[----:B------:R-:W-:-:S03]  /*0b60*/  FMUL R21, R21, R34 ;  /* 0x0000002215157220 */ /* 0x000fc60000400000 */
[C---:B------:R-:W-:Y:S01]  /*0b70*/  FFMA R31, R20.reuse, R34, -R31 ;  /* 0x00000022141f7223 */ /* 0x040fe2000000081f */
[----:B------:R-:W-:Y:S01]  /*0b80*/  FFMA R34, R20, R28, R21 ;  /* 0x0000001c14227223 */ /* 0x000fe20000000015 */
[----:B------:R-:W-:Y:S02]  /*0b90*/  FFMA R28, R35, R2, RZ ;  /* 0x00000002231c7223 */ /* 0x000fe400000000ff */
[----:B------:R-:W-:Y:S01]  /*0ba0*/  FADD R36, R31, R18 ;  /* 0x000000121f247221 */ /* 0x000fe20000000000 */
[----:B------:R-:W-:Y:S01]  /*0bb0*/  FADD R34, R34, R19 ;  /* 0x0000001322227221 */ /* 0x000fe20000000000 */
[----:B------:R-:W-:-:S04]  /*0bc0*/  FFMA R18, -R7, R28, R2 ;  /* 0x0000001c07127223 */ /* 0x000fc80000000102 */
[----:B------:R-:W-:Y:S01]  /*0bd0*/  FFMA R35, R35, R18, R28 ;  /* 0x0000001223237223 */ /* 0x000fe2000000001c */
[----:B--2---:R-:W-:-:S04]  /*0be0*/  @!P0 FMUL R29, R4, R29 ;  /* 0x0000001d041d8220 */ /* 0x004fc80000400000 */
[----:B------:R-:W-:Y:S01]  /*0bf0*/  @!P0 FFMA R36, R5, R29, R36 ;  /* 0x0000001d05248223 */ /* 0x000fe20000000024 */
[----:B0-----:R-:W-:Y:S06]  /*0c00*/  @!P1 BRA `(.L_x_642) ;  /* 0x0000000000109947 */ /* 0x001fec0003800000 */
[----:B------:R-:W-:Y:S01]  /*0c10*/  IMAD.MOV.U32 R37, RZ, RZ, R2 ;  /* 0x000000ffff257224 */ /* 0x000fe200078e0002 */
[----:B------:R-:W-:-:S07]  /*0c20*/  MOV R20, 0xc40 ;  /* 0x00000c4000147802 */ /* 0x000fce0000000f00 */
[----:B------:R-:W-:Y:S05]  /*0c30*/  CALL.REL.NOINC `($__internal_8_$__cuda_sm3x_div_rn_noftz_f32_slowpath) ;  /* 0x0000000c00fc7944 */ /* 0x000fea0003c00000 */
[----:B------:R-:W-:-:S07]  /*0c40*/  MOV R35, R2 ;  /* 0x0000000200237202 */ /* 0x000fce0000000f00 */
.L_x_642:
[----:B------:R-:W-:Y:S05]  /*0c50*/  BSYNC.RECONVERGENT B2 ;  /* 0x0000000000027941 */ /* 0x000fea0003800200 */
.L_x_641:
        /* <DEDUP_REMOVED lines=13> */
.L_x_644:
[----:B------:R-:W-:Y:S05]  /*0d30*/  BSYNC.RECONVERGENT B2 ;  /* 0x0000000000027941 */ /* 0x000fea0003800200 */
.L_x_643:
[-C--:B------:R-:W-:Y:S01]  /*0d40*/  IADD3 R2, PT, PT, R14, R23.reuse, RZ ;  /* 0x000000170e027210 */ /* 0x080fe20007ffe0ff */
[----:B------:R-:W0:Y:S01]  /*0d50*/  MUFU.RCP R28, R7 ;  /* 0x00000007001c7308 */ /* 0x000e220000001000 */
[----:B------:R-:W-:Y:S01]  /*0d60*/  IADD3 R18, PT, PT, R15, R23, RZ ;  /* 0x000000170f127210 */ /* 0x000fe20007ffe0ff */
[----:B------:R-:W-:Y:S03]  /*0d70*/  BSSY.RECONVERGENT B2, `(.L_x_645) ;  /* 0x0000014000027945 */ /* 0x000fe60003800200 */
[----:B------:R-:W1:Y:S04]  /*0d80*/  LDS.64 R2, [R2] ;  /* 0x0000000002027984 */ /* 0x000e680000000a00 */
[----:B------:R-:W2:Y:S01]  /*0d90*/  LDS.64 R18, [R18] ;  /* 0x0000000012127984 */ /* 0x000ea20000000a00 */
[----:B0-----:R-:W-:-:S04]  /*0da0*/  FFMA R21, -R7, R28, 1 ;  /* 0x3f80000007157423 */ /* 0x001fc8000000011c */
[----:B------:R-:W-:Y:S01]  /*0db0*/  FFMA R21, R28, R21, R28 ;  /* 0x000000151c157223 */ /* 0x000fe2000000001c */
[----:B-1----:R-:W0:Y:S03]  /*0dc0*/  FCHK P0, R2, R7 ;  /* 0x0000000702007302 */ /* 0x002e260000000000 */
[----:B------:R-:W-:Y:S01]  /*0dd0*/  FFMA R28, R21, R2, RZ ;  /* 0x00000002151c7223 */ /* 0x000fe200000000ff */
[C---:B--2---:R-:W-:Y:S01]  /*0de0*/  FMUL R29, R19.reuse, R20 ;  /* 0x00000014131d7220 */ /* 0x044fe20000400000 */
[----:B------:R-:W-:-:S03]  /*0df0*/  FMUL R19, R19, R35 ;  /* 0x0000002313137220 */ /* 0x000fc60000400000 */
[C---:B------:R-:W-:Y:S01]  /*0e00*/  FFMA R35, R18.reuse, R35, -R29 ;  /* 0x0000002312237223 */ /* 0x040fe2000000081d */
[----:B------:R-:W-:Y:S01]  /*0e10*/  FFMA R19, R18, R20, R19 ;  /* 0x0000001412137223 */ /* 0x000fe20000000013 */
[----:B------:R-:W-:Y:S02]  /*0e20*/  FFMA R18, -R7, R28, R2 ;  /* 0x0000001c07127223 */ /* 0x000fe40000000102 */
[----:B------:R-:W-:Y:S01]  /*0e30*/  FADD R35, R35, R36 ;  /* 0x0000002423237221 */ /* 0x000fe20000000000 */
[----:B------:R-:W-:Y:S01]  /*0e40*/  FADD R34, R34, R19 ;  /* 0x0000001322227221 */ /* 0x000fe20000000000 */
[----:B------:R-:W-:Y:S01]  /*0e50*/  FFMA R36, R21, R18, R28 ;  /* 0x0000001215247223 */ /* 0x000fe2000000001c */
[----:B0-----:R-:W-:Y:S06]  /*0e60*/  @!P0 BRA `(.L_x_646) ;  /* 0x0000000000108947 */ /* 0x001fec0003800000 */
[----:B------:R-:W-:Y:S02]  /*0e70*/  MOV R37, R2 ;  /* 0x0000000200257202 */ /* 0x000fe40000000f00 */
[----:B------:R-:W-:-:S07]  /*0e80*/  MOV R20, 0xea0 ;  /* 0x00000ea000147802 */ /* 0x000fce0000000f00 */
[----:B------:R-:W-:Y:S05]  /*0e90*/  CALL.REL.NOINC `($__internal_8_$__cuda_sm3x_div_rn_noftz_f32_slowpath) ;  /* 0x0000000c00647944 */ /* 0x000fea0003c00000 */
[----:B------:R-:W-:-:S07]  /*0ea0*/  MOV R36, R2 ;  /* 0x0000000200247202 */ /* 0x000fce0000000f00 */
.L_x_646:
[----:B------:R-:W-:Y:S05]  /*0eb0*/  BSYNC.RECONVERGENT B2 ;  /* 0x0000000000027941 */ /* 0x000fea0003800200 */
.L_x_645:
        /* <DEDUP_REMOVED lines=13> */
.L_x_648:
[----:B------:R-:W-:Y:S05]  /*0f90*/  BSYNC.RECONVERGENT B2 ;  /* 0x0000000000027941 */ /* 0x000fea0003800200 */
.L_x_647:
[----:B------:R-:W0:Y:S01]  /*0fa0*/  LDS.64 R2, [R25] ;  /* 0x0000000019027984 */ /* 0x000e220000000a00 */
[----:B------:R-:W-:Y:S01]  /*0fb0*/  IMAD.IADD R18, R16, 0x1, R23 ;  /* 0x0000000110127824 */ /* 0x000fe200078e0217 */
[----:B------:R-:W1:Y:S01]  /*0fc0*/  MUFU.RCP R28, R7 ;  /* 0x00000007001c7308 */ /* 0x000e620000001000 */
[----:B------:R-:W-:Y:S04]  /*0fd0*/  BSSY.RECONVERGENT B2, `(.L_x_649) ;  /* 0x0000013000027945 */ /* 0x000fe80003800200 */
[----:B------:R-:W2:Y:S01]  /*0fe0*/  LDS.64 R18, [R18] ;  /* 0x0000000012127984 */ /* 0x000ea20000000a00 */
[----:B-1----:R-:W-:-:S04]  /*0ff0*/  FFMA R21, -R7, R28, 1 ;  /* 0x3f80000007157423 */ /* 0x002fc8000000011c */
[----:B------:R-:W-:Y:S01]  /*1000*/  FFMA R21, R28, R21, R28 ;  /* 0x000000151c157223 */ /* 0x000fe2000000001c */
[----:B0-----:R-:W0:Y:S03]  /*1010*/  FCHK P0, R2, R7 ;  /* 0x0000000702007302 */ /* 0x001e260000000000 */
        /* <DEDUP_REMOVED lines=14> */
.L_x_650:
[----:B------:R-:W-:Y:S05]  /*1100*/  BSYNC.RECONVERGENT B2 ;  /* 0x0000000000027941 */ /* 0x000fea0003800200 */
.L_x_649:
        /* <DEDUP_REMOVED lines=13> */
.L_x_652:
[----:B------:R-:W-:Y:S05]  /*11e0*/  BSYNC.RECONVERGENT B2 ;  /* 0x0000000000027941 */ /* 0x000fea0003800200 */
.L_x_651:
[----:B------:R-:W-:Y:S01]  /*11f0*/  IADD3 R2, PT, PT, R17, R23, RZ ;  /* 0x0000001711027210 */ /* 0x000fe20007ffe0ff */
[----:B------:R-:W-:Y:S01]  /*1200*/  UIADD3 UR5, UPT, UPT, UR5, 0x4, URZ ;  /* 0x0000000405057890 */ /* 0x000fe2000fffe0ff */
[----:B------:R-:W-:Y:S02]  /*1210*/  IADD3 R22, PT, PT, R22, 0x4, RZ ;  /* 0x0000000416167810 */ /* 0x000fe40007ffe0ff */
[----:B------:R-:W-:Y:S02]  /*1220*/  LEA R25, R8, R25, 0x5 ;  /* 0x0000001908197211 */ /* 0x000fe400078e28ff */
[----:B------:R-:W0:Y:S01]  /*1230*/  LDS.64 R2, [R2] ;  /* 0x0000000002027984 */ /* 0x000e220000000a00 */
[----:B------:R-:W-:Y:S02]  /*1240*/  ISETP.NE.AND P0, PT, R22, RZ, PT ;  /* 0x000000ff1600720c */ /* 0x000fe40003f05270 */
[----:B------:R-:W-:Y:S01]  /*1250*/  LEA R23, R8, R23, 0x5 ;  /* 0x0000001708177211 */ /* 0x000fe200078e28ff */
[C---:B0-----:R-:W-:Y:S01]  /*1260*/  FMUL R21, R3.reuse, R19 ;  /* 0x0000001303157220 */ /* 0x041fe20000400000 */
[----:B------:R-:W-:-:S03]  /*1270*/  FMUL R20, R3, R18 ;  /* 0x0000001203147220 */ /* 0x000fc60000400000 */
[C---:B------:R-:W-:Y:S01]  /*1280*/  FFMA R18, R2.reuse, R18, -R21 ;  /* 0x0000001202127223 */ /* 0x040fe20000000815 */
[----:B------:R-:W-:-:S03]  /*1290*/  FFMA R19, R2, R19, R20 ;  /* 0x0000001302137223 */ /* 0x000fc60000000014 */
[----:B------:R-:W-:Y:S01]  /*12a0*/  FADD R18, R35, R18 ;  /* 0x0000001223127221 */ /* 0x000fe20000000000 */
[----:B------:R-:W-:Y:S01]  /*12b0*/  FADD R19, R34, R19 ;  /* 0x0000001322137221 */ /* 0x000fe20000000000 */
[----:B------:R-:W-:Y:S06]  /*12c0*/  @P0 BRA `(.L_x_653) ;  /* 0xfffffff400780947 */ /* 0x000fec000383ffff */
.L_x_636:
[----:B------:R-:W0:Y:S02]  /*12d0*/  LDCU UR5, c[0x0][0x3a4] ;  /* 0x00007480ff0577ac */ /* 0x000e240008000800 */
[----:B0-----:R-:W-:-:S09]  /*12e0*/  ULOP3.LUT UP0, UR5, UR5, 0x3, URZ, 0xc0, !UPT ;  /* 0x0000000305057892 */ /* 0x001fd2000f80c0ff */
[----:B------:R-:W-:Y:S05]  /*12f0*/  BRA.U !UP0, `(.L_x_635) ;  /* 0x00000009083c7547 */ /* 0x000fea000b800000 */
[----:B------:R-:W-:-:S09]  /*1300*/  UISETP.NE.AND UP0, UPT, UR5, 0x1, UPT ;  /* 0x000000010500788c */ /* 0x000fd2000bf05270 */
[----:B------:R-:W-:Y:S05]  /*1310*/  BRA.U !UP0, `(.L_x_654) ;  /* 0x0000000508607547 */ /* 0x000fea000b800000 */
[----:B------:R-:W0:Y:S01]  /*1320*/  S2UR UR7, SR_CgaCtaId ;  /* 0x00000000000779c3 */ /* 0x000e220000008800 */
[----:B------:R-:W-:Y:S01]  /*1330*/  UMOV UR5, 0x400 ;  /* 0x0000040000057882 */ /* 0x000fe20000000000 */
[----:B------:R-:W-:Y:S01]  /*1340*/  IMAD R15, R8, UR4, R13 ;  /* 0x00000004080f7c24 */ /* 0x000fe2000f8e020d */
[----:B------:R-:W1:Y:S01]  /*1350*/  MUFU.RCP R10, R7 ;  /* 0x00000007000a7308 */ /* 0x000e620000001000 */
[----:B------:R-:W-:Y:S01]  /*1360*/  BSSY.RECONVERGENT B2, `(.L_x_655) ;  /* 0x000000f000027945 */ /* 0x000fe20003800200 */
[----:B-1----:R-:W-:Y:S01]  /*1370*/  FFMA R21, -R7, R10, 1 ;  /* 0x3f80000007157423 */ /* 0x002fe2000000010a */
[----:B0-----:R-:W-:-:S03]  /*1380*/  ULEA UR5, UR7, UR5, 0x18 ;  /* 0x0000000507057291 */ /* 0x001fc6000f8ec0ff */
[----:B------:R-:W-:-:S03]  /*1390*/  FFMA R21, R10, R21, R10 ;  /* 0x000000150a157223 */ /* 0x000fc6000000000a */
[----:B------:R-:W-:-:S05]  /*13a0*/  LEA R17, R15, UR5, 0x3 ;  /* 0x000000050f117c11 */ /* 0x000fca000f8e18ff */
[----:B------:R-:W0:Y:S02]  /*13b0*/  LDS.64 R2, [R17] ;  /* 0x0000000011027984 */ /* 0x000e240000000a00 */
[----:B0-----:R-:W0:Y:S01]  /*13c0*/  FCHK P0, R2, R7 ;  /* 0x0000000702007302 */ /* 0x001e220000000000 */
[----:B------:R-:W-:-:S04]  /*13d0*/  FFMA R10, R21, R2, RZ ;  /* 0x00000002150a7223 */ /* 0x000fc800000000ff */
[----:B------:R-:W-:-:S04]  /*13e0*/  FFMA R23, -R7, R10, R2 ;  /* 0x0000000a07177223 */ /* 0x000fc80000000102 */
[----:B------:R-:W-:Y:S01]  /*13f0*/  FFMA R10, R21, R23, R10 ;  /* 0x00000017150a7223 */ /* 0x000fe2000000000a */
[----:B0-----:R-:W-:Y:S06]  /*1400*/  @!P0 BRA `(.L_x_656) ;  /* 0x0000000000108947 */ /* 0x001fec0003800000 */
[----:B------:R-:W-:Y:S02]  /*1410*/  MOV R37, R2 ;  /* 0x0000000200257202 */ /* 0x000fe40000000f00 */
[----:B------:R-:W-:-:S07]  /*1420*/  MOV R20, 0x1440 ;  /* 0x0000144000147802 */ /* 0x000fce0000000f00 */
[----:B------:R-:W-:Y:S05]  /*1430*/  CALL.REL.NOINC `($__internal_8_$__cuda_sm3x_div_rn_noftz_f32_slowpath) ;  /* 0x0000000400fc7944 */ /* 0x000fea0003c00000 */
[----:B------:R-:W-:-:S07]  /*1440*/  IMAD.MOV.U32 R10, RZ, RZ, R2 ;  /* 0x000000ffff0a7224 */ /* 0x000fce00078e0002 */
.L_x_656:
[----:B------:R-:W-:Y:S05]  /*1450*/  BSYNC.RECONVERGENT B2 ;  /* 0x0000000000027941 */ /* 0x000fea0003800200 */
.L_x_655:
        /* <DEDUP_REMOVED lines=13> */
.L_x_658:
[----:B------:R-:W-:Y:S05]  /*1530*/  BSYNC.RECONVERGENT B2 ;  /* 0x0000000000027941 */ /* 0x000fea0003800200 */
.L_x_657:
[----:B------:R-:W-:-:S13]  /*1540*/  LOP3.LUT P0, RZ, R0, UR4, R9, 0xfe, !PT ;  /* 0x0000000400ff7c12 */ /* 0x000fda000f80fe09 */
[----:B------:R-:W2:Y:S01]  /*1550*/  @!P0 LDG.E R25, desc[UR8][R26.64] ;  /* 0x000000081a198981 */ /* 0x000ea2000c1e1900 */
[----:B------:R-:W0:Y:S01]  /*1560*/  S2UR UR7, SR_CgaCtaId ;  /* 0x00000000000779c3 */ /* 0x000e220000008800 */
[----:B------:R-:W-:Y:S01]  /*1570*/  UMOV UR5, 0x400 ;  /* 0x0000040000057882 */ /* 0x000fe20000000000 */
[----:B------:R-:W-:Y:S01]  /*1580*/  LEA R2, R8, R17, 0x3 ;  /* 0x0000001108027211 */ /* 0x000fe200078e18ff */
[----:B------:R-:W1:Y:S01]  /*1590*/  MUFU.RCP R14, R7 ;  /* 0x00000007000e7308 */ /* 0x000e620000001000 */
[----:B------:R-:W-:Y:S01]  /*15a0*/  IADD3 R15, PT, PT, R6, R15, RZ ;  /* 0x0000000f060f7210 */ /* 0x000fe20007ffe0ff */
[----:B------:R-:W-:Y:S03]  /*15b0*/  BSSY.RECONVERGENT B2, `(.L_x_659) ;  /* 0x0000018000027945 */ /* 0x000fe60003800200 */
[----:B------:R-:W3:Y:S01]  /*15c0*/  LDS.64 R2, [R2] ;  /* 0x0000000002027984 */ /* 0x000ee20000000a00 */
[----:B-1----:R-:W-:Y:S01]  /*15d0*/  FFMA R17, -R7, R14, 1 ;  /* 0x3f80000007117423 */ /* 0x002fe2000000010e */
[----:B0-----:R-:W-:-:S03]  /*15e0*/  ULEA UR5, UR7, UR5, 0x18 ;  /* 0x0000000507057291 */ /* 0x001fc6000f8ec0ff */
[----:B------:R-:W-:-:S03]  /*15f0*/  FFMA R17, R14, R17, R14 ;  /* 0x000000110e117223 */ /* 0x000fc6000000000e */
[----:B------:R-:W-:-:S05]  /*1600*/  LEA R15, R15, UR5, 0x3 ;  /* 0x000000050f0f7c11 */ /* 0x000fca000f8e18ff */
[----:B------:R-:W0:Y:S01]  /*1610*/  LDS.64 R20, [R15] ;  /* 0x000000000f147984 */ /* 0x000e220000000a00 */
[----:B---3--:R-:W1:Y:S01]  /*1620*/  FCHK P1, R2, R7 ;  /* 0x0000000702007302 */ /* 0x008e620000020000 */
[C---:B0-----:R-:W-:Y:S01]  /*1630*/  FMUL R23, R21.reuse, R12 ;  /* 0x0000000c15177220 */ /* 0x041fe20000400000 */
[----:B------:R-:W-:-:S03]  /*1640*/  FMUL R21, R21, R10 ;  /* 0x0000000a15157220 */ /* 0x000fc60000400000 */
[C---:B------:R-:W-:Y:S01]  /*1650*/  FFMA R23, R20.reuse, R10, -R23 ;  /* 0x0000000a14177223 */ /* 0x040fe20000000817 */
[----:B------:R-:W-:Y:S01]  /*1660*/  FFMA R10, R17, R2, RZ ;  /* 0x00000002110a7223 */ /* 0x000fe200000000ff */
[----:B------:R-:W-:Y:S02]  /*1670*/  FFMA R12, R20, R12, R21 ;  /* 0x0000000c140c7223 */ /* 0x000fe40000000015 */
[----:B------:R-:W-:Y:S01]  /*1680*/  FADD R18, R18, R23 ;  /* 0x0000001712127221 */ /* 0x000fe20000000000 */
[----:B------:R-:W-:Y:S01]  /*1690*/  FFMA R14, -R7, R10, R2 ;  /* 0x0000000a070e7223 */ /* 0x000fe20000000102 */
[----:B------:R-:W-:-:S03]  /*16a0*/  FADD R19, R19, R12 ;  /* 0x0000000c13137221 */ /* 0x000fc60000000000 */
[----:B------:R-:W-:Y:S01]  /*16b0*/  FFMA R10, R17, R14, R10 ;  /* 0x0000000e110a7223 */ /* 0x000fe2000000000a */
[----:B--2---:R-:W-:-:S04]  /*16c0*/  @!P0 FMUL R25, R4, R25 ;  /* 0x0000001904198220 */ /* 0x004fc80000400000 */
[----:B------:R-:W-:Y:S01]  /*16d0*/  @!P0 FFMA R18, R5, R25, R18 ;  /* 0x0000001905128223 */ /* 0x000fe20000000012 */
[----:B-1----:R-:W-:Y:S06]  /*16e0*/  @!P1 BRA `(.L_x_660) ;  /* 0x0000000000109947 */ /* 0x002fec0003800000 */
[----:B------:R-:W-:Y:S02]  /*16f0*/  MOV R37, R2 ;  /* 0x0000000200257202 */ /* 0x000fe40000000f00 */
[----:B------:R-:W-:-:S07]  /*1700*/  MOV R20, 0x1720 ;  /* 0x0000172000147802 */ /* 0x000fce0000000f00 */
[----:B------:R-:W-:Y:S05]  /*1710*/  CALL.REL.NOINC `($__internal_8_$__cuda_sm3x_div_rn_noftz_f32_slowpath) ;  /* 0x0000000400447944 */ /* 0x000fea0003c00000 */
[----:B------:R-:W-:-:S07]  /*1720*/  MOV R10, R2 ;  /* 0x00000002000a7202 */ /* 0x000fce0000000f00 */
.L_x_660:
[----:B------:R-:W-:Y:S05]  /*1730*/  BSYNC.RECONVERGENT B2 ;  /* 0x0000000000027941 */ /* 0x000fea0003800200 */
.L_x_659:
        /* <DEDUP_REMOVED lines=12> */
.L_x_662:
[----:B------:R-:W-:Y:S05]  /*1800*/  BSYNC.RECONVERGENT B2 ;  /* 0x0000000000027941 */ /* 0x000fea0003800200 */
.L_x_661:
[----:B------:R-:W-:Y:S01]  /*1810*/  LEA R15, R8, R15, 0x3 ;  /* 0x0000000f080f7211 */ /* 0x000fe200078e18ff */
[----:B------:R-:W-:-:S05]  /*1820*/  UIADD3 UR4, UPT, UPT, UR4, 0x2, URZ ;  /* 0x0000000204047890 */ /* 0x000fca000fffe0ff */
[----:B------:R-:W0:Y:S02]  /*1830*/  LDS.64 R14, [R15] ;  /* 0x000000000f0e7984 */ /* 0x000e240000000a00 */
[C---:B0-----:R-:W-:Y:S01]  /*1840*/  FMUL R3, R15.reuse, R2 ;  /* 0x000000020f037220 */ /* 0x041fe20000400000 */
[----:B------:R-:W-:-:S03]  /*1850*/  FMUL R17, R15, R10 ;  /* 0x0000000a0f117220 */ /* 0x000fc60000400000 */
[C---:B------:R-:W-:Y:S01]  /*1860*/  FFMA R3, R14.reuse, R10, -R3 ;  /* 0x0000000a0e037223 */ /* 0x040fe20000000803 */
[----:B------:R-:W-:-:S03]  /*1870*/  FFMA R2, R14, R2, R17 ;  /* 0x000000020e027223 */ /* 0x000fc60000000011 */
[----:B------:R-:W-:Y:S01]  /*1880*/  FADD R18, R3, R18 ;  /* 0x0000001203127221 */ /* 0x000fe20000000000 */
[----:B------:R-:W-:-:S07]  /*1890*/  FADD R19, R19, R2 ;  /* 0x0000000213137221 */ /* 0x000fce0000000000 */
.L_x_654:
[----:B------:R-:W0:Y:S02]  /*18a0*/  LDCU UR5, c[0x0][0x3a4] ;  /* 0x00007480ff0577ac */ /* 0x000e240008000800 */
[----:B0-----:R-:W-:-:S04]  /*18b0*/  ULOP3.LUT UR5, UR5, 0x1, URZ, 0xc0, !UPT ;  /* 0x0000000105057892 */ /* 0x001fc8000f8ec0ff */
[----:B------:R-:W-:-:S09]  /*18c0*/  UISETP.NE.U32.AND UP0, UPT, UR5, 0x1, UPT ;  /* 0x000000010500788c */ /* 0x000fd2000bf05070 */
[----:B------:R-:W-:Y:S05]  /*18d0*/  BRA.U UP0, `(.L_x_635) ;  /* 0x0000000100c47547 */ /* 0x000fea000b800000 */
[----:B------:R-:W0:Y:S01]  /*18e0*/  S2UR UR7, SR_CgaCtaId ;  /* 0x00000000000779c3 */ /* 0x000e220000008800 */
[----:B------:R-:W-:Y:S01]  /*18f0*/  UMOV UR5, 0x400 ;  /* 0x0000040000057882 */ /* 0x000fe20000000000 */
[----:B------:R-:W-:Y:S01]  /*1900*/  IMAD R13, R8, UR4, R13 ;  /* 0x00000004080d7c24 */ /* 0x000fe2000f8e020d */
[----:B------:R-:W-:Y:S01]  /*1910*/  BSSY.RECONVERGENT B2, `(.L_x_663) ;  /* 0x0000010000027945 */ /* 0x000fe20003800200 */
[----:B------:R-:W1:Y:S02]  /*1920*/  MUFU.RCP R8, R7 ;  /* 0x0000000700087308 */ /* 0x000e640000001000 */
[----:B-1----:R-:W-:Y:S01]  /*1930*/  FFMA R15, -R7, R8, 1 ;  /* 0x3f800000070f7423 */ /* 0x002fe20000000108 */
[----:B0-----:R-:W-:-:S03]  /*1940*/  ULEA UR5, UR7, UR5, 0x18 ;  /* 0x0000000507057291 */ /* 0x001fc6000f8ec0ff */
[----:B------:R-:W-:-:S03]  /*1950*/  FFMA R15, R8, R15, R8 ;  /* 0x0000000f080f7223 */ /* 0x000fc60000000008 */
[----:B------:R-:W-:-:S06]  /*1960*/  LEA R2, R13, UR5, 0x3 ;  /* 0x000000050d027c11 */ /* 0x000fcc000f8e18ff */
        /* <DEDUP_REMOVED lines=10> */
.L_x_664:
[----:B------:R-:W-:Y:S05]  /*1a10*/  BSYNC.RECONVERGENT B2 ;  /* 0x0000000000027941 */ /* 0x000fea0003800200 */
.L_x_663:
        /* <DEDUP_REMOVED lines=12> */
.L_x_666:
[----:B------:R-:W-:Y:S05]  /*1ae0*/  BSYNC.RECONVERGENT B2 ;  /* 0x0000000000027941 */ /* 0x000fea0003800200 */
.L_x_665:
[----:B------:R-:W-:-:S13]  /*1af0*/  LOP3.LUT P0, RZ, R0, UR4, R9, 0xfe, !PT ;  /* 0x0000000400ff7c12 */ /* 0x000fda000f80fe09 */
[----:B------:R-:W2:Y:S01]  /*1b00*/  @!P0 LDG.E R27, desc[UR8][R26.64] ;  /* 0x000000081a1b8981 */ /* 0x000ea2000c1e1900 */
[----:B------:R-:W0:Y:S01]  /*1b10*/  S2UR UR7, SR_CgaCtaId ;  /* 0x00000000000779c3 */ /* 0x000e220000008800 */
[----:B------:R-:W-:Y:S01]  /*1b20*/  UMOV UR5, 0x400 ;  /* 0x0000040000057882 */ /* 0x000fe20000000000 */
[----:B------:R-:W-:Y:S01]  /*1b30*/  IADD3 R6, PT, PT, R6, R13, RZ ;  /* 0x0000000d06067210 */ /* 0x000fe20007ffe0ff */
[----:B0-----:R-:W-:-:S06]  /*1b40*/  ULEA UR5, UR7, UR5, 0x18 ;  /* 0x0000000507057291 */ /* 0x001fcc000f8ec0ff */
[----:B------:R-:W-:-:S06]  /*1b50*/  LEA R6, R6, UR5, 0x3 ;  /* 0x0000000506067c11 */ /* 0x000fcc000f8e18ff */
[----:B------:R-:W0:Y:S02]  /*1b60*/  LDS.64 R6, [R6] ;  /* 0x0000000006067984 */ /* 0x000e240000000a00 */
[C---:B0-----:R-:W-:Y:S01]  /*1b70*/  FMUL R3, R7.reuse, R2 ;  /* 0x0000000207037220 */ /* 0x041fe20000400000 */
[----:B------:R-:W-:-:S03]  /*1b80*/  FMUL R7, R7, R8 ;  /* 0x0000000807077220 */ /* 0x000fc60000400000 */
[C---:B------:R-:W-:Y:S01]  /*1b90*/  FFMA R3, R6.reuse, R8, -R3 ;  /* 0x0000000806037223 */ /* 0x040fe20000000803 */
[----:B------:R-:W-:-:S03]  /*1ba0*/  FFMA R2, R6, R2, R7 ;  /* 0x0000000206027223 */ /* 0x000fc60000000007 */
[----:B------:R-:W-:Y:S01]  /*1bb0*/  FADD R18, R18, R3 ;  /* 0x0000000312127221 */ /* 0x000fe20000000000 */
[----:B------:R-:W-:Y:S01]  /*1bc0*/  FADD R19, R19, R2 ;  /* 0x0000000213137221 */ /* 0x000fe20000000000 */
[----:B--2---:R-:W-:-:S04]  /*1bd0*/  @!P0 FMUL R4, R4, R27 ;  /* 0x0000001b04048220 */ /* 0x004fc80000400000 */
[----:B------:R-:W-:-:S07]  /*1be0*/  @!P0 FFMA R18, R5, R4, R18 ;  /* 0x0000000405128223 */ /* 0x000fce0000000012 */
.L_x_635:
[----:B------:R-:W0:Y:S02]  /*1bf0*/  LDC.64 R2, c[0x0][0x388] ;  /* 0x0000e200ff027b82 */ /* 0x000e240000000a00 */
[----:B0-----:R-:W-:-:S05]  /*1c00*/  IMAD.WIDE R2, R11, 0x8, R2 ;  /* 0x000000080b027825 */ /* 0x001fca00078e0202 */
[----:B------:R-:W-:Y:S01]  /*1c10*/  STG.E.64 desc[UR8][R2.64], R18 ;  /* 0x0000001202007986 */ /* 0x000fe2000c101b08 */
[----:B------:R-:W-:Y:S05]  /*1c20*/  EXIT ;  /* 0x000000000000794d */ /* 0x000fea0003800000 */
        .weak           $__internal_8_$__cuda_sm3x_div_rn_noftz_f32_slowpath
        .type           $__internal_8_$__cuda_sm3x_div_rn_noftz_f32_slowpath,@function
        .size           $__internal_8_$__cuda_sm3x_div_rn_noftz_f32_slowpath,(.L_x_786 - $__internal_8_$__cuda_sm3x_div_rn_noftz_f32_slowpath)
$__internal_8_$__cuda_sm3x_div_rn_noftz_f32_slowpath:
[----:B------:R-:W-:Y:S01]  /*1c30*/  SHF.R.U32.HI R21, RZ, 0x17, R7 ;  /* 0x00000017ff157819 */ /* 0x000fe20000011607 */
[----:B------:R-:W-:Y:S01]  /*1c40*/  BSSY.RECONVERGENT B0, `(.L_x_667) ;  /* 0x0000063000007945 */ /* 0x000fe20003800200 */
[----:B------:R-:W-:Y:S02]  /*1c50*/  SHF.R.U32.HI R28, RZ, 0x17, R37 ;  /* 0x00000017ff1c7819 */ /* 0x000fe40000011625 */
[----:B------:R-:W-:Y:S02]  /*1c60*/  LOP3.LUT R21, R21, 0xff, RZ, 0xc0, !PT ;  /* 0x000000ff15157812 */ /* 0x000fe400078ec0ff */
[----:B------:R-:W-:Y:S02]  /*1c70*/  LOP3.LUT R28, R28, 0xff, RZ, 0xc0, !PT ;  /* 0x000000ff1c1c7812 */ /* 0x000fe400078ec0ff */
[----:B------:R-:W-:Y:S02]  /*1c80*/  IADD3 R2, PT, PT, R21, -0x1, RZ ;  /* 0xffffffff15027810 */ /* 0x000fe40007ffe0ff */
[----:B------:R-:W-:-:S02]  /*1c90*/  IADD3 R29, PT, PT, R28, -0x1, RZ ;  /* 0xffffffff1c1d7810 */ /* 0x000fc40007ffe0ff */
[----:B------:R-:W-:Y:S02]  /*1ca0*/  ISETP.GT.U32.AND P0, PT, R2, 0xfd, PT ;  /* 0x000000fd0200780c */ /* 0x000fe40003f04070 */
[----:B------:R-:W-:Y:S02]  /*1cb0*/  MOV R30, R7 ;  /* 0x00000007001e7202 */ /* 0x000fe40000000f00 */
        /* <DEDUP_REMOVED lines=9> */
[----:B------:R-:W-:Y:S02]  /*1d50*/  FSETP.NEU.FTZ.AND P2, PT, |R37|, +INF , PT ;  /* 0x7f8000002500780b */ /* 0x000fe40003f5d200 */
        /* <DEDUP_REMOVED lines=16> */
.L_x_668:
[----:B------:R-:W-:Y:S01]  /*1e60*/  LEA R31, R21, 0xc0800000, 0x17 ;  /* 0xc0800000151f7811 */ /* 0x000fe200078eb8ff */
[----:B------:R-:W-:Y:S01]  /*1e70*/  BSSY.RECONVERGENT B1, `(.L_x_673) ;  /* 0x0000036000017945 */ /* 0x000fe20003800200 */
[----:B------:R-:W-:-:S03]  /*1e80*/  IADD3 R28, PT, PT, R28, -0x7f, RZ ;  /* 0xffffff811c1c7810 */ /* 0x000fc60007ffe0ff */
[----:B------:R-:W-:Y:S02]  /*1e90*/  IMAD.IADD R31, R30, 0x1, -R31 ;  /* 0x000000011e1f7824 */ /* 0x000fe400078e0a1f */
[C---:B------:R-:W-:Y:S01]  /*1ea0*/  IMAD R2, R28.reuse, -0x800000, R37 ;  /* 0xff8000001c027824 */ /* 0x040fe200078e0225 */
[----:B------:R-:W-:Y:S01]  /*1eb0*/  IADD3 R28, PT, PT, R28, 0x7f, -R21 ;  /* 0x0000007f1c1c7810 */ /* 0x000fe20007ffe815 */
[----:B------:R0:W1:Y:S03]  /*1ec0*/  MUFU.RCP R30, R31 ;  /* 0x0000001f001e7308 */ /* 0x0000660000001000 */
[----:B------:R-:W-:Y:S01]  /*1ed0*/  IADD3 R33, PT, PT, R28, R33, RZ ;  /* 0x000000211c217210 */ /* 0x000fe20007ffe0ff */
[----:B0-----:R-:W-:-:S04]  /*1ee0*/  FADD.FTZ R31, -R31, -RZ ;  /* 0x800000ff1f1f7221 */ /* 0x001fc80000010100 */
        /* <DEDUP_REMOVED lines=23> */
[C---:B------:R-:W-:Y:S02]  /*2060*/  IADD3 R29, PT, PT, R21.reuse, 0x20, RZ ;  /* 0x00000020151d7810 */ /* 0x040fe40007ffe0ff */
[----:B------:R-:W-:Y:S02]  /*2070*/  LOP3.LUT R28, R28, 0x7fffff, RZ, 0xc0, !PT ;  /* 0x007fffff1c1c7812 */ /* 0x000fe400078ec0ff */
[C---:B------:R-:W-:Y:S02]  /*2080*/  ISETP.NE.AND P2, PT, R21.reuse, RZ, PT ;  /* 0x000000ff1500720c */ /* 0x040fe40003f45270 */
        /* <DEDUP_REMOVED lines=16> */
.L_x_675:
[----:B------:R-:W-:-:S04]  /*2190*/  LOP3.LUT R2, R2, 0x80000000, RZ, 0xc0, !PT ;  /* 0x8000000002027812 */ /* 0x000fc800078ec0ff */
[----:B------:R-:W-:Y:S01]  /*21a0*/  LOP3.LUT R2, R2, 0x7f800000, RZ, 0xfc, !PT ;  /* 0x7f80000002027812 */ /* 0x000fe200078efcff */
[----:B------:R-:W-:Y:S06]  /*21b0*/  BRA `(.L_x_676) ;  /* 0x0000000000047947 */ /* 0x000fec0003800000 */
.L_x_674:
[----:B------:R-:W-:-:S07]  /*21c0*/  LEA R2, R33, R2, 0x17 ;  /* 0x0000000221027211 */ /* 0x000fce00078eb8ff */
.L_x_676:
[----:B------:R-:W-:Y:S05]  /*21d0*/  BSYNC.RECONVERGENT B1 ;  /* 0x0000000000017941 */ /* 0x000fea0003800200 */
.L_x_673:
[----:B------:R-:W-:Y:S05]  /*21e0*/  BRA `(.L_x_677) ;  /* 0x0000000000207947 */ /* 0x000fea0003800000 */
.L_x_672:
[----:B------:R-:W-:-:S04]  /*21f0*/  LOP3.LUT R30, R30, 0x80000000, R37, 0x48, !PT ;  /* 0x800000001e1e7812 */ /* 0x000fc800078e4825 */
[----:B------:R-:W-:Y:S01]  /*2200*/  LOP3.LUT R2, R30, 0x7f800000, RZ, 0xfc, !PT ;  /* 0x7f8000001e027812 */ /* 0x000fe200078efcff */
[----:B------:R-:W-:Y:S06]  /*2210*/  BRA `(.L_x_677) ;  /* 0x0000000000147947 */ /* 0x000fec0003800000 */
.L_x_671:
[----:B------:R-:W-:Y:S01]  /*2220*/  LOP3.LUT R2, R30, 0x80000000, R37, 0x48, !PT ;  /* 0x800000001e027812 */ /* 0x000fe200078e4825 */
[----:B------:R-:W-:Y:S06]  /*2230*/  BRA `(.L_x_677) ;  /* 0x00000000000c7947 */ /* 0x000fec0003800000 */
.L_x_670:
[----:B------:R-:W0:Y:S01]  /*2240*/  MUFU.RSQ R2, -QNAN ;  /* 0xffc0000000027908 */ /* 0x000e220000001400 */
[----:B------:R-:W-:Y:S05]  /*2250*/  BRA `(.L_x_677) ;  /* 0x0000000000047947 */ /* 0x000fea0003800000 */
.L_x_669:
[----:B------:R-:W-:-:S07]  /*2260*/  FADD.FTZ R2, R37, R7 ;  /* 0x0000000725027221 */ /* 0x000fce0000010000 */
.L_x_677:
[----:B------:R-:W-:Y:S05]  /*2270*/  BSYNC.RECONVERGENT B0 ;  /* 0x0000000000007941 */ /* 0x000fea0003800200 */
.L_x_667:
[----:B------:R-:W-:-:S04]  /*2280*/  HFMA2 R21, -RZ, RZ, 0, 0 ;  /* 0x00000000ff157431 */ /* 0x000fc800000001ff */
[----:B0-----:R-:W-:Y:S05]  /*2290*/  RET.REL.NODEC R20 `(_Z7conv_k1P6float2S0_S0_Pfiiii) ;  /* 0xffffffdc14587950 */ /* 0x001fea0003c3ffff */
.L_x_678:
        /* <DEDUP_REMOVED lines=14> */
.L_x_786:


//--------------------- .text._Z6conv_kP6float2S0_S0_Pfiiii --------------------------
	.section	.text._Z6conv_kP6float2S0_S0_Pfiiii,"ax",@progbits
	.align	128
        .global         _Z6conv_kP6float2S0_S0_Pfiiii
        .type           _Z6conv_kP6float2S0_S0_Pfiiii,@function
        .size           _Z6conv_kP6float2S0_S0_Pfiiii,(.L_x_787 - _Z6conv_kP6float2S0_S0_Pfiiii)
        .other          _Z6conv_kP6float2S0_S0_Pfiiii,@"STO_CUDA_ENTRY STV_DEFAULT"
_Z6conv_kP6float2S0_S0_Pfiiii:
.text._Z6conv_kP6float2S0_S0_Pfiiii:
[----:B------:R-:W-:Y:S08]  /*0000*/  LDC R1, c[0x0][0x37c] ;  /* 0x0000df00ff017b82 */ /* 0x000ff00000000800 */
[----:B------:R-:W0:Y:S01]  /*0010*/  LDC.64 R2, c[0x0][0x3a8] ;  /* 0x0000ea00ff027b82 */ /* 0x000e220000000a00 */
[----:B------:R-:W1:Y:S01]  /*0020*/  S2R R0, SR_TID.X ;  /* 0x0000000000007919 */ /* 0x000e620000002100 */
[----:B------:R-:W2:Y:S01]  /*0030*/  LDCU UR6, c[0x0][0x360] ;  /* 0x00006c00ff0677ac */ /* 0x000ea20008000800 */
[----:B------:R-:W3:Y:S05]  /*0040*/  LDCU UR10, c[0x0][0x3a0] ;  /* 0x00007400ff0a77ac */ /* 0x000eea0008000800 */
[----:B------:R-:W2:Y:S01]  /*0050*/  S2UR UR4, SR_CTAID.X ;  /* 0x00000000000479c3 */ /* 0x000ea20000002500 */
[----:B0-----:R-:W-:Y:S01]  /*0060*/  LEA.HI R4, R3, R3, RZ, 0x1 ;  /* 0x0000000303047211 */ /* 0x001fe200078f08ff */
[----:B---3--:R-:W-:-:S03]  /*0070*/  IMAD R5, R2, UR10, RZ ;  /* 0x0000000a02057c24 */ /* 0x008fc6000f8e02ff */
[----:B------:R-:W-:Y:S01]  /*0080*/  SHF.R.S32.HI R4, RZ, 0x1, R4 ;  /* 0x00000001ff047819 */ /* 0x000fe20000011404 */
[----:B--2---:R-:W-:-:S04]  /*0090*/  UIMAD UR6, UR6, UR4, URZ ;  /* 0x00000004060672a4 */ /* 0x004fc8000f8e02ff */
[----:B------:R-:W-:Y:S02]  /*00a0*/  IMAD R6, R4, R5, R5 ;  /* 0x0000000504067224 */ /* 0x000fe400078e0205 */
[----:B-1----:R-:W-:-:S04]  /*00b0*/  IADD3 R13, PT, PT, R0, UR6, RZ ;  /* 0x00000006000d7c10 */ /* 0x002fc8000fffe0ff */
[----:B------:R-:W-:-:S13]  /*00c0*/  ISETP.GE.AND P0, PT, R13, R6, PT ;  /* 0x000000060d00720c */ /* 0x000fda0003f06270 */
[----:B------:R-:W-:Y:S05]  /*00d0*/  @P0 EXIT ;  /* 0x000000000000094d */ /* 0x000fea0003800000 */
[----:B------:R-:W-:Y:S01]  /*00e0*/  IADD3 R15, PT, PT, R4, 0x1, RZ ;  /* 0x00000001040f7810 */ /* 0x000fe20007ffe0ff */
[----:B------:R-:W0:Y:S01]  /*00f0*/  LDCU UR5, c[0x0][0x3a4] ;  /* 0x00007480ff0577ac */ /* 0x000e220008000800 */
[----:B------:R-:W-:Y:S02]  /*0100*/  IABS R10, R13 ;  /* 0x0000000d000a7213 */ /* 0x000fe40000000000 */
[----:B------:R-:W-:Y:S02]  /*0110*/  CS2R R20, SRZ ;  /* 0x0000000000147805 */ /* 0x000fe4000001ff00 */
[----:B------:R-:W-:Y:S01]  /*0120*/  IABS R17, R15 ;  /* 0x0000000f00117213 */ /* 0x000fe20000000000 */
[----:B------:R-:W-:Y:S01]  /*0130*/  IMAD R11, R15, R2, RZ ;  /* 0x000000020f0b7224 */ /* 0x000fe200078e02ff */
[----:B------:R-:W1:Y:S04]  /*0140*/  LDCU.64 UR8, c[0x0][0x358] ;  /* 0x00006b00ff0877ac */ /* 0x000e680008000a00 */
[----:B------:R-:W-:-:S04]  /*0150*/  IABS R7, R11 ;  /* 0x0000000b00077213 */ /* 0x000fc80000000000 */
[----:B------:R-:W2:Y:S01]  /*0160*/  I2F.RP R6, R7 ;  /* 0x0000000700067306 */ /* 0x000ea20000209400 */
[----:B0-----:R-:W-:-:S07]  /*0170*/  UISETP.GE.AND UP0, UPT, UR5, 0x1, UPT ;  /* 0x000000010500788c */ /* 0x001fce000bf06270 */
[----:B--2---:R-:W0:Y:S02]  /*0180*/  MUFU.RCP R6, R6 ;  /* 0x0000000600067308 */ /* 0x004e240000001000 */
[----:B0-----:R-:W-:-:S06]  /*0190*/  IADD3 R4, PT, PT, R6, 0xffffffe, RZ ;  /* 0x0ffffffe06047810 */ /* 0x001fcc0007ffe0ff */
[----:B------:R-:W0:Y:S08]  /*01a0*/  I2F.RP R6, R17 ;  /* 0x0000001100067306 */ /* 0x000e300000209400 */
[----:B------:R2:W3:Y:S08]  /*01b0*/  F2I.FTZ.U32.TRUNC.NTZ R5, R4 ;  /* 0x0000000400057305 */ /* 0x0004f0000021f000 */
[----:B0-----:R-:W0:Y:S01]  /*01c0*/  MUFU.RCP R6, R6 ;  /* 0x0000000600067308 */ /* 0x001e220000001000 */
[----:B--2---:R-:W-:Y:S01]  /*01d0*/  HFMA2 R4, -RZ, RZ, 0, 0 ;  /* 0x00000000ff047431 */ /* 0x004fe200000001ff */
[----:B---3--:R-:W-:-:S05]  /*01e0*/  IADD3 R8, PT, PT, RZ, -R5, RZ ;  /* 0x80000005ff087210 */ /* 0x008fca0007ffe0ff */
[----:B------:R-:W-:Y:S01]  /*01f0*/  IMAD R9, R8, R7, RZ ;  /* 0x0000000708097224 */ /* 0x000fe200078e02ff */
[----:B------:R-:W-:Y:S02]  /*0200*/  MOV R8, R10 ;  /* 0x0000000a00087202 */ /* 0x000fe40000000f00 */
[----:B------:R-:W-:Y:S01]  /*0210*/  IABS R10, R11 ;  /* 0x0000000b000a7213 */ /* 0x000fe20000000000 */
[----:B------:R-:W-:-:S03]  /*0220*/  IMAD.HI.U32 R5, R5, R9, R4 ;  /* 0x0000000905057227 */ /* 0x000fc600078e0004 */
[----:B------:R-:W-:-:S03]  /*0230*/  IADD3 R9, PT, PT, RZ, -R10, RZ ;  /* 0x8000000aff097210 */ /* 0x000fc60007ffe0ff */
[----:B------:R-:W-:-:S04]  /*0240*/  IMAD.HI.U32 R14, R5, R8, RZ ;  /* 0x00000008050e7227 */ /* 0x000fc800078e00ff */
[----:B------:R-:W-:Y:S01]  /*0250*/  IMAD R4, R14, R9, R8 ;  /* 0x000000090e047224 */ /* 0x000fe200078e0208 */
[----:B------:R-:W-:-:S04]  /*0260*/  IABS R8, R15 ;  /* 0x0000000f00087213 */ /* 0x000fc80000000000 */
[----:B------:R-:W-:Y:S02]  /*0270*/  ISETP.GT.U32.AND P2, PT, R7, R4, PT ;  /* 0x000000040700720c */ /* 0x000fe40003f44070 */
[----:B------:R-:W-:-:S11]  /*0280*/  IADD3 R8, PT, PT, RZ, -R8, RZ ;  /* 0x80000008ff087210 */ /* 0x000fd60007ffe0ff */
[-C--:B------:R-:W-:Y:S02]  /*0290*/  @!P2 IADD3 R4, PT, PT, R4, -R7.reuse, RZ ;  /* 0x800000070404a210 */ /* 0x080fe40007ffe0ff */
[----:B------:R-:W-:Y:S02]  /*02a0*/  @!P2 IADD3 R14, PT, PT, R14, 0x1, RZ ;  /* 0x000000010e0ea810 */ /* 0x000fe40007ffe0ff */
[----:B------:R-:W-:Y:S02]  /*02b0*/  ISETP.GE.U32.AND P0, PT, R4, R7, PT ;  /* 0x000000070400720c */ /* 0x000fe40003f06070 */
[----:B------:R-:W-:Y:S02]  /*02c0*/  LOP3.LUT R4, R13, R11, RZ, 0x3c, !PT ;  /* 0x0000000b0d047212 */ /* 0x000fe400078e3cff */
[----:B------:R-:W-:Y:S02]  /*02d0*/  ISETP.NE.AND P2, PT, R11, RZ, PT ;  /* 0x000000ff0b00720c */ /* 0x000fe40003f45270 */
[----:B------:R-:W-:-:S02]  /*02e0*/  ISETP.GE.AND P1, PT, R4, RZ, PT ;  /* 0x000000ff0400720c */ /* 0x000fc40003f26270 */
[----:B0-----:R-:W-:-:S04]  /*02f0*/  IADD3 R4, PT, PT, R6, 0xffffffe, RZ ;  /* 0x0ffffffe06047810 */ /* 0x001fc80007ffe0ff */
[----:B------:R0:W2:Y:S01]  /*0300*/  F2I.FTZ.U32.TRUNC.NTZ R5, R4 ;  /* 0x0000000400057305 */ /* 0x0000a2000021f000 */
[----:B------:R-:W-:-:S06]  /*0310*/  @P0 IADD3 R14, PT, PT, R14, 0x1, RZ ;  /* 0x000000010e0e0810 */ /* 0x000fcc0007ffe0ff */
[----:B------:R-:W-:Y:S02]  /*0320*/  @!P1 IADD3 R14, PT, PT, -R14, RZ, RZ ;  /* 0x000000ff0e0e9210 */ /* 0x000fe40007ffe1ff */
[----:B------:R-:W-:Y:S02]  /*0330*/  @!P2 LOP3.LUT R14, RZ, R11, RZ, 0x33, !PT ;  /* 0x0000000bff0ea212 */ /* 0x000fe400078e33ff */
[----:B0-----:R-:W-:-:S03]  /*0340*/  MOV R4, RZ ;  /* 0x000000ff00047202 */ /* 0x001fc60000000f00 */
[----:B------:R-:W-:Y:S01]  /*0350*/  IMAD R10, R11, R14, RZ ;  /* 0x0000000e0b0a7224 */ /* 0x000fe200078e02ff */
[----:B--2---:R-:W-:-:S04]  /*0360*/  IADD3 R6, PT, PT, RZ, -R5, RZ ;  /* 0x80000005ff067210 */ /* 0x004fc80007ffe0ff */
[----:B------:R-:W-:Y:S01]  /*0370*/  IADD3 R12, PT, PT, R13, -R10, RZ ;  /* 0x8000000a0d0c7210 */ /* 0x000fe20007ffe0ff */
[----:B------:R-:W-:-:S03]  /*0380*/  IMAD R7, R6, R17, RZ ;  /* 0x0000001106077224 */ /* 0x000fc600078e02ff */
[----:B------:R-:W-:Y:S01]  /*0390*/  IABS R6, R12 ;  /* 0x0000000c00067213 */ /* 0x000fe20000000000 */
[----:B------:R-:W-:-:S03]  /*03a0*/  IMAD.HI.U32 R4, R5, R7, R4 ;  /* 0x0000000705047227 */ /* 0x000fc600078e0004 */
[----:B------:R-:W-:Y:S02]  /*03b0*/  MOV R5, R6 ;  /* 0x0000000600057202 */ /* 0x000fe40000000f00 */
[----:B------:R-:W-:-:S03]  /*03c0*/  MOV R6, R8 ;  /* 0x0000000800067202 */ /* 0x000fc60000000f00 */
[----:B------:R-:W-:-:S04]  /*03d0*/  IMAD.HI.U32 R8, R4, R5, RZ ;  /* 0x0000000504087227 */ /* 0x000fc800078e00ff */
[----:B------:R-:W-:-:S05]  /*03e0*/  IMAD R4, R8, R6, R5 ;  /* 0x0000000608047224 */ /* 0x000fca00078e0205 */
[----:B------:R-:W-:-:S13]  /*03f0*/  ISETP.GT.U32.AND P2, PT, R17, R4, PT ;  /* 0x000000041100720c */ /* 0x000fda0003f44070 */
[-C--:B------:R-:W-:Y:S02]  /*0400*/  @!P2 IADD3 R4, PT, PT, R4, -R17.reuse, RZ ;  /* 0x800000110404a210 */ /* 0x080fe40007ffe0ff */
[----:B------:R-:W-:Y:S02]  /*0410*/  @!P2 IADD3 R8, PT, PT, R8, 0x1, RZ ;  /* 0x000000010808a810 */ /* 0x000fe40007ffe0ff */
[----:B------:R-:W-:Y:S02]  /*0420*/  ISETP.GE.U32.AND P0, PT, R4, R17, PT ;  /* 0x000000110400720c */ /* 0x000fe40003f06070 */
[----:B------:R-:W-:Y:S02]  /*0430*/  LOP3.LUT R4, R12, R15, RZ, 0x3c, !PT ;  /* 0x0000000f0c047212 */ /* 0x000fe400078e3cff */
[----:B------:R-:W-:Y:S02]  /*0440*/  ISETP.NE.AND P2, PT, R15, RZ, PT ;  /* 0x000000ff0f00720c */ /* 0x000fe40003f45270 */
[----:B------:R-:W-:-:S07]  /*0450*/  ISETP.GE.AND P1, PT, R4, RZ, PT ;  /* 0x000000ff0400720c */ /* 0x000fce0003f26270 */
[----:B------:R-:W-:-:S06]  /*0460*/  @P0 IADD3 R8, PT, PT, R8, 0x1, RZ ;  /* 0x0000000108080810 */ /* 0x000fcc0007ffe0ff */
[----:B------:R-:W-:Y:S02]  /*0470*/  @!P1 IADD3 R8, PT, PT, -R8, RZ, RZ ;  /* 0x000000ff08089210 */ /* 0x000fe40007ffe1ff */
[----:B------:R-:W-:Y:S01]  /*0480*/  @!P2 LOP3.LUT R8, RZ, R15, RZ, 0x33, !PT ;  /* 0x0000000fff08a212 */ /* 0x000fe200078e33ff */
[----:B-1----:R-:W-:Y:S06]  /*0490*/  BRA.U !UP0, `(.L_x_679) ;  /* 0x0000001508087547 */ /* 0x002fec000b800000 */
[----:B------:R-:W0:Y:S01]  /*04a0*/  LDC.64 R18, c[0x0][0x398] ;  /* 0x0000e600ff127b82 */ /* 0x000e220000000a00 */
[----:B------:R-:W-:Y:S01]  /*04b0*/  UISETP.GE.U32.AND UP0, UPT, UR5, 0x4, UPT ;  /* 0x000000040500788c */ /* 0x000fe2000bf06070 */
[----:B------:R-:W-:Y:S01]  /*04c0*/  IMAD R4, R15, R8, RZ ;  /* 0x000000080f047224 */ /* 0x000fe200078e02ff */
[----:B------:R-:W-:Y:S02]  /*04d0*/  I2FP.F32.S32 R9, R3 ;  /* 0x0000000300097245 */ /* 0x000fe40000201400 */
[----:B------:R-:W-:Y:S02]  /*04e0*/  CS2R R20, SRZ ;  /* 0x0000000000147805 */ /* 0x000fe4000001ff00 */
[----:B------:R-:W-:Y:S01]  /*04f0*/  I2FP.F32.S32 R7, UR10 ;  /* 0x0000000a00077c45 */ /* 0x000fe20008201400 */
[----:B------:R-:W-:Y:S01]  /*0500*/  UMOV UR4, URZ ;  /* 0x000000ff00047c82 */ /* 0x000fe20008000000 */
[----:B------:R-:W-:Y:S02]  /*0510*/  IADD3 R5, PT, PT, R13, -R4, -R10 ;  /* 0x800000040d057210 */ /* 0x000fe40007ffe80a */
[----:B------:R-:W-:-:S02]  /*0520*/  I2FP.F32.S32 R6, R2 ;  /* 0x0000000200067245 */ /* 0x000fc40000201400 */
[----:B------:R-:W-:Y:S01]  /*0530*/  IADD3 R4, PT, PT, R4, R5, RZ ;  /* 0x0000000504047210 */ /* 0x000fe20007ffe0ff */
[----:B0-----:R-:W-:Y:S01]  /*0540*/  IMAD.WIDE R18, R14, 0x4, R18 ;  /* 0x000000040e127825 */ /* 0x001fe200078e0212 */
[----:B------:R-:W-:Y:S06]  /*0550*/  BRA.U !UP0, `(.L_x_680) ;  /* 0x0000000908ac7547 */ /* 0x000fec000b800000 */
[----:B------:R-:W0:Y:S01]  /*0560*/  LDC.64 R16, c[0x0][0x380] ;  /* 0x0000e000ff107b82 */ /* 0x000e220000000a00 */
[----:B------:R-:W-:Y:S01]  /*0570*/  UIADD3 UR4, UPT, UPT, UR5, -0x1, URZ ;  /* 0xffffffff05047890 */ /* 0x000fe2000fffe0ff */
[----:B------:R-:W-:Y:S02]  /*0580*/  IMAD R2, R14, R2, RZ ;  /* 0x000000020e027224 */ /* 0x000fe400078e02ff */
[----:B------:R-:W-:Y:S01]  /*0590*/  HFMA2 R21, -RZ, RZ, 0, 0 ;  /* 0x00000000ff157431 */ /* 0x000fe200000001ff */
[----:B------:R-:W1:Y:S02]  /*05a0*/  LDCU UR11, c[0x0][0x3a4] ;  /* 0x00007480ff0b77ac */ /* 0x000e640008000800 */
[----:B------:R-:W-:Y:S01]  /*05b0*/  IMAD R2, R2, UR4, RZ ;  /* 0x0000000402027c24 */ /* 0x000fe2000f8e02ff */
[----:B------:R-:W-:-:S03]  /*05c0*/  ULOP3.LUT UR4, UR5, 0x7ffffffc, URZ, 0xc0, !UPT ;  /* 0x7ffffffc05047892 */ /* 0x000fc6000f8ec0ff */
[----:B------:R-:W-:Y:S01]  /*05d0*/  IMAD R2, R15, R2, R0 ;  /* 0x000000020f027224 */ /* 0x000fe200078e0200 */
[----:B------:R-:W-:Y:S01]  /*05e0*/  UIADD3 UR7, UPT, UPT, -UR4, URZ, URZ ;  /* 0x000000ff04077290 */ /* 0x000fe2000fffe1ff */
[----:B------:R-:W-:-:S03]  /*05f0*/  UMOV UR5, URZ ;  /* 0x000000ff00057c82 */ /* 0x000fc60008000000 */
[----:B------:R-:W-:-:S08]  /*0600*/  IADD3 R14, PT, PT, R2, UR6, RZ ;  /* 0x00000006020e7c10 */ /* 0x000fd0000fffe0ff */
.L_x_697:
[----:B0-----:R-:W-:-:S05]  /*0610*/  IMAD.WIDE R34, R12, 0x8, R16 ;  /* 0x000000080c227825 */ /* 0x001fca00078e0210 */
[----:B------:R-:W2:Y:S01]  /*0620*/  LDG.E.64 R2, desc[UR8][R34.64] ;  /* 0x0000000822027981 */ /* 0x000ea2000c1e1b00 */
[----:B------:R-:W0:Y:S01]  /*0630*/  MUFU.RCP R0, R7 ;  /* 0x0000000700007308 */ /* 0x000e220000001000 */
[----:B------:R-:W-:Y:S01]  /*0640*/  BSSY.RECONVERGENT B2, `(.L_x_681) ;  /* 0x000000c000027945 */ /* 0x000fe20003800200 */
[----:B0-----:R-:W-:-:S04]  /*0650*/  FFMA R15, -R7, R0, 1 ;  /* 0x3f800000070f7423 */ /* 0x001fc80000000100 */
[----:B------:R-:W-:Y:S02]  /*0660*/  FFMA R15, R0, R15, R0 ;  /* 0x0000000f000f7223 */ /* 0x000fe40000000000 */
[----:B--2---:R-:W0:Y:S02]  /*0670*/  FCHK P0, R2, R7 ;  /* 0x0000000702007302 */ /* 0x004e240000000000 */
[----:B------:R-:W-:-:S04]  /*0680*/  FFMA R0, R2, R15, RZ ;  /* 0x0000000f02007223 */ /* 0x000fc800000000ff */
[----:B------:R-:W-:-:S04]  /*0690*/  FFMA R27, -R7, R0, R2 ;  /* 0x00000000071b7223 */ /* 0x000fc80000000102 */
[----:B------:R-:W-:Y:S01]  /*06a0*/  FFMA R27, R15, R27, R0 ;  /* 0x0000001b0f1b7223 */ /* 0x000fe20000000000 */
[----:B0-----:R-:W-:Y:S06]  /*06b0*/  @!P0 BRA `(.L_x_682) ;  /* 0x0000000000108947 */ /* 0x001fec0003800000 */
[----:B------:R-:W-:Y:S02]  /*06c0*/  MOV R25, R2 ;  /* 0x0000000200197202 */ /* 0x000fe40000000f00 */
[----:B------:R-:W-:-:S07]  /*06d0*/  MOV R2, 0x6f0 ;  /* 0x000006f000027802 */ /* 0x000fce0000000f00 */
[----:B-1----:R-:W-:Y:S05]  /*06e0*/  CALL.REL.NOINC `($__internal_9_$__cuda_sm3x_div_rn_noftz_f32_slowpath) ;  /* 0x0000001000847944 */ /* 0x002fea0003c00000 */
[----:B------:R-:W-:-:S07]  /*06f0*/  MOV R27, R0 ;  /* 0x00000000001b7202 */ /* 0x000fce0000000f00 */
.L_x_682:
[----:B-1----:R-:W-:Y:S05]  /*0700*/  BSYNC.RECONVERGENT B2 ;  /* 0x0000000000027941 */ /* 0x002fea0003800200 */
.L_x_681:
        /* <DEDUP_REMOVED lines=11> */
[----:B------:R-:W-:Y:S05]  /*07c0*/  CALL.REL.NOINC `($__internal_9_$__cuda_sm3x_div_rn_noftz_f32_slowpath) ;  /* 0x00000010004c7944 */ /* 0x000fea0003c00000 */
.L_x_684:
[----:B------:R-:W-:Y:S05]  /*07d0*/  BSYNC.RECONVERGENT B2 ;  /* 0x0000000000027941 */ /* 0x000fea0003800200 */
.L_x_683:
[----:B------:R-:W0:Y:S02]  /*07e0*/  LDC.64 R32, c[0x0][0x390] ;  /* 0x0000e400ff207b82 */ /* 0x000e240000000a00 */
[----:B0-----:R-:W-:-:S05]  /*07f0*/  IMAD.WIDE R32, R14, 0x8, R32 ;  /* 0x000000080e207825 */ /* 0x001fca00078e0220 */
[----:B------:R-:W2:Y:S01]  /*0800*/  LDG.E.64 R22, desc[UR8][R32.64] ;  /* 0x0000000820167981 */ /* 0x000ea2000c1e1b00 */
[----:B------:R-:W0:Y:S01]  /*0810*/  MUFU.RCP R2, R7 ;  /* 0x0000000700027308 */ /* 0x000e220000001000 */
[----:B------:R-:W-:Y:S01]  /*0820*/  IMAD.WIDE R34, R11, 0x8, R34 ;  /* 0x000000080b227825 */ /* 0x000fe200078e0222 */
[----:B------:R-:W-:-:S13]  /*0830*/  LOP3.LUT P0, RZ, R5, UR5, R8, 0xfe, !PT ;  /* 0x0000000505ff7c12 */ /* 0x000fda000f80fe08 */
[----:B------:R-:W3:Y:S01]  /*0840*/  @!P0 LDG.E R25, desc[UR8][R18.64] ;  /* 0x0000000812198981 */ /* 0x000ee2000c1e1900 */
[----:B0-----:R-:W-:-:S04]  /*0850*/  FFMA R15, -R7, R2, 1 ;  /* 0x3f800000070f7423 */ /* 0x001fc80000000102 */
[----:B------:R-:W-:Y:S01]  /*0860*/  FFMA R15, R2, R15, R2 ;  /* 0x0000000f020f7223 */ /* 0x000fe20000000002 */
[C---:B--2---:R-:W-:Y:S01]  /*0870*/  FMUL R3, R23.reuse, R0 ;  /* 0x0000000017037220 */ /* 0x044fe20000400000 */
[----:B------:R-:W-:-:S03]  /*0880*/  FMUL R23, R23, R27 ;  /* 0x0000001b17177220 */ /* 0x000fc60000400000 */
[C---:B------:R-:W-:Y:S02]  /*0890*/  FFMA R27, R22.reuse, R27, -R3 ;  /* 0x0000001b161b7223 */ /* 0x040fe40000000803 */
[----:B------:R-:W2:Y:S01]  /*08a0*/  LDG.E.64 R2, desc[UR8][R34.64] ;  /* 0x0000000822027981 */ /* 0x000ea2000c1e1b00 */
[----:B------:R-:W-:Y:S01]  /*08b0*/  FFMA R28, R22, R0, R23 ;  /* 0x00000000161c7223 */ /* 0x000fe20000000017 */
[----:B------:R-:W-:Y:S01]  /*08c0*/  FADD R30, R27, R20 ;  /* 0x000000141b1e7221 */ /* 0x000fe20000000000 */
[----:B------:R-:W-:Y:S02]  /*08d0*/  ULOP3.LUT UR4, UR11, 0x7ffffffc, URZ, 0xc0, !UPT ;  /* 0x7ffffffc0b047892 */ /* 0x000fe4000f8ec0ff */
[----:B------:R-:W-:Y:S01]  /*08e0*/  FADD R28, R28, R21 ;  /* 0x000000151c1c7221 */ /* 0x000fe20000000000 */
[----:B------:R-:W-:Y:S01]  /*08f0*/  BSSY.RECONVERGENT B2, `(.L_x_685) ;  /* 0x000000c000027945 */ /* 0x000fe20003800200 */
[----:B---3--:R-:W-:-:S04]  /*0900*/  @!P0 FMUL R25, R6, R25 ;  /* 0x0000001906198220 */ /* 0x008fc80000400000 */
[----:B------:R-:W-:Y:S01]  /*0910*/  @!P0 FFMA R30, R9, R25, R30 ;  /* 0x00000019091e8223 */ /* 0x000fe2000000001e */
[----:B--2---:R-:W0:Y:S01]  /*0920*/  FCHK P1, R2, R7 ;  /* 0x0000000702007302 */ /* 0x004e220000020000 */
[----:B------:R-:W-:-:S04]  /*0930*/  FFMA R20, R15, R2, RZ ;  /* 0x000000020f147223 */ /* 0x000fc800000000ff */
[----:B------:R-:W-:-:S04]  /*0940*/  FFMA R21, -R7, R20, R2 ;  /* 0x0000001407157223 */ /* 0x000fc80000000102 */
[----:B------:R-:W-:Y:S01]  /*0950*/  FFMA R20, R15, R21, R20 ;  /* 0x000000150f147223 */ /* 0x000fe20000000014 */
[----:B0-----:R-:W-:Y:S06]  /*0960*/  @!P1 BRA `(.L_x_686) ;  /* 0x0000000000109947 */ /* 0x001fec0003800000 */
[----:B------:R-:W-:Y:S02]  /*0970*/  MOV R25, R2 ;  /* 0x0000000200197202 */ /* 0x000fe40000000f00 */
[----:B------:R-:W-:-:S07]  /*0980*/  MOV R2, 0x9a0 ;  /* 0x000009a000027802 */ /* 0x000fce0000000f00 */
[----:B------:R-:W-:Y:S05]  /*0990*/  CALL.REL.NOINC `($__internal_9_$__cuda_sm3x_div_rn_noftz_f32_slowpath) ;  /* 0x0000000c00d87944 */ /* 0x000fea0003c00000 */
[----:B------:R-:W-:-:S07]  /*09a0*/  MOV R20, R0 ;  /* 0x0000000000147202 */ /* 0x000fce0000000f00 */
.L_x_686:
[----:B------:R-:W-:Y:S05]  /*09b0*/  BSYNC.RECONVERGENT B2 ;  /* 0x0000000000027941 */ /* 0x000fea0003800200 */
.L_x_685:
        /* <DEDUP_REMOVED lines=12> */
.L_x_688:
[----:B------:R-:W-:Y:S05]  /*0a80*/  BSYNC.RECONVERGENT B2 ;  /* 0x0000000000027941 */ /* 0x000fea0003800200 */
.L_x_687:
[----:B------:R-:W-:-:S05]  /*0a90*/  IMAD.WIDE R32, R11, 0x8, R32 ;  /* 0x000000080b207825 */ /* 0x000fca00078e0220 */
[----:B------:R-:W2:Y:S01]  /*0aa0*/  LDG.E.64 R22, desc[UR8][R32.64] ;  /* 0x0000000820167981 */ /* 0x000ea2000c1e1b00 */
[----:B------:R-:W0:Y:S02]  /*0ab0*/  MUFU.RCP R2, R7 ;  /* 0x0000000700027308 */ /* 0x000e240000001000 */
[----:B0-----:R-:W-:-:S04]  /*0ac0*/  FFMA R29, -R7, R2, 1 ;  /* 0x3f800000071d7423 */ /* 0x001fc80000000102 */
[----:B------:R-:W-:Y:S01]  /*0ad0*/  FFMA R29, R2, R29, R2 ;  /* 0x0000001d021d7223 */ /* 0x000fe20000000002 */
[C---:B--2---:R-:W-:Y:S01]  /*0ae0*/  FMUL R3, R23.reuse, R0 ;  /* 0x0000000017037220 */ /* 0x044fe20000400000 */
[----:B------:R-:W-:-:S03]  /*0af0*/  FMUL R23, R23, R20 ;  /* 0x0000001417177220 */ /* 0x000fc60000400000 */
[----:B------:R-:W-:Y:S01]  /*0b00*/  FFMA R27, R22, R20, -R3 ;  /* 0x00000014161b7223 */ /* 0x000fe20000000803 */
[----:B------:R-:W-:-:S05]  /*0b10*/  IMAD.WIDE R20, R11, 0x8, R34 ;  /* 0x000000080b147825 */ /* 0x000fca00078e0222 */
[----:B------:R-:W2:Y:S01]  /*0b20*/  LDG.E.64 R2, desc[UR8][R20.64] ;  /* 0x0000000814027981 */ /* 0x000ea2000c1e1b00 */
[----:B------:R-:W-:Y:S01]  /*0b30*/  FFMA R23, R22, R0, R23 ;  /* 0x0000000016177223 */ /* 0x000fe20000000017 */
[----:B------:R-:W-:Y:S01]  /*0b40*/  BSSY.RECONVERGENT B2, `(.L_x_689) ;  /* 0x000000c000027945 */ /* 0x000fe20003800200 */
[----:B------:R-:W-:Y:S02]  /*0b50*/  FADD R27, R27, R30 ;  /* 0x0000001e1b1b7221 */ /* 0x000fe40000000000 */
[----:B------:R-:W-:Y:S01]  /*0b60*/  FADD R28, R28, R23 ;  /* 0x000000171c1c7221 */ /* 0x000fe20000000000 */
        /* <DEDUP_REMOVED lines=9> */
.L_x_690:
[----:B------:R-:W-:Y:S05]  /*0c00*/  BSYNC.RECONVERGENT B2 ;  /* 0x0000000000027941 */ /* 0x000fea0003800200 */
.L_x_689:
        /* <DEDUP_REMOVED lines=12> */
.L_x_692:
[----:B------:R-:W-:Y:S05]  /*0cd0*/  BSYNC.RECONVERGENT B2 ;  /* 0x0000000000027941 */ /* 0x000fea0003800200 */
.L_x_691:
[----:B------:R-:W-:-:S04]  /*0ce0*/  IMAD.WIDE R32, R11, 0x8, R32 ;  /* 0x000000080b207825 */ /* 0x000fc800078e0220 */
[----:B------:R-:W-:Y:S01]  /*0cf0*/  IMAD.WIDE R2, R11, 0x8, R20 ;  /* 0x000000080b027825 */ /* 0x000fe200078e0214 */
[----:B------:R-:W2:Y:S05]  /*0d00*/  LDG.E.64 R22, desc[UR8][R32.64] ;  /* 0x0000000820167981 */ /* 0x000eaa000c1e1b00 */
[----:B------:R-:W3:Y:S01]  /*0d10*/  LDG.E.64 R2, desc[UR8][R2.64] ;  /* 0x0000000802027981 */ /* 0x000ee2000c1e1b00 */
[----:B------:R-:W0:Y:S01]  /*0d20*/  MUFU.RCP R24, R7 ;  /* 0x0000000700187308 */ /* 0x000e220000001000 */
[----:B------:R-:W-:Y:S01]  /*0d30*/  BSSY.RECONVERGENT B2, `(.L_x_693) ;  /* 0x0000012000027945 */ /* 0x000fe20003800200 */
[C---:B--2---:R-:W-:Y:S01]  /*0d40*/  FMUL R15, R23.reuse, R0 ;  /* 0x00000000170f7220 */ /* 0x044fe20000400000 */
[----:B------:R-:W-:-:S03]  /*0d50*/  FMUL R23, R23, R29 ;  /* 0x0000001d17177220 */ /* 0x000fc60000400000 */
[C---:B------:R-:W-:Y:S02]  /*0d60*/  FFMA R20, R22.reuse, R29, -R15 ;  /* 0x0000001d16147223 */ /* 0x040fe4000000080f */
[----:B---3--:R-:W1:Y:S01]  /*0d70*/  FCHK P0, R2, R7 ;  /* 0x0000000702007302 */ /* 0x008e620000000000 */
[----:B0-----:R-:W-:Y:S01]  /*0d80*/  FFMA R15, -R7, R24, 1 ;  /* 0x3f800000070f7423 */ /* 0x001fe20000000118 */
[----:B------:R-:W-:Y:S01]  /*0d90*/  FFMA R23, R22, R0, R23 ;  /* 0x0000000016177223 */ /* 0x000fe20000000017 */
[----:B------:R-:W-:Y:S02]  /*0da0*/  FADD R27, R27, R20 ;  /* 0x000000141b1b7221 */ /* 0x000fe40000000000 */
[----:B------:R-:W-:Y:S01]  /*0db0*/  FFMA R15, R24, R15, R24 ;  /* 0x0000000f180f7223 */ /* 0x000fe20000000018 */
[----:B------:R-:W-:-:S03]  /*0dc0*/  FADD R28, R28, R23 ;  /* 0x000000171c1c7221 */ /* 0x000fc60000000000 */
[----:B------:R-:W-:-:S04]  /*0dd0*/  FFMA R0, R15, R2, RZ ;  /* 0x000000020f007223 */ /* 0x000fc800000000ff */
[----:B------:R-:W-:-:S04]  /*0de0*/  FFMA R20, -R7, R0, R2 ;  /* 0x0000000007147223 */ /* 0x000fc80000000102 */
[----:B------:R-:W-:Y:S01]  /*0df0*/  FFMA R20, R15, R20, R0 ;  /* 0x000000140f147223 */ /* 0x000fe20000000000 */
[----:B-1----:R-:W-:Y:S06]  /*0e00*/  @!P0 BRA `(.L_x_694) ;  /* 0x0000000000108947 */ /* 0x002fec0003800000 */
[----:B------:R-:W-:Y:S02]  /*0e10*/  MOV R25, R2 ;  /* 0x0000000200197202 */ /* 0x000fe40000000f00 */
[----:B------:R-:W-:-:S07]  /*0e20*/  MOV R2, 0xe40 ;  /* 0x00000e4000027802 */ /* 0x000fce0000000f00 */
[----:B------:R-:W-:Y:S05]  /*0e30*/  CALL.REL.NOINC `($__internal_9_$__cuda_sm3x_div_rn_noftz_f32_slowpath) ;  /* 0x0000000800b07944 */ /* 0x000fea0003c00000 */
[----:B------:R-:W-:-:S07]  /*0e40*/  MOV R20, R0 ;  /* 0x0000000000147202 */ /* 0x000fce0000000f00 */
.L_x_694:
[----:B------:R-:W-:Y:S05]  /*0e50*/  BSYNC.RECONVERGENT B2 ;  /* 0x0000000000027941 */ /* 0x000fea0003800200 */
.L_x_693:
        /* <DEDUP_REMOVED lines=12> */
.L_x_696:
[----:B------:R-:W-:Y:S05]  /*0f20*/  BSYNC.RECONVERGENT B2 ;  /* 0x0000000000027941 */ /* 0x000fea0003800200 */
.L_x_695:
[----:B------:R-:W-:-:S06]  /*0f30*/  IMAD.WIDE R2, R11, 0x8, R32 ;  /* 0x000000080b027825 */ /* 0x000fcc00078e0220 */
[----:B------:R-:W2:Y:S01]  /*0f40*/  LDG.E.64 R2, desc[UR8][R2.64] ;  /* 0x0000000802027981 */ /* 0x000ea2000c1e1b00 */
[----:B------:R-:W-:Y:S01]  /*0f50*/  UIADD3 UR7, UPT, UPT, UR7, 0x4, URZ ;  /* 0x0000000407077890 */ /* 0x000fe2000fffe0ff */
[C---:B------:R-:W-:Y:S01]  /*0f60*/  LEA R14, R11.reuse, R14, 0x2 ;  /* 0x0000000e0b0e7211 */ /* 0x040fe200078e10ff */
[----:B------:R-:W-:Y:S01]  /*0f70*/  UIADD3 UR5, UPT, UPT, UR5, 0x4, URZ ;  /* 0x0000000405057890 */ /* 0x000fe2000fffe0ff */
[----:B------:R-:W-:Y:S01]  /*0f80*/  LEA R12, R11, R12, 0x2 ;  /* 0x0000000c0b0c7211 */ /* 0x000fe200078e10ff */
[----:B------:R-:W-:Y:S01]  /*0f90*/  UISETP.NE.AND UP0, UPT, UR7, URZ, UPT ;  /* 0x000000ff0700728c */ /* 0x000fe2000bf05270 */
[C---:B--2---:R-:W-:Y:S01]  /*0fa0*/  FMUL R15, R3.reuse, R0 ;  /* 0x00000000030f7220 */ /* 0x044fe20000400000 */
[----:B------:R-:W-:-:S03]  /*0fb0*/  FMUL R21, R3, R20 ;  /* 0x0000001403157220 */ /* 0x000fc60000400000 */
[C---:B------:R-:W-:Y:S01]  /*0fc0*/  FFMA R20, R2.reuse, R20, -R15 ;  /* 0x0000001402147223 */ /* 0x040fe2000000080f */
[----:B------:R-:W-:-:S03]  /*0fd0*/  FFMA R21, R2, R0, R21 ;  /* 0x0000000002157223 */ /* 0x000fc60000000015 */
[----:B------:R-:W-:Y:S01]  /*0fe0*/  FADD R20, R27, R20 ;  /* 0x000000141b147221 */ /* 0x000fe20000000000 */
[----:B------:R-:W-:Y:S01]  /*0ff0*/  FADD R21, R28, R21 ;  /* 0x000000151c157221 */ /* 0x000fe20000000000 */
[----:B------:R-:W-:Y:S06]  /*1000*/  BRA.U UP0, `(.L_x_697) ;  /* 0xfffffff500807547 */ /* 0x000fec000b83ffff */
.L_x_680:
[----:B------:R-:W0:Y:S02]  /*1010*/  LDCU UR5, c[0x0][0x3a4] ;  /* 0x00007480ff0577ac */ /* 0x000e240008000800 */
[----:B0-----:R-:W-:-:S09]  /*1020*/  ULOP3.LUT UP0, UR5, UR5, 0x3, URZ, 0xc0, !UPT ;  /* 0x0000000305057892 */ /* 0x001fd2000f80c0ff */
[----:B------:R-:W-:Y:S05]  /*1030*/  BRA.U !UP0, `(.L_x_679) ;  /* 0x0000000908207547 */ /* 0x000fea000b800000 */
[----:B------:R-:W-:-:S09]  /*1040*/  UISETP.NE.AND UP0, UPT, UR5, 0x1, UPT ;  /* 0x000000010500788c */ /* 0x000fd2000bf05270 */
[----:B------:R-:W-:Y:S05]  /*1050*/  BRA.U !UP0, `(.L_x_698) ;  /* 0x0000000508507547 */ /* 0x000fea000b800000 */
[----:B------:R-:W0:Y:S01]  /*1060*/  LDC.64 R28, c[0x0][0x380] ;  /* 0x0000e000ff1c7b82 */ /* 0x000e220000000a00 */
[----:B------:R-:W-:-:S04]  /*1070*/  IMAD R17, R11, UR4, R4 ;  /* 0x000000040b117c24 */ /* 0x000fc8000f8e0204 */
        /* <DEDUP_REMOVED lines=15> */
.L_x_700:
[----:B------:R-:W-:Y:S05]  /*1170*/  BSYNC.RECONVERGENT B2 ;  /* 0x0000000000027941 */ /* 0x000fea0003800200 */
.L_x_699:
        /* <DEDUP_REMOVED lines=12> */
.L_x_702:
[----:B------:R-:W-:Y:S05]  /*1240*/  BSYNC.RECONVERGENT B2 ;  /* 0x0000000000027941 */ /* 0x000fea0003800200 */
.L_x_701:
[----:B------:R-:W0:Y:S01]  /*1250*/  LDC.64 R2, c[0x0][0x390] ;  /* 0x0000e400ff027b82 */ /* 0x000e220000000a00 */
[----:B------:R-:W1:Y:S01]  /*1260*/  LDCU UR5, c[0x0][0x3a4] ;  /* 0x00007480ff0577ac */ /* 0x000e620008000800 */
[----:B------:R-:W-:-:S13]  /*1270*/  LOP3.LUT P0, RZ, R5, UR4, R8, 0xfe, !PT ;  /* 0x0000000405ff7c12 */ /* 0x000fda000f80fe08 */
[----:B------:R-:W2:Y:S01]  /*1280*/  @!P0 LDG.E R27, desc[UR8][R18.64] ;  /* 0x00000008121b8981 */ /* 0x000ea2000c1e1900 */
[----:B-1----:R-:W-:-:S04]  /*1290*/  IMAD R17, R10, UR5, R17 ;  /* 0x000000050a117c24 */ /* 0x002fc8000f8e0211 */
[----:B0-----:R-:W-:-:S04]  /*12a0*/  IMAD.WIDE R16, R17, 0x8, R2 ;  /* 0x0000000811107825 */ /* 0x001fc800078e0202 */
[----:B------:R-:W-:Y:S01]  /*12b0*/  IMAD.WIDE R2, R11, 0x8, R28 ;  /* 0x000000080b027825 */ /* 0x000fe200078e021c */
[----:B------:R-:W3:Y:S05]  /*12c0*/  LDG.E.64 R22, desc[UR8][R16.64] ;  /* 0x0000000810167981 */ /* 0x000eea000c1e1b00 */
[----:B------:R-:W4:Y:S01]  /*12d0*/  LDG.E.64 R2, desc[UR8][R2.64] ;  /* 0x0000000802027981 */ /* 0x000f22000c1e1b00 */
[----:B------:R-:W0:Y:S01]  /*12e0*/  MUFU.RCP R14, R7 ;  /* 0x00000007000e7308 */ /* 0x000e220000001000 */
[----:B------:R-:W-:Y:S01]  /*12f0*/  BSSY.RECONVERGENT B2, `(.L_x_703) ;  /* 0x0000014000027945 */ /* 0x000fe20003800200 */
[----:B0-----:R-:W-:-:S04]  /*1300*/  FFMA R15, -R7, R14, 1 ;  /* 0x3f800000070f7423 */ /* 0x001fc8000000010e */
[----:B------:R-:W-:Y:S01]  /*1310*/  FFMA R15, R14, R15, R14 ;  /* 0x0000000f0e0f7223 */ /* 0x000fe2000000000e */
[----:B--2---:R-:W-:Y:S01]  /*1320*/  @!P0 FMUL R27, R6, R27 ;  /* 0x0000001b061b8220 */ /* 0x004fe20000400000 */
[C---:B---3--:R-:W-:Y:S01]  /*1330*/  FMUL R25, R23.reuse, R0 ;  /* 0x0000000017197220 */ /* 0x048fe20000400000 */
[----:B----4-:R-:W0:Y:S01]  /*1340*/  FCHK P1, R2, R7 ;  /* 0x0000000702007302 */ /* 0x010e220000020000 */
[-C--:B------:R-:W-:Y:S02]  /*1350*/  FMUL R23, R23, R12.reuse ;  /* 0x0000000c17177220 */ /* 0x080fe40000400000 */
[C---:B------:R-:W-:Y:S01]  /*1360*/  FFMA R25, R22.reuse, R12, -R25 ;  /* 0x0000000c16197223 */ /* 0x040fe20000000819 */
[----:B------:R-:W-:Y:S01]  /*1370*/  FFMA R12, R15, R2, RZ ;  /* 0x000000020f0c7223 */ /* 0x000fe200000000ff */
[----:B------:R-:W-:Y:S02]  /*1380*/  FFMA R0, R22, R0, R23 ;  /* 0x0000000016007223 */ /* 0x000fe40000000017 */
[----:B------:R-:W-:Y:S01]  /*1390*/  FADD R20, R20, R25 ;  /* 0x0000001914147221 */ /* 0x000fe20000000000 */
[----:B------:R-:W-:Y:S01]  /*13a0*/  FFMA R14, -R7, R12, R2 ;  /* 0x0000000c070e7223 */ /* 0x000fe20000000102 */
[----:B------:R-:W-:-:S02]  /*13b0*/  FADD R21, R21, R0 ;  /* 0x0000000015157221 */ /* 0x000fc40000000000 */
[----:B------:R-:W-:Y:S01]  /*13c0*/  @!P0 FFMA R20, R9, R27, R20 ;  /* 0x0000001b09148223 */ /* 0x000fe20000000014 */
[----:B------:R-:W-:Y:S01]  /*13d0*/  FFMA R12, R15, R14, R12 ;  /* 0x0000000e0f0c7223 */ /* 0x000fe2000000000c */
[----:B0-----:R-:W-:Y:S06]  /*13e0*/  @!P1 BRA `(.L_x_704) ;  /* 0x0000000000109947 */ /* 0x001fec0003800000 */
[----:B------:R-:W-:Y:S02]  /*13f0*/  MOV R25, R2 ;  /* 0x0000000200197202 */ /* 0x000fe40000000f00 */
[----:B------:R-:W-:-:S07]  /*1400*/  MOV R2, 0x1420 ;  /* 0x0000142000027802 */ /* 0x000fce0000000f00 */
[----:B------:R-:W-:Y:S05]  /*1410*/  CALL.REL.NOINC `($__internal_9_$__cuda_sm3x_div_rn_noftz_f32_slowpath) ;  /* 0x0000000400387944 */ /* 0x000fea0003c00000 */
[----:B------:R-:W-:-:S07]  /*1420*/  MOV R12, R0 ;  /* 0x00000000000c7202 */ /* 0x000fce0000000f00 */
.L_x_704:
[----:B------:R-:W-:Y:S05]  /*1430*/  BSYNC.RECONVERGENT B2 ;  /* 0x0000000000027941 */ /* 0x000fea0003800200 */
.L_x_703:
        /* <DEDUP_REMOVED lines=12> */
.L_x_706:
[----:B------:R-:W-:Y:S05]  /*1500*/  BSYNC.RECONVERGENT B2 ;  /* 0x0000000000027941 */ /* 0x000fea0003800200 */
.L_x_705:
[----:B------:R-:W-:-:S06]  /*1510*/  IMAD.WIDE R16, R11, 0x8, R16 ;  /* 0x000000080b107825 */ /* 0x000fcc00078e0210 */
[----:B------:R-:W2:Y:S01]  /*1520*/  LDG.E.64 R16, desc[UR8][R16.64] ;  /* 0x0000000810107981 */ /* 0x000ea2000c1e1b00 */
[----:B------:R-:W-:Y:S01]  /*1530*/  UIADD3 UR4, UPT, UPT, UR4, 0x2, URZ ;  /* 0x0000000204047890 */ /* 0x000fe2000fffe0ff */
[C---:B--2---:R-:W-:Y:S01]  /*1540*/  FMUL R3, R17.reuse, R0 ;  /* 0x0000000011037220 */ /* 0x044fe20000400000 */
[----:B------:R-:W-:-:S03]  /*1550*/  FMUL R15, R17, R12 ;  /* 0x0000000c110f7220 */ /* 0x000fc60000400000 */
[C---:B------:R-:W-:Y:S01]  /*1560*/  FFMA R3, R16.reuse, R12, -R3 ;  /* 0x0000000c10037223 */ /* 0x040fe20000000803 */
[----:B------:R-:W-:-:S03]  /*1570*/  FFMA R0, R16, R0, R15 ;  /* 0x0000000010007223 */ /* 0x000fc6000000000f */
[----:B------:R-:W-:Y:S01]  /*1580*/  FADD R20, R3, R20 ;  /* 0x0000001403147221 */ /* 0x000fe20000000000 */
[----:B------:R-:W-:-:S07]  /*1590*/  FADD R21, R21, R0 ;  /* 0x0000000015157221 */ /* 0x000fce0000000000 */
.L_x_698:
[----:B------:R-:W0:Y:S02]  /*15a0*/  LDCU UR5, c[0x0][0x3a4] ;  /* 0x00007480ff0577ac */ /* 0x000e240008000800 */
[----:B0-----:R-:W-:-:S04]  /*15b0*/  ULOP3.LUT UR5, UR5, 0x1, URZ, 0xc0, !UPT ;  /* 0x0000000105057892 */ /* 0x001fc8000f8ec0ff */
[----:B------:R-:W-:-:S09]  /*15c0*/  UISETP.NE.U32.AND UP0, UPT, UR5, 0x1, UPT ;  /* 0x000000010500788c */ /* 0x000fd2000bf05070 */
[----:B------:R-:W-:Y:S05]  /*15d0*/  BRA.U UP0, `(.L_x_679) ;  /* 0x0000000100b87547 */ /* 0x000fea000b800000 */
[----:B------:R-:W0:Y:S01]  /*15e0*/  LDC.64 R2, c[0x0][0x380] ;  /* 0x0000e000ff027b82 */ /* 0x000e220000000a00 */
[----:B------:R-:W-:-:S04]  /*15f0*/  IMAD R11, R11, UR4, R4 ;  /* 0x000000040b0b7c24 */ /* 0x000fc8000f8e0204 */
[----:B0-----:R-:W-:-:S06]  /*1600*/  IMAD.WIDE R2, R11, 0x8, R2 ;  /* 0x000000080b027825 */ /* 0x001fcc00078e0202 */
        /* <DEDUP_REMOVED lines=14> */
.L_x_708:
[----:B------:R-:W-:Y:S05]  /*16f0*/  BSYNC.RECONVERGENT B2 ;  /* 0x0000000000027941 */ /* 0x000fea0003800200 */
.L_x_707:
        /* <DEDUP_REMOVED lines=12> */
.L_x_710:
[----:B------:R-:W-:Y:S05]  /*17c0*/  BSYNC.RECONVERGENT B2 ;  /* 0x0000000000027941 */ /* 0x000fea0003800200 */
.L_x_709:
[----:B------:R-:W0:Y:S01]  /*17d0*/  LDC.64 R2, c[0x0][0x390] ;  /* 0x0000e400ff027b82 */ /* 0x000e220000000a00 */
[----:B------:R-:W1:Y:S01]  /*17e0*/  LDCU UR5, c[0x0][0x3a4] ;  /* 0x00007480ff0577ac */ /* 0x000e620008000800 */
[----:B------:R-:W-:-:S13]  /*17f0*/  LOP3.LUT P0, RZ, R5, UR4, R8, 0xfe, !PT ;  /* 0x0000000405ff7c12 */ /* 0x000fda000f80fe08 */
[----:B------:R-:W2:Y:S01]  /*1800*/  @!P0 LDG.E R19, desc[UR8][R18.64] ;  /* 0x0000000812138981 */ /* 0x000ea2000c1e1900 */
[----:B-1----:R-:W-:-:S04]  /*1810*/  IMAD R11, R10, UR5, R11 ;  /* 0x000000050a0b7c24 */ /* 0x002fc8000f8e020b */
[----:B0-----:R-:W-:-:S06]  /*1820*/  IMAD.WIDE R2, R11, 0x8, R2 ;  /* 0x000000080b027825 */ /* 0x001fcc00078e0202 */
[----:B------:R-:W3:Y:S01]  /*1830*/  LDG.E.64 R2, desc[UR8][R2.64] ;  /* 0x0000000802027981 */ /* 0x000ee2000c1e1b00 */
[----:B--2---:R-:W-:Y:S01]  /*1840*/  @!P0 FMUL R6, R6, R19 ;  /* 0x0000001306068220 */ /* 0x004fe20000400000 */
[C---:B---3--:R-:W-:Y:S01]  /*1850*/  FMUL R5, R3.reuse, R0 ;  /* 0x0000000003057220 */ /* 0x048fe20000400000 */
[----:B------:R-:W-:-:S03]  /*1860*/  FMUL R7, R3, R4 ;  /* 0x0000000403077220 */ /* 0x000fc60000400000 */
[C---:B------:R-:W-:Y:S01]  /*1870*/  FFMA R5, R2.reuse, R4, -R5 ;  /* 0x0000000402057223 */ /* 0x040fe20000000805 */
[----:B------:R-:W-:-:S03]  /*1880*/  FFMA R0, R2, R0, R7 ;  /* 0x0000000002007223 */ /* 0x000fc60000000007 */
[----:B------:R-:W-:Y:S01]  /*1890*/  FADD R20, R20, R5 ;  /* 0x0000000514147221 */ /* 0x000fe20000000000 */
[----:B------:R-:W-:-:S03]  /*18a0*/  FADD R21, R21, R0 ;  /* 0x0000000015157221 */ /* 0x000fc60000000000 */
[----:B------:R-:W-:-:S07]  /*18b0*/  @!P0 FFMA R20, R9, R6, R20 ;  /* 0x0000000609148223 */ /* 0x000fce0000000014 */
.L_x_679:
[----:B------:R-:W0:Y:S02]  /*18c0*/  LDC.64 R2, c[0x0][0x388] ;  /* 0x0000e200ff027b82 */ /* 0x000e240000000a00 */
[----:B0-----:R-:W-:-:S05]  /*18d0*/  IMAD.WIDE R2, R13, 0x8, R2 ;  /* 0x000000080d027825 */ /* 0x001fca00078e0202 */
[----:B------:R-:W-:Y:S01]  /*18e0*/  STG.E.64 desc[UR8][R2.64], R20 ;  /* 0x0000001402007986 */ /* 0x000fe2000c101b08 */
[----:B------:R-:W-:Y:S05]  /*18f0*/  EXIT ;  /* 0x000000000000794d */ /* 0x000fea0003800000 */
        .weak           $__internal_9_$__cuda_sm3x_div_rn_noftz_f32_slowpath
        .type           $__internal_9_$__cuda_sm3x_div_rn_noftz_f32_slowpath,@function
        .size           $__internal_9_$__cuda_sm3x_div_rn_noftz_f32_slowpath,(.L_x_787 - $__internal_9_$__cuda_sm3x_div_rn_noftz_f32_slowpath)
$__internal_9_$__cuda_sm3x_div_rn_noftz_f32_slowpath:
[----:B------:R-:W-:Y:S01]  /*1900*/  SHF.R.U32.HI R15, RZ, 0x17, R7 ;  /* 0x00000017ff0f7819 */ /* 0x000fe20000011607 */
[----:B------:R-:W-:Y:S01]  /*1910*/  BSSY.RECONVERGENT B0, `(.L_x_711) ;  /* 0x0000065000007945 */ /* 0x000fe20003800200 */
[----:B------:R-:W-:Y:S02]  /*1920*/  SHF.R.U32.HI R22, RZ, 0x17, R25 ;  /* 0x00000017ff167819 */ /* 0x000fe40000011619 */
[----:B------:R-:W-:Y:S02]  /*1930*/  LOP3.LUT R15, R15, 0xff, RZ, 0xc0, !PT ;  /* 0x000000ff0f0f7812 */ /* 0x000fe400078ec0ff */
[----:B------:R-:W-:Y:S02]  /*1940*/  LOP3.LUT R22, R22, 0xff, RZ, 0xc0, !PT ;  /* 0x000000ff16167812 */ /* 0x000fe400078ec0ff */
[----:B------:R-:W-:Y:S02]  /*1950*/  IADD3 R0, PT, PT, R15, -0x1, RZ ;  /* 0xffffffff0f007810 */ /* 0x000fe40007ffe0ff */
[----:B------:R-:W-:-:S02]  /*1960*/  MOV R24, R7 ;  /* 0x0000000700187202 */ /* 0x000fc40000000f00 */
[----:B------:R-:W-:Y:S02]  /*1970*/  ISETP.GT.U32.AND P0, PT, R0, 0xfd, PT ;  /* 0x000000fd0000780c */ /* 0x000fe40003f04070 */
[----:B------:R-:W-:-:S04]  /*1980*/  IADD3 R0, PT, PT, R22, -0x1, RZ ;  /* 0xffffffff16007810 */ /* 0x000fc80007ffe0ff */
        /* <DEDUP_REMOVED lines=19> */
[----:B------:R-:W-:-:S04]  /*1ac0*/  IADD3 R0, PT, PT, R22, -0x1, RZ ;  /* 0xffffffff16007810 */ /* 0x000fc80007ffe0ff */
[----:B------:R-:W-:Y:S02]  /*1ad0*/  ISETP.GE.AND P0, PT, R0, RZ, PT ;  /* 0x000000ff0000720c */ /* 0x000fe40003f06270 */
[----:B------:R-:W-:-:S04]  /*1ae0*/  IADD3 R0, PT, PT, R15, -0x1, RZ ;  /* 0xffffffff0f007810 */ /* 0x000fc80007ffe0ff */
[----:B------:R-:W-:-:S07]  /*1af0*/  ISETP.GE.AND P1, PT, R0, RZ, PT ;  /* 0x000000ff0000720c */ /* 0x000fce0003f26270 */
[----:B------:R-:W-:Y:S01]  /*1b00*/  @P0 MOV R23, RZ ;  /* 0x000000ff00170202 */ /* 0x000fe20000000f00 */
[----:B------:R-:W-:Y:S01]  /*1b10*/  @!P0 FFMA R25, R25, 1.84467440737095516160e+19, RZ ;  /* 0x5f80000019198823 */ /* 0x000fe200000000ff */
[----:B------:R-:W-:-:S04]  /*1b20*/  @!P0 MOV R23, 0xffffffc0 ;  /* 0xffffffc000178802 */ /* 0x000fc80000000f00 */
[----:B------:R-:W-:Y:S01]  /*1b30*/  @!P1 FFMA R24, R7, 1.84467440737095516160e+19, RZ ;  /* 0x5f80000007189823 */ /* 0x000fe200000000ff */
[----:B------:R-:W-:-:S07]  /*1b40*/  @!P1 IADD3 R23, PT, PT, R23, 0x40, RZ ;  /* 0x0000004017179810 */ /* 0x000fce0007ffe0ff */
.L_x_712:
[----:B------:R-:W-:Y:S01]  /*1b50*/  IADD3 R22, PT, PT, R22, -0x7f, RZ ;  /* 0xffffff8116167810 */ /* 0x000fe20007ffe0ff */
[----:B------:R-:W-:Y:S01]  /*1b60*/  BSSY.RECONVERGENT B1, `(.L_x_717) ;  /* 0x0000036000017945 */ /* 0x000fe20003800200 */
[----:B------:R-:W-:-:S03]  /*1b70*/  LEA R31, R15, 0xc0800000, 0x17 ;  /* 0xc08000000f1f7811 */ /* 0x000fc600078eb8ff */
[C---:B------:R-:W-:Y:S01]  /*1b80*/  IMAD R0, R22.reuse, -0x800000, R25 ;  /* 0xff80000016007824 */ /* 0x040fe200078e0219 */
[----:B------:R-:W-:Y:S02]  /*1b90*/  IADD3 R22, PT, PT, R22, 0x7f, -R15 ;  /* 0x0000007f16167810 */ /* 0x000fe40007ffe80f */
[----:B------:R-:W-:Y:S02]  /*1ba0*/  IADD3 R24, PT, PT, -R31, R24, RZ ;  /* 0x000000181f187210 */ /* 0x000fe40007ffe1ff */
[----:B------:R-:W-:Y:S02]  /*1bb0*/  IADD3 R23, PT, PT, R22, R23, RZ ;  /* 0x0000001716177210 */ /* 0x000fe40007ffe0ff */
[----:B------:R-:W0:Y:S01]  /*1bc0*/  MUFU.RCP R22, R24 ;  /* 0x0000001800167308 */ /* 0x000e220000001000 */
[----:B------:R-:W-:-:S04]  /*1bd0*/  FADD.FTZ R25, -R24, -RZ ;  /* 0x800000ff18197221 */ /* 0x000fc80000010100 */
        /* <DEDUP_REMOVED lines=20> */
[CCC-:B------:R-:W-:Y:S01]  /*1d20*/  FFMA.RP R23, R15.reuse, R25.reuse, R22.reuse ;  /* 0x000000190f177223 */ /* 0x1c0fe20000008016 */
[CCC-:B------:R-:W-:Y:S01]  /*1d30*/  FFMA.RM R26, R15.reuse, R25.reuse, R22.reuse ;  /* 0x000000190f1a7223 */ /* 0x1c0fe20000004016 */
[----:B------:R-:W-:Y:S01]  /*1d40*/  FFMA.RZ R22, R15, R25, R22 ;  /* 0x000000190f167223 */ /* 0x000fe2000000c016 */
[C---:B------:R-:W-:Y:S02]  /*1d50*/  IADD3 R15, PT, PT, R24.reuse, 0x20, RZ ;  /* 0x00000020180f7810 */ /* 0x040fe40007ffe0ff */
[----:B------:R-:W-:Y:S02]  /*1d60*/  ISETP.NE.AND P2, PT, R24, RZ, PT ;  /* 0x000000ff1800720c */ /* 0x000fe40003f45270 */
[----:B------:R-:W-:Y:S02]  /*1d70*/  LOP3.LUT R22, R22, 0x7fffff, RZ, 0xc0, !PT ;  /* 0x007fffff16167812 */ /* 0x000fe400078ec0ff */
[----:B------:R-:W-:Y:S02]  /*1d80*/  ISETP.NE.AND P1, PT, R24, RZ, PT ;  /* 0x000000ff1800720c */ /* 0x000fe40003f25270 */
[----:B------:R-:W-:-:S02]  /*1d90*/  LOP3.LUT R22, R22, 0x800000, RZ, 0xfc, !PT ;  /* 0x0080000016167812 */ /* 0x000fc400078efcff */
[----:B------:R-:W-:Y:S02]  /*1da0*/  IADD3 R24, PT, PT, -R24, RZ, RZ ;  /* 0x000000ff18187210 */ /* 0x000fe40007ffe1ff */
[----:B------:R-:W-:Y:S02]  /*1db0*/  SHF.L.U32 R15, R22, R15, RZ ;  /* 0x0000000f160f7219 */ /* 0x000fe400000006ff */
[----:B------:R-:W-:Y:S02]  /*1dc0*/  FSETP.NEU.FTZ.AND P0, PT, R23, R26, PT ;  /* 0x0000001a1700720b */ /* 0x000fe40003f1d000 */
[----:B------:R-:W-:Y:S02]  /*1dd0*/  ISETP.NE.AND P1, PT, R15, RZ, P1 ;  /* 0x000000ff0f00720c */ /* 0x000fe40000f25270 */
[----:B------:R-:W-:Y:S02]  /*1de0*/  SEL R15, R24, RZ, P2 ;  /* 0x000000ff180f7207 */ /* 0x000fe40001000000 */
[----:B------:R-:W-:-:S02]  /*1df0*/  PLOP3.LUT P0, PT, P0, P1, PT, 0xf8, 0x8f ;  /* 0x00000000008f781c */ /* 0x000fc40000703f70 */
[----:B------:R-:W-:Y:S02]  /*1e00*/  SHF.R.U32.HI R24, RZ, R15, R22 ;  /* 0x0000000fff187219 */ /* 0x000fe40000011616 */
[----:B------:R-:W-:Y:S02]  /*1e10*/  SEL R15, RZ, 0x1, !P0 ;  /* 0x00000001ff0f7807 */ /* 0x000fe40004000000 */
[----:B------:R-:W-:-:S04]  /*1e20*/  SHF.R.U32.HI R22, RZ, 0x1, R24 ;  /* 0x00000001ff167819 */ /* 0x000fc80000011618 */
[----:B------:R-:W-:-:S04]  /*1e30*/  LOP3.LUT R15, R15, 0x1, R22, 0xf8, !PT ;  /* 0x000000010f0f7812 */ /* 0x000fc800078ef816 */
[----:B------:R-:W-:-:S04]  /*1e40*/  LOP3.LUT R15, R15, R24, RZ, 0xc0, !PT ;  /* 0x000000180f0f7212 */ /* 0x000fc800078ec0ff */
[----:B------:R-:W-:-:S04]  /*1e50*/  IADD3 R15, PT, PT, R22, R15, RZ ;  /* 0x0000000f160f7210 */ /* 0x000fc80007ffe0ff */
[----:B------:R-:W-:Y:S01]  /*1e60*/  LOP3.LUT R0, R15, R0, RZ, 0xfc, !PT ;  /* 0x000000000f007212 */ /* 0x000fe200078efcff */
[----:B------:R-:W-:Y:S06]  /*1e70*/  BRA `(.L_x_720) ;  /* 0x0000000000107947 */ /* 0x000fec0003800000 */
.L_x_719:
[----:B------:R-:W-:-:S04]  /*1e80*/  LOP3.LUT R0, R0, 0x80000000, RZ, 0xc0, !PT ;  /* 0x8000000000007812 */ /* 0x000fc800078ec0ff */
[----:B------:R-:W-:Y:S01]  /*1e90*/  LOP3.LUT R0, R0, 0x7f800000, RZ, 0xfc, !PT ;  /* 0x7f80000000007812 */ /* 0x000fe200078efcff */
[----:B------:R-:W-:Y:S06]  /*1ea0*/  BRA `(.L_x_720) ;  /* 0x0000000000047947 */ /* 0x000fec0003800000 */
.L_x_718:
[----:B------:R-:W-:-:S07]  /*1eb0*/  LEA R0, R23, R0, 0x17 ;  /* 0x0000000017007211 */ /* 0x000fce00078eb8ff */
.L_x_720:
[----:B------:R-:W-:Y:S05]  /*1ec0*/  BSYNC.RECONVERGENT B1 ;  /* 0x0000000000017941 */ /* 0x000fea0003800200 */
.L_x_717:
[----:B------:R-:W-:Y:S05]  /*1ed0*/  BRA `(.L_x_721) ;  /* 0x0000000000207947 */ /* 0x000fea0003800000 */
.L_x_716:
[----:B------:R-:W-:-:S04]  /*1ee0*/  LOP3.LUT R24, R24, 0x80000000, R25, 0x48, !PT ;  /* 0x8000000018187812 */ /* 0x000fc800078e4819 */
[----:B------:R-:W-:Y:S01]  /*1ef0*/  LOP3.LUT R0, R24, 0x7f800000, RZ, 0xfc, !PT ;  /* 0x7f80000018007812 */ /* 0x000fe200078efcff */
[----:B------:R-:W-:Y:S06]  /*1f00*/  BRA `(.L_x_721) ;  /* 0x0000000000147947 */ /* 0x000fec0003800000 */
.L_x_715:
[----:B------:R-:W-:Y:S01]  /*1f10*/  LOP3.LUT R0, R24, 0x80000000, R25, 0x48, !PT ;  /* 0x8000000018007812 */ /* 0x000fe200078e4819 */
[----:B------:R-:W-:Y:S06]  /*1f20*/  BRA `(.L_x_721) ;  /* 0x00000000000c7947 */ /* 0x000fec0003800000 */
.L_x_714:
[----:B------:R-:W0:Y:S01]  /*1f30*/  MUFU.RSQ R0, -QNAN ;  /* 0xffc0000000007908 */ /* 0x000e220000001400 */
[----:B------:R-:W-:Y:S05]  /*1f40*/  BRA `(.L_x_721) ;  /* 0x0000000000047947 */ /* 0x000fea0003800000 */
.L_x_713:
[----:B------:R-:W-:-:S07]  /*1f50*/  FADD.FTZ R0, R25, R7 ;  /* 0x0000000719007221 */ /* 0x000fce0000010000 */
.L_x_721:
[----:B------:R-:W-:Y:S05]  /*1f60*/  BSYNC.RECONVERGENT B0 ;  /* 0x0000000000007941 */ /* 0x000fea0003800200 */
.L_x_711:
[----:B------:R-:W-:Y:S01]  /*1f70*/  HFMA2 R23, -RZ, RZ, 0, 0 ;  /* 0x00000000ff177431 */ /* 0x000fe200000001ff */
[----:B------:R-:W-:-:S04]  /*1f80*/  MOV R22, R2 ;  /* 0x0000000200167202 */ /* 0x000fc80000000f00 */
[----:B0-----:R-:W-:Y:S05]  /*1f90*/  RET.REL.NODEC R22 `(_Z6conv_kP6float2S0_S0_Pfiiii) ;  /* 0xffffffe016187950 */ /* 0x001fea0003c3ffff */
.L_x_722:
        /* <DEDUP_REMOVED lines=14> */
.L_x_787:


//--------------------- .text._Z6resizeP6float2S0_iiiiif --------------------------
	.section	.text._Z6resizeP6float2S0_iiiiif,"ax",@progbits
	.align	128
        .global         _Z6resizeP6float2S0_iiiiif
        .type           _Z6resizeP6float2S0_iiiiif,@function
        .size           _Z6resizeP6float2S0_iiiiif,(.L_x_812 - _Z6resizeP6float2S0_iiiiif)
        .other          _Z6resizeP6float2S0_iiiiif,@"STO_CUDA_ENTRY STV_DEFAULT"
_Z6resizeP6float2S0_iiiiif:
.text._Z6resizeP6float2S0_iiiiif:
[----:B------:R-:W-:Y:S01]  /*0000*/  LDC R1, c[0x0][0x37c] ;  /* 0x0000df00ff017b82 */ /* 0x000fe20000000800 */
[----:B------:R-:W0:Y:S07]  /*0010*/  S2R R5, SR_TID.X ;  /* 0x0000000000057919 */ /* 0x000e2e0000002100 */
[----:B------:R-:W1:Y:S01]  /*0020*/  LDC R8, c[0x0][0x3a0] ;  /* 0x0000e800ff087b82 */ /* 0x000e620000000800 */
[----:B------:R-:W2:Y:S01]  /*0030*/  LDCU UR5, c[0x0][0x390] ;  /* 0x00007200ff0577ac */ /* 0x000ea20008000800 */
[----:B------:R-:W0:Y:S01]  /*0040*/  S2R R0, SR_CTAID.X ;  /* 0x0000000000007919 */ /* 0x000e220000002500 */
[----:B------:R-:W0:Y:S05]  /*0050*/  LDCU UR4, c[0x0][0x360] ;  /* 0x00006c00ff0477ac */ /* 0x000e2a0008000800 */
[----:B------:R-:W2:Y:S01]  /*0060*/  LDC.64 R2, c[0x0][0x398] ;  /* 0x0000e600ff027b82 */ /* 0x000ea20000000a00 */
[----:B-1----:R-:W-:-:S04]  /*0070*/  LEA.HI R8, R8, R8, RZ, 0x1 ;  /* 0x0000000808087211 */ /* 0x002fc800078f08ff */
[----:B------:R-:W-:Y:S01]  /*0080*/  SHF.R.S32.HI R8, RZ, 0x1, R8 ;  /* 0x00000001ff087819 */ /* 0x000fe20000011408 */
[----:B--2---:R-:W-:Y:S02]  /*0090*/  IMAD R7, R3, UR5, RZ ;  /* 0x0000000503077c24 */ /* 0x004fe4000f8e02ff */
[----:B0-----:R-:W-:Y:S02]  /*00a0*/  IMAD R5, R0, UR4, R5 ;  /* 0x0000000400057c24 */ /* 0x001fe4000f8e0205 */
[----:B------:R-:W-:-:S05]  /*00b0*/  IMAD R0, R8, R7, R7 ;  /* 0x0000000708007224 */ /* 0x000fca00078e0207 */
[----:B------:R-:W-:-:S13]  /*00c0*/  ISETP.GE.AND P0, PT, R5, R0, PT ;  /* 0x000000000500720c */ /* 0x000fda0003f06270 */
[----:B------:R-:W-:Y:S05]  /*00d0*/  @P0 EXIT ;  /* 0x000000000000094d */ /* 0x000fea0003800000 */
[----:B------:R-:W-:Y:S01]  /*00e0*/  VIADD R4, R8, 0x1 ;  /* 0x0000000108047836 */ /* 0x000fe20000000000 */
[----:B------:R-:W-:Y:S01]  /*00f0*/  IABS R9, R5 ;  /* 0x0000000500097213 */ /* 0x000fe20000000000 */
[----:B------:R-:W0:Y:S02]  /*0100*/  LDCU.64 UR4, c[0x0][0x358] ;  /* 0x00006b00ff0477ac */ /* 0x000e240008000a00 */
[----:B------:R-:W-:Y:S01]  /*0110*/  IMAD R6, R4, R3, RZ ;  /* 0x0000000304067224 */ /* 0x000fe200078e02ff */
[----:B------:R-:W-:-:S04]  /*0120*/  IABS R13, R4 ;  /* 0x00000004000d7213 */ /* 0x000fc80000000000 */
[-C--:B------:R-:W-:Y:S02]  /*0130*/  IABS R14, R6.reuse ;  /* 0x00000006000e7213 */ /* 0x080fe40000000000 */
[----:B------:R-:W-:Y:S02]  /*0140*/  IABS R12, R6 ;  /* 0x00000006000c7213 */ /* 0x000fe40000000000 */
[----:B------:R-:W1:Y:S08]  /*0150*/  I2F.RP R0, R14 ;  /* 0x0000000e00007306 */ /* 0x000e700000209400 */
[----:B-1----:R-:W1:Y:S02]  /*0160*/  MUFU.RCP R0, R0 ;  /* 0x0000000000007308 */ /* 0x002e640000001000 */
[----:B-1----:R-:W-:-:S06]  /*0170*/  VIADD R10, R0, 0xffffffe ;  /* 0x0ffffffe000a7836 */ /* 0x002fcc0000000000 */
[----:B------:R1:W2:Y:S02]  /*0180*/  F2I.FTZ.U32.TRUNC.NTZ R11, R10 ;  /* 0x0000000a000b7305 */ /* 0x0002a4000021f000 */
[----:B-1----:R-:W-:Y:S02]  /*0190*/  IMAD.MOV.U32 R10, RZ, RZ, RZ ;  /* 0x000000ffff0a7224 */ /* 0x002fe400078e00ff */
[----:B--2---:R-:W-:-:S04]  /*01a0*/  IMAD.MOV R7, RZ, RZ, -R11 ;  /* 0x000000ffff077224 */ /* 0x004fc800078e0a0b */
[----:B------:R-:W-:-:S04]  /*01b0*/  IMAD R7, R7, R14, RZ ;  /* 0x0000000e07077224 */ /* 0x000fc800078e02ff */
[----:B------:R-:W-:Y:S01]  /*01c0*/  IMAD.HI.U32 R11, R11, R7, R10 ;  /* 0x000000070b0b7227 */ /* 0x000fe200078e000a */
[----:B------:R-:W-:-:S03]  /*01d0*/  MOV R7, R13 ;  /* 0x0000000d00077202 */ /* 0x000fc60000000f00 */
[----:B------:R-:W-:Y:S02]  /*01e0*/  IMAD.MOV R10, RZ, RZ, -R12 ;  /* 0x000000ffff0a7224 */ /* 0x000fe400078e0a0c */
[----:B------:R-:W1:Y:S01]  /*01f0*/  I2F.RP R12, R7 ;  /* 0x00000007000c7306 */ /* 0x000e620000209400 */
[----:B------:R-:W-:-:S04]  /*0200*/  IMAD.HI.U32 R0, R11, R9, RZ ;  /* 0x000000090b007227 */ /* 0x000fc800078e00ff */
[----:B------:R-:W-:-:S05]  /*0210*/  IMAD R9, R0, R10, R9 ;  /* 0x0000000a00097224 */ /* 0x000fca00078e0209 */
[----:B------:R-:W-:Y:S01]  /*0220*/  ISETP.GT.U32.AND P2, PT, R14, R9, PT ;  /* 0x000000090e00720c */ /* 0x000fe20003f44070 */
[----:B-1----:R-:W1:-:S12]  /*0230*/  MUFU.RCP R12, R12 ;  /* 0x0000000c000c7308 */ /* 0x002e580000001000 */
[----:B------:R-:W-:Y:S01]  /*0240*/  @!P2 IMAD.IADD R9, R9, 0x1, -R14 ;  /* 0x000000010909a824 */ /* 0x000fe200078e0a0e */
[----:B------:R-:W-:Y:S02]  /*0250*/  @!P2 IADD3 R0, PT, PT, R0, 0x1, RZ ;  /* 0x000000010000a810 */ /* 0x000fe40007ffe0ff */
[----:B------:R-:W-:Y:S02]  /*0260*/  ISETP.NE.AND P2, PT, R6, RZ, PT ;  /* 0x000000ff0600720c */ /* 0x000fe40003f45270 */
[----:B------:R-:W-:Y:S02]  /*0270*/  ISETP.GE.U32.AND P0, PT, R9, R14, PT ;  /* 0x0000000e0900720c */ /* 0x000fe40003f06070 */
[----:B------:R-:W-:Y:S01]  /*0280*/  LOP3.LUT R9, R5, R6, RZ, 0x3c, !PT ;  /* 0x0000000605097212 */ /* 0x000fe200078e3cff */
[----:B-1----:R-:W-:-:S03]  /*0290*/  VIADD R10, R12, 0xffffffe ;  /* 0x0ffffffe0c0a7836 */ /* 0x002fc60000000000 */
[----:B------:R-:W-:Y:S01]  /*02a0*/  ISETP.GE.AND P1, PT, R9, RZ, PT ;  /* 0x000000ff0900720c */ /* 0x000fe20003f26270 */
[----:B------:R-:W-:Y:S01]  /*02b0*/  IMAD.MOV R9, RZ, RZ, -R6 ;  /* 0x000000ffff097224 */ /* 0x000fe200078e0a06 */
[----:B------:R1:W2:Y:S05]  /*02c0*/  F2I.FTZ.U32.TRUNC.NTZ R11, R10 ;  /* 0x0000000a000b7305 */ /* 0x0002aa000021f000 */
[----:B------:R-:W-:Y:S01]  /*02d0*/  @P0 VIADD R0, R0, 0x1 ;  /* 0x0000000100000836 */ /* 0x000fe20000000000 */
[----:B-1----:R-:W-:-:S05]  /*02e0*/  IABS R10, R4 ;  /* 0x00000004000a7213 */ /* 0x002fca0000000000 */
[----:B------:R-:W-:Y:S01]  /*02f0*/  @!P1 IMAD.MOV R0, RZ, RZ, -R0 ;  /* 0x000000ffff009224 */ /* 0x000fe200078e0a00 */
[----:B------:R-:W-:Y:S02]  /*0300*/  @!P2 LOP3.LUT R0, RZ, R6, RZ, 0x33, !PT ;  /* 0x00000006ff00a212 */ /* 0x000fe400078e33ff */
[----:B--2---:R-:W-:-:S03]  /*0310*/  IADD3 R12, PT, PT, RZ, -R11, RZ ;  /* 0x8000000bff0c7210 */ /* 0x004fc60007ffe0ff */
[----:B------:R-:W-:Y:S02]  /*0320*/  IMAD R13, R0, R9, R5 ;  /* 0x00000009000d7224 */ /* 0x000fe400078e0205 */
[----:B------:R-:W-:Y:S02]  /*0330*/  IMAD.MOV.U32 R6, RZ, RZ, R12 ;  /* 0x000000ffff067224 */ /* 0x000fe400078e000c */
[----:B------:R-:W-:Y:S02]  /*0340*/  IMAD.MOV R12, RZ, RZ, -R10 ;  /* 0x000000ffff0c7224 */ /* 0x000fe400078e0a0a */
[----:B------:R-:W-:Y:S01]  /*0350*/  IMAD R9, R6, R7, RZ ;  /* 0x0000000706097224 */ /* 0x000fe200078e02ff */
[----:B------:R-:W-:Y:S01]  /*0360*/  IABS R6, R13 ;  /* 0x0000000d00067213 */ /* 0x000fe20000000000 */
[----:B------:R-:W-:-:S04]  /*0370*/  IMAD.MOV.U32 R10, RZ, RZ, RZ ;  /* 0x000000ffff0a7224 */ /* 0x000fc800078e00ff */
[----:B------:R-:W-:Y:S01]  /*0380*/  IMAD.HI.U32 R10, R11, R9, R10 ;  /* 0x000000090b0a7227 */ /* 0x000fe200078e000a */
[----:B------:R-:W-:-:S03]  /*0390*/  MOV R9, R6 ;  /* 0x0000000600097202 */ /* 0x000fc60000000f00 */
[----:B------:R-:W-:Y:S02]  /*03a0*/  IMAD.MOV.U32 R11, RZ, RZ, R12 ;  /* 0x000000ffff0b7224 */ /* 0x000fe400078e000c */
[----:B------:R-:W-:-:S04]  /*03b0*/  IMAD.HI.U32 R6, R10, R9, RZ ;  /* 0x000000090a067227 */ /* 0x000fc800078e00ff */
[----:B------:R-:W-:Y:S01]  /*03c0*/  IMAD R10, R6, R11, R9 ;  /* 0x0000000b060a7224 */ /* 0x000fe200078e0209 */
[----:B------:R-:W-:Y:S02]  /*03d0*/  LOP3.LUT R9, R13, R4, RZ, 0x3c, !PT ;  /* 0x000000040d097212 */ /* 0x000fe400078e3cff */
[----:B------:R-:W-:Y:S02]  /*03e0*/  LOP3.LUT R11, RZ, R8, RZ, 0x33, !PT ;  /* 0x00000008ff0b7212 */ /* 0x000fe400078e33ff */
[----:B------:R-:W-:Y:S02]  /*03f0*/  ISETP.GT.U32.AND P2, PT, R7, R10, PT ;  /* 0x0000000a0700720c */ /* 0x000fe40003f44070 */
[----:B------:R-:W-:Y:S02]  /*0400*/  ISETP.GE.AND P1, PT, R9, RZ, PT ;  /* 0x000000ff0900720c */ /* 0x000fe40003f26270 */
[----:B------:R-:W-:-:S04]  /*0410*/  LEA.HI R9, R2, R2, RZ, 0x1 ;  /* 0x0000000202097211 */ /* 0x000fc800078f08ff */
[----:B------:R-:W-:Y:S02]  /*0420*/  SHF.R.S32.HI R2, RZ, 0x1, R9 ;  /* 0x00000001ff027819 */ /* 0x000fe40000011409 */
[----:B------:R-:W-:-:S03]  /*0430*/  LEA.HI.SX32 R9, R9, 0x1, 0x1f ;  /* 0x0000000109097811 */ /* 0x000fc600078ffaff */
[----:B------:R-:W-:Y:S01]  /*0440*/  @!P2 IMAD.IADD R10, R10, 0x1, -R7 ;  /* 0x000000010a0aa824 */ /* 0x000fe200078e0a07 */
[----:B------:R-:W-:Y:S02]  /*0450*/  @!P2 IADD3 R6, PT, PT, R6, 0x1, RZ ;  /* 0x000000010606a810 */ /* 0x000fe40007ffe0ff */
[----:B------:R-:W-:Y:S02]  /*0460*/  ISETP.NE.AND P2, PT, R4, RZ, PT ;  /* 0x000000ff0400720c */ /* 0x000fe40003f45270 */
[----:B------:R-:W-:Y:S02]  /*0470*/  ISETP.GE.U32.AND P0, PT, R10, R7, PT ;  /* 0x000000070a00720c */ /* 0x000fe40003f06070 */
[----:B------:R-:W1:Y:S11]  /*0480*/  LDC R7, c[0x0][0x394] ;  /* 0x0000e500ff077b82 */ /* 0x000e760000000800 */
[----:B------:R-:W-:-:S04]  /*0490*/  @P0 VIADD R6, R6, 0x1 ;  /* 0x0000000106060836 */ /* 0x000fc80000000000 */
[----:B------:R-:W-:Y:S01]  /*04a0*/  @!P1 IMAD.MOV R6, RZ, RZ, -R6 ;  /* 0x000000ffff069224 */ /* 0x000fe200078e0a06 */
[----:B------:R-:W-:-:S05]  /*04b0*/  @!P2 LOP3.LUT R6, RZ, R4, RZ, 0x33, !PT ;  /* 0x00000004ff06a212 */ /* 0x000fca00078e33ff */
[----:B------:R-:W-:Y:S01]  /*04c0*/  IMAD R10, R6, R11, R13 ;  /* 0x0000000b060a7224 */ /* 0x000fe200078e020d */
[----:B-1----:R-:W-:-:S13]  /*04d0*/  ISETP.GE.AND P0, PT, R7, R3, PT ;  /* 0x000000030700720c */ /* 0x002fda0003f06270 */
[----:B0-----:R-:W-:Y:S05]  /*04e0*/  @!P0 BRA `(.L_x_723) ;  /* 0x0000000000a88947 */ /* 0x001fea0003800000 */
[----:B------:R-:W0:Y:S01]  /*04f0*/  LDC.64 R12, c[0x0][0x388] ;  /* 0x0000e200ff0c7b82 */ /* 0x000e220000000a00 */
[CC--:B------:R-:W-:Y:S01]  /*0500*/  ISETP.GE.AND P1, PT, R10.reuse, R8.reuse, PT ;  /* 0x000000080a00720c */ /* 0x0c0fe20003f26270 */
[----:B------:R-:W-:Y:S01]  /*0510*/  BSSY.RECONVERGENT B0, `(.L_x_724) ;  /* 0x0000014000007945 */ /* 0x000fe20003800200 */
[----:B------:R-:W-:Y:S01]  /*0520*/  ISETP.NE.AND P0, PT, R10, R8, PT ;  /* 0x000000080a00720c */ /* 0x000fe20003f05270 */
[----:B0-----:R-:W-:-:S10]  /*0530*/  IMAD.WIDE R4, R5, 0x8, R12 ;  /* 0x0000000805047825 */ /* 0x001fd400078e020c */
[----:B------:R-:W-:Y:S05]  /*0540*/  @P1 BRA `(.L_x_725) ;  /* 0x0000000000401947 */ /* 0x000fea0003800000 */
[----:B------:R-:W-:Y:S01]  /*0550*/  LEA.HI R8, R3, R3, RZ, 0x1 ;  /* 0x0000000303087211 */ /* 0x000fe200078f08ff */
[----:B------:R-:W0:Y:S01]  /*0560*/  LDC.64 R12, c[0x0][0x380] ;  /* 0x0000e000ff0c7b82 */ /* 0x000e220000000a00 */
[----:B------:R-:W-:Y:S02]  /*0570*/  IMAD R14, R0, R7, R6 ;  /* 0x00000007000e7224 */ /* 0x000fe400078e0206 */
[----:B------:R-:W-:Y:S02]  /*0580*/  SHF.R.S32.HI R11, RZ, 0x1, R8 ;  /* 0x00000001ff0b7819 */ /* 0x000fe40000011408 */
[----:B------:R-:W-:Y:S02]  /*0590*/  IMAD R15, R14, R9, R10 ;  /* 0x000000090e0f7224 */ /* 0x000fe400078e020a */
[CC--:B------:R-:W-:Y:S02]  /*05a0*/  ISETP.NE.AND P1, PT, R6.reuse, R11.reuse, PT ;  /* 0x0000000b0600720c */ /* 0x0c0fe40003f25270 */
[----:B------:R-:W-:-:S11]  /*05b0*/  ISETP.GT.AND P2, PT, R6, R11, PT ;  /* 0x0000000b0600720c */ /* 0x000fd60003f44270 */
[-C--:B------:R-:W-:Y:S02]  /*05c0*/  @!P1 LEA.HI R8, R7, R7.reuse, RZ, 0x1 ;  /* 0x0000000707089211 */ /* 0x080fe400078f08ff */
[----:B------:R-:W-:Y:S02]  /*05d0*/  @P2 IADD3 R11, PT, PT, R14, R7, -R3 ;  /* 0x000000070e0b2210 */ /* 0x000fe40007ffe803 */
[----:B------:R-:W-:-:S05]  /*05e0*/  @!P1 SHF.R.S32.HI R8, RZ, 0x1, R8 ;  /* 0x00000001ff089819 */ /* 0x000fca0000011408 */
[----:B------:R-:W-:-:S04]  /*05f0*/  @!P1 IMAD R8, R0, R7, R8 ;  /* 0x0000000700089224 */ /* 0x000fc800078e0208 */
[-CC-:B------:R-:W-:Y:S02]  /*0600*/  @!P1 IMAD R15, R8, R9.reuse, R10.reuse ;  /* 0x00000009080f9224 */ /* 0x180fe400078e020a */
[----:B------:R-:W-:-:S04]  /*0610*/  @P2 IMAD R15, R11, R9, R10 ;  /* 0x000000090b0f2224 */ /* 0x000fc800078e020a */
[----:B0-----:R-:W-:-:S06]  /*0620*/  IMAD.WIDE R12, R15, 0x8, R12 ;  /* 0x000000080f0c7825 */ /* 0x001fcc00078e020c */
[----:B------:R-:W2:Y:S04]  /*0630*/  LDG.E.64 R12, desc[UR4][R12.64] ;  /* 0x000000040c0c7981 */ /* 0x000ea8000c1e1b00 */
[----:B--2---:R0:W-:Y:S02]  /*0640*/  STG.E.64 desc[UR4][R4.64], R12 ;  /* 0x0000000c04007986 */ /* 0x0041e4000c101b04 */
.L_x_725:
[----:B------:R-:W-:Y:S05]  /*0650*/  BSYNC.RECONVERGENT B0 ;  /* 0x0000000000007941 */ /* 0x000fea0003800200 */
.L_x_724:
[----:B------:R-:W-:Y:S05]  /*0660*/  @P0 EXIT ;  /* 0x000000000000094d */ /* 0x000fea0003800000 */
[----:B------:R-:W-:Y:S01]  /*0670*/  LEA.HI R8, R3, R3, RZ, 0x1 ;  /* 0x0000000303087211 */ /* 0x000fe200078f08ff */
[----:B------:R-:W1:Y:S03]  /*0680*/  LDC.64 R10, c[0x0][0x380] ;  /* 0x0000e000ff0a7b82 */ /* 0x000e660000000a00 */
[----:B0-----:R-:W-:-:S04]  /*0690*/  SHF.R.S32.HI R13, RZ, 0x1, R8 ;  /* 0x00000001ff0d7819 */ /* 0x001fc80000011408 */
[CC--:B------:R-:W-:Y:S02]  /*06a0*/  ISETP.NE.AND P1, PT, R6.reuse, R13.reuse, PT ;  /* 0x0000000d0600720c */ /* 0x0c0fe40003f25270 */
[CC--:B------:R-:W-:Y:S02]  /*06b0*/  ISETP.GT.AND P2, PT, R6.reuse, R13.reuse, PT ;  /* 0x0000000d0600720c */ /* 0x0c0fe40003f44270 */
[----:B------:R-:W-:Y:S01]  /*06c0*/  ISETP.GE.AND P0, PT, R6, R13, PT ;  /* 0x0000000d0600720c */ /* 0x000fe20003f06270 */
[----:B------:R-:W-:-:S08]  /*06d0*/  IMAD R6, R0, R7, R6 ;  /* 0x0000000700067224 */ /* 0x000fd000078e0206 */
[-C--:B------:R-:W-:Y:S02]  /*06e0*/  @!P1 LEA.HI R8, R7, R7.reuse, RZ, 0x1 ;  /* 0x0000000707089211 */ /* 0x080fe400078f08ff */
[C---:B------:R-:W-:Y:S02]  /*06f0*/  @P2 IADD3 R3, PT, PT, R6.reuse, R7, -R3 ;  /* 0x0000000706032210 */ /* 0x040fe40007ffe803 */
[----:B------:R-:W-:Y:S01]  /*0700*/  @!P1 SHF.R.S32.HI R8, RZ, 0x1, R8 ;  /* 0x00000001ff089819 */ /* 0x000fe20000011408 */
[----:B------:R-:W-:-:S04]  /*0710*/  @!P0 IMAD R15, R6, R9, R2 ;  /* 0x00000009060f8224 */ /* 0x000fc800078e0202 */
[----:B------:R-:W-:-:S04]  /*0720*/  @!P1 IMAD R8, R0, R7, R8 ;  /* 0x0000000700089224 */ /* 0x000fc800078e0208 */
[-CC-:B------:R-:W-:Y:S02]  /*0730*/  @!P1 IMAD R15, R8, R9.reuse, R2.reuse ;  /* 0x00000009080f9224 */ /* 0x180fe400078e0202 */
[----:B------:R-:W-:-:S04]  /*0740*/  @P2 IMAD R15, R3, R9, R2 ;  /* 0x00000009030f2224 */ /* 0x000fc800078e0202 */
[----:B-1----:R-:W-:-:S06]  /*0750*/  IMAD.WIDE R10, R15, 0x8, R10 ;  /* 0x000000080f0a7825 */ /* 0x002fcc00078e020a */
[----:B------:R-:W2:Y:S04]  /*0760*/  LDG.E.64 R10, desc[UR4][R10.64] ;  /* 0x000000040a0a7981 */ /* 0x000ea8000c1e1b00 */
[----:B--2---:R-:W-:Y:S01]  /*0770*/  STG.E.64 desc[UR4][R4.64], R10 ;  /* 0x0000000a04007986 */ /* 0x004fe2000c101b04 */
[----:B------:R-:W-:Y:S05]  /*0780*/  EXIT ;  /* 0x000000000000794d */ /* 0x000fea0003800000 */
.L_x_723:
[----:B------:R-:W0:Y:S01]  /*0790*/  LDC.64 R12, c[0x0][0x388] ;  /* 0x0000e200ff0c7b82 */ /* 0x000e220000000a00 */
[----:B------:R-:W-:Y:S01]  /*07a0*/  ISETP.GE.AND P0, PT, R10, R2, PT ;  /* 0x000000020a00720c */ /* 0x000fe20003f06270 */
[----:B------:R-:W-:Y:S01]  /*07b0*/  BSSY.RECONVERGENT B0, `(.L_x_726) ;  /* 0x0000023000007945 */ /* 0x000fe20003800200 */
[----:B0-----:R-:W-:-:S11]  /*07c0*/  IMAD.WIDE R4, R5, 0x8, R12 ;  /* 0x0000000805047825 */ /* 0x001fd600078e020c */
[----:B------:R-:W-:Y:S05]  /*07d0*/  @P0 BRA `(.L_x_727) ;  /* 0x0000000000800947 */ /* 0x000fea0003800000 */
[----:B------:R-:W-:-:S04]  /*07e0*/  LEA.HI R11, R7, R7, RZ, 0x1 ;  /* 0x00000007070b7211 */ /* 0x000fc800078f08ff */
[----:B------:R-:W-:-:S04]  /*07f0*/  SHF.R.S32.HI R14, RZ, 0x1, R11 ;  /* 0x00000001ff0e7819 */ /* 0x000fc8000001140b */
[----:B------:R-:W-:-:S13]  /*0800*/  ISETP.GE.AND P0, PT, R6, R14, PT ;  /* 0x0000000e0600720c */ /* 0x000fda0003f06270 */
[----:B------:R-:W-:Y:S05]  /*0810*/  @P0 BRA `(.L_x_728) ;  /* 0x00000000001c0947 */ /* 0x000fea0003800000 */
[----:B------:R-:W0:Y:S01]  /*0820*/  LDC.64 R12, c[0x0][0x380] ;  /* 0x0000e000ff0c7b82 */ /* 0x000e220000000a00 */
[----:B------:R-:W-:-:S04]  /*0830*/  IMAD R11, R0, R7, R6 ;  /* 0x00000007000b7224 */ /* 0x000fc800078e0206 */
[----:B------:R-:W-:-:S04]  /*0840*/  IMAD R11, R9, R11, R10 ;  /* 0x0000000b090b7224 */ /* 0x000fc800078e020a */
[----:B0-----:R-:W-:-:S06]  /*0850*/  IMAD.WIDE R12, R11, 0x8, R12 ;  /* 0x000000080b0c7825 */ /* 0x001fcc00078e020c */
[----:B------:R-:W2:Y:S04]  /*0860*/  LDG.E.64 R12, desc[UR4][R12.64] ;  /* 0x000000040c0c7981 */ /* 0x000ea8000c1e1b00 */
[----:B--2---:R2:W-:Y:S01]  /*0870*/  STG.E.64 desc[UR4][R4.64], R12 ;  /* 0x0000000c04007986 */ /* 0x0045e2000c101b04 */
[----:B------:R-:W-:Y:S05]  /*0880*/  BRA `(.L_x_727) ;  /* 0x0000000000547947 */ /* 0x000fea0003800000 */
.L_x_728:
[----:B------:R-:W-:-:S04]  /*0890*/  IADD3 R11, PT, PT, -R14, R3, RZ ;  /* 0x000000030e0b7210 */ /* 0x000fc80007ffe1ff */
[----:B------:R-:W-:-:S13]  /*08a0*/  ISETP.GT.AND P0, PT, R6, R11, PT ;  /* 0x0000000b0600720c */ /* 0x000fda0003f04270 */
[----:B------:R-:W-:Y:S05]  /*08b0*/  @!P0 BRA `(.L_x_729) ;  /* 0x0000000000208947 */ /* 0x000fea0003800000 */
[----:B------:R-:W0:Y:S01]  /*08c0*/  LDC.64 R12, c[0x0][0x380] ;  /* 0x0000e000ff0c7b82 */ /* 0x000e220000000a00 */
[----:B------:R-:W-:-:S05]  /*08d0*/  IADD3 R11, PT, PT, R6, R7, -R3 ;  /* 0x00000007060b7210 */ /* 0x000fca0007ffe803 */
[----:B------:R-:W-:-:S04]  /*08e0*/  IMAD R11, R0, R7, R11 ;  /* 0x00000007000b7224 */ /* 0x000fc800078e020b */
[----:B------:R-:W-:-:S04]  /*08f0*/  IMAD R11, R11, R9, R10 ;  /* 0x000000090b0b7224 */ /* 0x000fc800078e020a */
[----:B0-----:R-:W-:-:S06]  /*0900*/  IMAD.WIDE R12, R11, 0x8, R12 ;  /* 0x000000080b0c7825 */ /* 0x001fcc00078e020c */
[----:B------:R-:W2:Y:S04]  /*0910*/  LDG.E.64 R12, desc[UR4][R12.64] ;  /* 0x000000040c0c7981 */ /* 0x000ea8000c1e1b00 */
[----:B--2---:R0:W-:Y:S01]  /*0920*/  STG.E.64 desc[UR4][R4.64], R12 ;  /* 0x0000000c04007986 */ /* 0x0041e2000c101b04 */
[----:B------:R-:W-:Y:S05]  /*0930*/  BRA `(.L_x_727) ;  /* 0x0000000000287947 */ /* 0x000fea0003800000 */
.L_x_729:
[----:B------:R-:W-:-:S04]  /*0940*/  LEA.HI R11, R3, R3, RZ, 0x1 ;  /* 0x00000003030b7211 */ /* 0x000fc800078f08ff */
[----:B------:R-:W-:-:S04]  /*0950*/  SHF.R.S32.HI R11, RZ, 0x1, R11 ;  /* 0x00000001ff0b7819 */ /* 0x000fc8000001140b */
[----:B------:R-:W-:-:S13]  /*0960*/  ISETP.NE.AND P0, PT, R6, R11, PT ;  /* 0x0000000b0600720c */ /* 0x000fda0003f05270 */
[----:B------:R-:W-:Y:S05]  /*0970*/  @P0 BRA `(.L_x_727) ;  /* 0x0000000000180947 */ /* 0x000fea0003800000 */
[----:B------:R-:W0:Y:S01]  /*0980*/  LDC.64 R12, c[0x0][0x380] ;  /* 0x0000e000ff0c7b82 */ /* 0x000e220000000a00 */
[----:B------:R-:W-:-:S04]  /*0990*/  IMAD R14, R0, R7, R14 ;  /* 0x00000007000e7224 */ /* 0x000fc800078e020e */
[----:B------:R-:W-:-:S04]  /*09a0*/  IMAD R11, R14, R9, R10 ;  /* 0x000000090e0b7224 */ /* 0x000fc800078e020a */
[----:B0-----:R-:W-:-:S06]  /*09b0*/  IMAD.WIDE R12, R11, 0x8, R12 ;  /* 0x000000080b0c7825 */ /* 0x001fcc00078e020c */
[----:B------:R-:W2:Y:S04]  /*09c0*/  LDG.E.64 R12, desc[UR4][R12.64] ;  /* 0x000000040c0c7981 */ /* 0x000ea8000c1e1b00 */
[----:B--2---:R1:W-:Y:S02]  /*09d0*/  STG.E.64 desc[UR4][R4.64], R12 ;  /* 0x0000000c04007986 */ /* 0x0043e4000c101b04 */
.L_x_727:
[----:B------:R-:W-:Y:S05]  /*09e0*/  BSYNC.RECONVERGENT B0 ;  /* 0x0000000000007941 */ /* 0x000fea0003800200 */
.L_x_726:
[----:B------:R-:W-:-:S13]  /*09f0*/  ISETP.NE.AND P0, PT, R10, R8, PT ;  /* 0x000000080a00720c */ /* 0x000fda0003f05270 */
[----:B------:R-:W-:Y:S05]  /*0a00*/  @P0 EXIT ;  /* 0x000000000000094d */ /* 0x000fea0003800000 */
[----:B------:R-:W-:-:S04]  /*0a10*/  LEA.HI R8, R7, R7, RZ, 0x1 ;  /* 0x0000000707087211 */ /* 0x000fc800078f08ff */
[----:B------:R-:W-:-:S04]  /*0a20*/  SHF.R.S32.HI R8, RZ, 0x1, R8 ;  /* 0x00000001ff087819 */ /* 0x000fc80000011408 */
[----:B------:R-:W-:-:S13]  /*0a30*/  ISETP.GE.AND P0, PT, R6, R8, PT ;  /* 0x000000080600720c */ /* 0x000fda0003f06270 */
[----:B------:R-:W-:Y:S05]  /*0a40*/  @P0 BRA `(.L_x_730) ;  /* 0x00000000001c0947 */ /* 0x000fea0003800000 */
[----:B------:R-:W3:Y:S01]  /*0a50*/  LDC.64 R10, c[0x0][0x380] ;  /* 0x0000e000ff0a7b82 */ /* 0x000ee20000000a00 */
[----:B------:R-:W-:-:S04]  /*0a60*/  IMAD R3, R0, R7, R6 ;  /* 0x0000000700037224 */ /* 0x000fc800078e0206 */
[----:B------:R-:W-:-:S04]  /*0a70*/  IMAD R3, R9, R3, R2 ;  /* 0x0000000309037224 */ /* 0x000fc800078e0202 */
[----:B---3--:R-:W-:-:S06]  /*0a80*/  IMAD.WIDE R2, R3, 0x8, R10 ;  /* 0x0000000803027825 */ /* 0x008fcc00078e020a */
[----:B------:R-:W3:Y:S04]  /*0a90*/  LDG.E.64 R2, desc[UR4][R2.64] ;  /* 0x0000000402027981 */ /* 0x000ee8000c1e1b00 */
[----:B---3--:R-:W-:Y:S01]  /*0aa0*/  STG.E.64 desc[UR4][R4.64], R2 ;  /* 0x0000000204007986 */ /* 0x008fe2000c101b04 */
[----:B------:R-:W-:Y:S05]  /*0ab0*/  EXIT ;  /* 0x000000000000794d */ /* 0x000fea0003800000 */
.L_x_730:
[----:B------:R-:W-:-:S05]  /*0ac0*/  IMAD.IADD R11, R3, 0x1, -R8 ;  /* 0x00000001030b7824 */ /* 0x000fca00078e0a08 */
[----:B------:R-:W-:-:S13]  /*0ad0*/  ISETP.GT.AND P0, PT, R6, R11, PT ;  /* 0x0000000b0600720c */ /* 0x000fda0003f04270 */
[----:B------:R-:W-:Y:S05]  /*0ae0*/  @!P0 BRA `(.L_x_731) ;  /* 0x0000000000208947 */ /* 0x000fea0003800000 */
[----:B------:R-:W3:Y:S01]  /*0af0*/  LDC.64 R10, c[0x0][0x380] ;  /* 0x0000e000ff0a7b82 */ /* 0x000ee20000000a00 */
[----:B------:R-:W-:-:S05]  /*0b00*/  IADD3 R3, PT, PT, R6, R7, -R3 ;  /* 0x0000000706037210 */ /* 0x000fca0007ffe803 */
[----:B------:R-:W-:-:S04]  /*0b10*/  IMAD R3, R0, R7, R3 ;  /* 0x0000000700037224 */ /* 0x000fc800078e0203 */
[----:B------:R-:W-:-:S04]  /*0b20*/  IMAD R3, R3, R9, R2 ;  /* 0x0000000903037224 */ /* 0x000fc800078e0202 */
[----:B---3--:R-:W-:-:S06]  /*0b30*/  IMAD.WIDE R2, R3, 0x8, R10 ;  /* 0x0000000803027825 */ /* 0x008fcc00078e020a */
[----:B------:R-:W3:Y:S04]  /*0b40*/  LDG.E.64 R2, desc[UR4][R2.64] ;  /* 0x0000000402027981 */ /* 0x000ee8000c1e1b00 */
[----:B---3--:R-:W-:Y:S01]  /*0b50*/  STG.E.64 desc[UR4][R4.64], R2 ;  /* 0x0000000204007986 */ /* 0x008fe2000c101b04 */
[----:B------:R-:W-:Y:S05]  /*0b60*/  EXIT ;  /* 0x000000000000794d */ /* 0x000fea0003800000 */
.L_x_731:
[----:B------:R-:W-:-:S04]  /*0b70*/  LEA.HI R3, R3, R3, RZ, 0x1 ;  /* 0x0000000303037211 */ /* 0x000fc800078f08ff */
[----:B------:R-:W-:-:S04]  /*0b80*/  SHF.R.S32.HI R3, RZ, 0x1, R3 ;  /* 0x00000001ff037819 */ /* 0x000fc80000011403 */
[----:B------:R-:W-:-:S13]  /*0b90*/  ISETP.NE.AND P0, PT, R6, R3, PT ;  /* 0x000000030600720c */ /* 0x000fda0003f05270 */
[----:B------:R-:W-:Y:S05]  /*0ba0*/  @P0 EXIT ;  /* 0x000000000000094d */ /* 0x000fea0003800000 */
[----:B------:R-:W3:Y:S01]  /*0bb0*/  LDC.64 R10, c[0x0][0x380] ;  /* 0x0000e000ff0a7b82 */ /* 0x000ee20000000a00 */
[----:B------:R-:W-:-:S04]  /*0bc0*/  IMAD R0, R0, R7, R8 ;  /* 0x0000000700007224 */ /* 0x000fc800078e0208 */
[----:B------:R-:W-:-:S04]  /*0bd0*/  IMAD R3, R0, R9, R2 ;  /* 0x0000000900037224 */ /* 0x000fc800078e0202 */
[----:B---3--:R-:W-:-:S06]  /*0be0*/  IMAD.WIDE R2, R3, 0x8, R10 ;  /* 0x0000000803027825 */ /* 0x008fcc00078e020a */
[----:B------:R-:W3:Y:S04]  /*0bf0*/  LDG.E.64 R2, desc[UR4][R2.64] ;  /* 0x0000000402027981 */ /* 0x000ee8000c1e1b00 */
[----:B---3--:R-:W-:Y:S01]  /*0c00*/  STG.E.64 desc[UR4][R4.64], R2 ;  /* 0x0000000204007986 */ /* 0x008fe2000c101b04 */
[----:B------:R-:W-:Y:S05]  /*0c10*/  EXIT ;  /* 0x000000000000794d */ /* 0x000fea0003800000 */
.L_x_732:
        /* <DEDUP_REMOVED lines=14> */
.L_x_812:


//--------------------- .text._Z4poolP6float2iiii --------------------------
	.section	.text._Z4poolP6float2iiii,"ax",@progbits
	.align	128
        .global         _Z4poolP6float2iiii
        .type           _Z4poolP6float2iiii,@function
        .size           _Z4poolP6float2iiii,(.L_x_788 - _Z4poolP6float2iiii)
        .other          _Z4poolP6float2iiii,@"STO_CUDA_ENTRY STV_DEFAULT"
_Z4poolP6float2iiii:
.text._Z4poolP6float2iiii:
[----:B------:R-:W-:Y:S01]  /*0000*/  LDC R1, c[0x0][0x37c] ;  /* 0x0000df00ff017b82 */ /* 0x000fe20000000800 */
[----:B------:R-:W0:Y:S02]  /*0010*/  LDCU UR4, c[0x0][0x394] ;  /* 0x00007280ff0477ac */ /* 0x000e240008000800 */
[----:B0-----:R-:W-:-:S05]  /*0020*/  I2FP.F32.S32 R0, UR4 ;  /* 0x0000000400007c45 */ /* 0x001fca0008201400 */
[----:B------:R-:W-:-:S04]  /*0030*/  FADD R0, R0, R0 ;  /* 0x0000000000007221 */ /* 0x000fc80000000000 */
[----:B------:R-:W-:-:S05]  /*0040*/  VIADD R2, R0, 0x1800000 ;  /* 0x0180000000027836 */ /* 0x000fca0000000000 */
[----:B------:R-:W-:-:S04]  /*0050*/  LOP3.LUT R2, R2, 0x7f800000, RZ, 0xc0, !PT ;  /* 0x7f80000002027812 */ /* 0x000fc800078ec0ff */
[----:B------:R-:W-:-:S13]  /*0060*/  ISETP.GT.U32.AND P0, PT, R2, 0x1ffffff, PT ;  /* 0x01ffffff0200780c */ /* 0x000fda0003f04070 */
[----:B------:R-:W-:Y:S05]  /*0070*/  @P0 BRA `(.L_x_733) ;  /* 0x00000000000c0947 */ /* 0x000fea0003800000 */
[----:B------:R-:W-:-:S07]  /*0080*/  MOV R2, 0xa0 ;  /* 0x000000a000027802 */ /* 0x000fce0000000f00 */
[----:B------:R-:W-:Y:S05]  /*0090*/  CALL.REL.NOINC `($__internal_10_$__cuda_sm20_rcp_rn_f32_slowpath) ;  /* 0x0000000400ac7944 */ /* 0x000fea0003c00000 */
[----:B------:R-:W-:Y:S05]  /*00a0*/  BRA `(.L_x_734) ;  /* 0x0000000000107947 */ /* 0x000fea0003800000 */
.L_x_733:
[----:B------:R-:W0:Y:S02]  /*00b0*/  MUFU.RCP R5, R0 ;  /* 0x0000000000057308 */ /* 0x000e240000001000 */
[----:B0-----:R-:W-:-:S04]  /*00c0*/  FFMA R2, R0, R5, -1 ;  /* 0xbf80000000027423 */ /* 0x001fc80000000005 */
[----:B------:R-:W-:-:S04]  /*00d0*/  FADD.FTZ R2, -R2, -RZ ;  /* 0x800000ff02027221 */ /* 0x000fc80000010100 */
[----:B------:R-:W-:-:S07]  /*00e0*/  FFMA R5, R5, R2, R5 ;  /* 0x0000000205057223 */ /* 0x000fce0000000005 */
.L_x_734:
[----:B------:R-:W0:Y:S01]  /*00f0*/  LDC R4, c[0x0][0x390] ;  /* 0x0000e400ff047b82 */ /* 0x000e220000000800 */
[----:B------:R-:W1:Y:S01]  /*0100*/  S2R R0, SR_TID.X ;  /* 0x0000000000007919 */ /* 0x000e620000002100 */
[----:B------:R-:W1:Y:S01]  /*0110*/  LDCU UR4, c[0x0][0x360] ;  /* 0x00006c00ff0477ac */ /* 0x000e620008000800 */
[----:B------:R-:W1:Y:S05]  /*0120*/  S2R R9, SR_CTAID.X ;  /* 0x0000000000097919 */ /* 0x000e6a0000002500 */
[----:B------:R-:W2:Y:S01]  /*0130*/  LDC.64 R2, c[0x0][0x388] ;  /* 0x0000e200ff027b82 */ /* 0x000ea20000000a00 */
[----:B0-----:R-:W-:-:S04]  /*0140*/  LEA.HI R6, R4, R4, RZ, 0x1 ;  /* 0x0000000404067211 */ /* 0x001fc800078f08ff */
[----:B------:R-:W-:Y:S01]  /*0150*/  SHF.R.S32.HI R6, RZ, 0x1, R6 ;  /* 0x00000001ff067819 */ /* 0x000fe20000011406 */
[----:B--2---:R-:W-:-:S04]  /*0160*/  IMAD R7, R3, R2, RZ ;  /* 0x0000000203077224 */ /* 0x004fc800078e02ff */
[----:B------:R-:W-:Y:S02]  /*0170*/  IMAD R7, R6, R7, R7 ;  /* 0x0000000706077224 */ /* 0x000fe400078e0207 */
[----:B-1----:R-:W-:-:S05]  /*0180*/  IMAD R0, R9, UR4, R0 ;  /* 0x0000000409007c24 */ /* 0x002fca000f8e0200 */
[----:B------:R-:W-:-:S13]  /*0190*/  ISETP.GE.AND P0, PT, R0, R7, PT ;  /* 0x000000070000720c */ /* 0x000fda0003f06270 */
[----:B------:R-:W-:Y:S05]  /*01a0*/  @P0 EXIT ;  /* 0x000000000000094d */ /* 0x000fea0003800000 */
[----:B------:R-:W-:Y:S01]  /*01b0*/  VIADD R2, R6, 0x1 ;  /* 0x0000000106027836 */ /* 0x000fe20000000000 */
[----:B------:R-:W-:Y:S01]  /*01c0*/  IABS R15, R0 ;  /* 0x00000000000f7213 */ /* 0x000fe20000000000 */
[----:B------:R-:W-:Y:S01]  /*01d0*/  BSSY.RECONVERGENT B0, `(.L_x_735) ;  /* 0x0000052000007945 */ /* 0x000fe20003800200 */
[----:B------:R-:W-:Y:S01]  /*01e0*/  ISETP.GE.AND P2, PT, R0, RZ, PT ;  /* 0x000000ff0000720c */ /* 0x000fe20003f46270 */
[----:B------:R-:W-:Y:S01]  /*01f0*/  IMAD R14, R2, R3, RZ ;  /* 0x00000003020e7224 */ /* 0x000fe200078e02ff */
[----:B------:R-:W-:Y:S01]  /*0200*/  IABS R7, R2 ;  /* 0x0000000200077213 */ /* 0x000fe20000000000 */
[----:B------:R-:W0:Y:S01]  /*0210*/  LDCU.64 UR4, c[0x0][0x358] ;  /* 0x00006b00ff0477ac */ /* 0x000e220008000a00 */
[----:B------:R-:W-:Y:S01]  /*0220*/  LOP3.LUT R6, RZ, R6, RZ, 0x33, !PT ;  /* 0x00000006ff067212 */ /* 0x000fe200078e33ff */
[----:B------:R-:W-:Y:S01]  /*0230*/  BSSY.RELIABLE B1, `(.L_x_736) ;  /* 0x000003f000017945 */ /* 0x000fe20003800100 */
[-C--:B------:R-:W-:Y:S01]  /*0240*/  IABS R10, R14.reuse ;  /* 0x0000000e000a7213 */ /* 0x080fe20000000000 */
[----:B------:R-:W1:Y:S01]  /*0250*/  I2F.RP R12, R7 ;  /* 0x00000007000c7306 */ /* 0x000e620000209400 */
[----:B------:R-:W-:-:S07]  /*0260*/  IABS R16, R14 ;  /* 0x0000000e00107213 */ /* 0x000fce0000000000 */
[----:B------:R-:W2:Y:S08]  /*0270*/  I2F.RP R11, R10 ;  /* 0x0000000a000b7306 */ /* 0x000eb00000209400 */
[----:B-1----:R-:W-:Y:S08]  /*0280*/  MUFU.RCP R12, R12 ;  /* 0x0000000c000c7308 */ /* 0x002ff00000001000 */
[----:B--2---:R-:W1:Y:S02]  /*0290*/  MUFU.RCP R11, R11 ;  /* 0x0000000b000b7308 */ /* 0x004e640000001000 */
[----:B-1----:R-:W-:-:S02]  /*02a0*/  VIADD R8, R11, 0xffffffe ;  /* 0x0ffffffe0b087836 */ /* 0x002fc40000000000 */
[----:B------:R-:W-:-:S04]  /*02b0*/  IMAD.MOV R11, RZ, RZ, -R16 ;  /* 0x000000ffff0b7224 */ /* 0x000fc800078e0a10 */
[----:B------:R1:W2:Y:S02]  /*02c0*/  F2I.FTZ.U32.TRUNC.NTZ R9, R8 ;  /* 0x0000000800097305 */ /* 0x0002a4000021f000 */
[----:B-1----:R-:W-:Y:S02]  /*02d0*/  IMAD.MOV.U32 R8, RZ, RZ, RZ ;  /* 0x000000ffff087224 */ /* 0x002fe400078e00ff */
[----:B--2---:R-:W-:-:S04]  /*02e0*/  IMAD.MOV R13, RZ, RZ, -R9 ;  /* 0x000000ffff0d7224 */ /* 0x004fc800078e0a09 */
[----:B------:R-:W-:-:S04]  /*02f0*/  IMAD R13, R13, R10, RZ ;  /* 0x0000000a0d0d7224 */ /* 0x000fc800078e02ff */
[----:B------:R-:W-:Y:S01]  /*0300*/  IMAD.HI.U32 R9, R9, R13, R8 ;  /* 0x0000000d09097227 */ /* 0x000fe200078e0008 */
[----:B------:R-:W-:-:S05]  /*0310*/  MOV R8, R15 ;  /* 0x0000000f00087202 */ /* 0x000fca0000000f00 */
[----:B------:R-:W-:-:S04]  /*0320*/  IMAD.HI.U32 R9, R9, R8, RZ ;  /* 0x0000000809097227 */ /* 0x000fc800078e00ff */
[----:B------:R-:W-:Y:S02]  /*0330*/  IMAD R11, R9, R11, R8 ;  /* 0x0000000b090b7224 */ /* 0x000fe400078e0208 */
[----:B------:R-:W-:Y:S01]  /*0340*/  VIADD R8, R12, 0xffffffe ;  /* 0x0ffffffe0c087836 */ /* 0x000fe20000000000 */
[----:B------:R-:W-:Y:S02]  /*0350*/  IABS R12, R2 ;  /* 0x00000002000c7213 */ /* 0x000fe40000000000 */
[----:B------:R-:W-:Y:S01]  /*0360*/  ISETP.GT.U32.AND P0, PT, R10, R11, PT ;  /* 0x0000000b0a00720c */ /* 0x000fe20003f04070 */
[----:B------:R1:W2:Y:S02]  /*0370*/  F2I.FTZ.U32.TRUNC.NTZ R9, R8 ;  /* 0x0000000800097305 */ /* 0x0002a4000021f000 */
[----:B------:R-:W-:Y:S02]  /*0380*/  IMAD.MOV R12, RZ, RZ, -R12 ;  /* 0x000000ffff0c7224 */ /* 0x000fe400078e0a0c */
[----:B-1----:R-:W-:-:S08]  /*0390*/  IMAD.MOV.U32 R8, RZ, RZ, RZ ;  /* 0x000000ffff087224 */ /* 0x002fd000078e00ff */
[----:B------:R-:W-:Y:S01]  /*03a0*/  @!P0 IMAD.IADD R11, R11, 0x1, -R10 ;  /* 0x000000010b0b8824 */ /* 0x000fe200078e0a0a */
[----:B------:R-:W-:-:S04]  /*03b0*/  ISETP.NE.AND P0, PT, R14, RZ, PT ;  /* 0x000000ff0e00720c */ /* 0x000fc80003f05270 */
[----:B------:R-:W-:-:S13]  /*03c0*/  ISETP.GT.U32.AND P1, PT, R10, R11, PT ;  /* 0x0000000b0a00720c */ /* 0x000fda0003f24070 */
[----:B------:R-:W-:Y:S02]  /*03d0*/  @!P1 IMAD.IADD R11, R11, 0x1, -R10 ;  /* 0x000000010b0b9824 */ /* 0x000fe400078e0a0a */
[----:B--2---:R-:W-:-:S03]  /*03e0*/  IMAD.MOV R10, RZ, RZ, -R9 ;  /* 0x000000ffff0a7224 */ /* 0x004fc600078e0a09 */
[----:B------:R-:W-:Y:S01]  /*03f0*/  MOV R13, R11 ;  /* 0x0000000b000d7202 */ /* 0x000fe20000000f00 */
[----:B------:R-:W-:-:S04]  /*0400*/  IMAD R11, R10, R7, RZ ;  /* 0x000000070a0b7224 */ /* 0x000fc800078e02ff */
[----:B------:R-:W-:Y:S01]  /*0410*/  @!P2 IMAD.MOV R13, RZ, RZ, -R13 ;  /* 0x000000ffff0da224 */ /* 0x000fe200078e0a0d */
[----:B------:R-:W-:Y:S01]  /*0420*/  @!P0 LOP3.LUT R13, RZ, R14, RZ, 0x33, !PT ;  /* 0x0000000eff0d8212 */ /* 0x000fe200078e33ff */
[----:B------:R-:W-:-:S03]  /*0430*/  IMAD.HI.U32 R8, R9, R11, R8 ;  /* 0x0000000b09087227 */ /* 0x000fc600078e0008 */
[----:B------:R-:W-:-:S04]  /*0440*/  IABS R10, R13 ;  /* 0x0000000d000a7213 */ /* 0x000fc80000000000 */
[----:B------:R-:W-:Y:S01]  /*0450*/  MOV R9, R10 ;  /* 0x0000000a00097202 */ /* 0x000fe20000000f00 */
[----:B------:R-:W-:-:S04]  /*0460*/  IMAD.MOV.U32 R10, RZ, RZ, R12 ;  /* 0x000000ffff0a7224 */ /* 0x000fc800078e000c */
[----:B------:R-:W-:-:S04]  /*0470*/  IMAD.HI.U32 R8, R8, R9, RZ ;  /* 0x0000000908087227 */ /* 0x000fc800078e00ff */
[----:B------:R-:W-:-:S05]  /*0480*/  IMAD R10, R8, R10, R9 ;  /* 0x0000000a080a7224 */ /* 0x000fca00078e0209 */
[----:B------:R-:W-:-:S13]  /*0490*/  ISETP.GT.U32.AND P2, PT, R7, R10, PT ;  /* 0x0000000a0700720c */ /* 0x000fda0003f44070 */
[----:B------:R-:W-:Y:S02]  /*04a0*/  @!P2 IMAD.IADD R10, R10, 0x1, -R7 ;  /* 0x000000010a0aa824 */ /* 0x000fe400078e0a07 */
[----:B------:R-:W-:Y:S01]  /*04b0*/  @!P2 VIADD R8, R8, 0x1 ;  /* 0x000000010808a836 */ /* 0x000fe20000000000 */
[----:B------:R-:W-:Y:S02]  /*04c0*/  ISETP.NE.AND P2, PT, R2, RZ, PT ;  /* 0x000000ff0200720c */ /* 0x000fe40003f45270 */
[----:B------:R-:W-:Y:S02]  /*04d0*/  ISETP.GE.U32.AND P0, PT, R10, R7, PT ;  /* 0x000000070a00720c */ /* 0x000fe40003f06070 */
[----:B------:R-:W-:-:S04]  /*04e0*/  LOP3.LUT R7, R13, R2, RZ, 0x3c, !PT ;  /* 0x000000020d077212 */ /* 0x000fc800078e3cff */
[----:B------:R-:W-:-:S07]  /*04f0*/  ISETP.GE.AND P1, PT, R7, RZ, PT ;  /* 0x000000ff0700720c */ /* 0x000fce0003f26270 */
[----:B------:R-:W-:-:S05]  /*0500*/  @P0 VIADD R8, R8, 0x1 ;  /* 0x0000000108080836 */ /* 0x000fca0000000000 */
[----:B------:R-:W-:Y:S02]  /*0510*/  MOV R10, R8 ;  /* 0x00000008000a7202 */ /* 0x000fe40000000f00 */
[----:B------:R-:W-:-:S03]  /*0520*/  I2FP.F32.S32 R8, R3 ;  /* 0x0000000300087245 */ /* 0x000fc60000201400 */
[----:B------:R-:W-:Y:S01]  /*0530*/  @!P1 IMAD.MOV R10, RZ, RZ, -R10 ;  /* 0x000000ffff0a9224 */ /* 0x000fe200078e0a0a */
[----:B------:R-:W-:Y:S01]  /*0540*/  @!P2 LOP3.LUT R10, RZ, R2, RZ, 0x33, !PT ;  /* 0x00000002ff0aa212 */ /* 0x000fe200078e33ff */
[----:B------:R-:W-:-:S03]  /*0550*/  FMUL R7, R8, R5 ;  /* 0x0000000508077220 */ /* 0x000fc60000400000 */
[----:B------:R-:W-:Y:S01]  /*0560*/  I2FP.F32.S32 R2, R10 ;  /* 0x0000000a00027245 */ /* 0x000fe20000201400 */
[----:B------:R-:W-:-:S03]  /*0570*/  IMAD R13, R10, R6, R13 ;  /* 0x000000060a0d7224 */ /* 0x000fc600078e020d */
[----:B------:R-:W-:-:S13]  /*0580*/  FSETP.GT.AND P0, PT, R7, R2, PT ;  /* 0x000000020700720b */ /* 0x000fda0003f04000 */
[----:B0-----:R-:W-:Y:S05]  /*0590*/  @P0 BRA `(.L_x_737) ;  /* 0x0000000000200947 */ /* 0x001fea0003800000 */
[----:B------:R-:W0:Y:S08]  /*05a0*/  F2F.F64.F32 R6, R5 ;  /* 0x0000000500067310 */ /* 0x000e300000201800 */
[----:B------:R-:W1:Y:S01]  /*05b0*/  I2F.F64 R2, R3 ;  /* 0x0000000300027312 */ /* 0x000e620000201c00 */
[----:B0-----:R-:W-:-:S07]  /*05c0*/  DADD R8, -R6, 1 ;  /* 0x3ff0000006087429 */ /* 0x001fce0000000100 */
[----:B------:R-:W0:Y:S01]  /*05d0*/  I2F.F64 R6, R10 ;  /* 0x0000000a00067312 */ /* 0x000e220000201c00 */
[----:B-1----:R-:W-:-:S08]  /*05e0*/  DMUL R8, R8, R2 ;  /* 0x0000000208087228 */ /* 0x002fd00000000000 */
[----:B0-----:R-:W-:-:S14]  /*05f0*/  DSETP.GTU.AND P0, PT, R8, R6, PT ;  /* 0x000000060800722a */ /* 0x001fdc0003f0c000 */
[----:B------:R-:W-:Y:S05]  /*0600*/  @P0 BREAK.RELIABLE B1 ;  /* 0x0000000000010942 */ /* 0x000fea0003800100 */
[----:B------:R-:W-:Y:S05]  /*0610*/  @P0 BRA `(.L_x_738) ;  /* 0x0000000000340947 */ /* 0x000fea0003800000 */
.L_x_737:
[----:B------:R-:W-:Y:S05]  /*0620*/  BSYNC.RELIABLE B1 ;  /* 0x0000000000017941 */ /* 0x000fea0003800100 */
.L_x_736:
[----:B------:R-:W-:-:S05]  /*0630*/  I2FP.F32.S32 R2, R4 ;  /* 0x0000000400027245 */ /* 0x000fca0000201400 */
[----:B------:R-:W-:Y:S01]  /*0640*/  FMUL R3, R2, R5 ;  /* 0x0000000502037220 */ /* 0x000fe20000400000 */
[----:B------:R-:W-:-:S04]  /*0650*/  I2FP.F32.S32 R2, R13 ;  /* 0x0000000d00027245 */ /* 0x000fc80000201400 */
[----:B------:R-:W-:-:S13]  /*0660*/  FSETP.GT.AND P0, PT, R3, R2, PT ;  /* 0x000000020300720b */ /* 0x000fda0003f04000 */
[----:B------:R-:W-:Y:S05]  /*0670*/  @P0 EXIT ;  /* 0x000000000000094d */ /* 0x000fea0003800000 */
[----:B------:R-:W0:Y:S08]  /*0680*/  F2F.F64.F32 R2, R5 ;  /* 0x0000000500027310 */ /* 0x000e300000201800 */
[----:B------:R-:W1:Y:S01]  /*0690*/  I2F.F64 R6, R4 ;  /* 0x0000000400067312 */ /* 0x000e620000201c00 */
[----:B0-----:R-:W-:-:S07]  /*06a0*/  DADD R8, -R2, 1 ;  /* 0x3ff0000002087429 */ /* 0x001fce0000000100 */
[----:B------:R-:W0:Y:S01]  /*06b0*/  I2F.F64 R2, R13 ;  /* 0x0000000d00027312 */ /* 0x000e220000201c00 */
[----:B-1----:R-:W-:-:S08]  /*06c0*/  DMUL R6, R8, R6 ;  /* 0x0000000608067228 */ /* 0x002fd00000000000 */
[----:B0-----:R-:W-:-:S14]  /*06d0*/  DSETP.GTU.AND P0, PT, R6, R2, PT ;  /* 0x000000020600722a */ /* 0x001fdc0003f0c000 */
[----:B------:R-:W-:Y:S05]  /*06e0*/  @!P0 EXIT ;  /* 0x000000000000894d */ /* 0x000fea0003800000 */
.L_x_738:
[----:B------:R-:W-:Y:S05]  /*06f0*/  BSYNC.RECONVERGENT B0 ;  /* 0x0000000000007941 */ /* 0x000fea0003800200 */
.L_x_735:
[----:B------:R-:W-:Y:S05]  /*0700*/  WARPSYNC.ALL ;  /* 0x0000000000007948 */ /* 0x000fea0003800000 */
[----:B------:R-:W0:Y:S02]  /*0710*/  LDC.64 R2, c[0x0][0x380] ;  /* 0x0000e000ff027b82 */ /* 0x000e240000000a00 */
[----:B0-----:R-:W-:-:S05]  /*0720*/  IMAD.WIDE R2, R0, 0x8, R2 ;  /* 0x0000000800027825 */ /* 0x001fca00078e0202 */
[----:B------:R-:W-:Y:S01]  /*0730*/  STG.E.64 desc[UR4][R2.64], RZ ;  /* 0x000000ff02007986 */ /* 0x000fe2000c101b04 */
[----:B------:R-:W-:Y:S05]  /*0740*/  EXIT ;  /* 0x000000000000794d */ /* 0x000fea0003800000 */
        .weak           $__internal_10_$__cuda_sm20_rcp_rn_f32_slowpath
        .type           $__internal_10_$__cuda_sm20_rcp_rn_f32_slowpath,@function
        .size           $__internal_10_$__cuda_sm20_rcp_rn_f32_slowpath,(.L_x_788 - $__internal_10_$__cuda_sm20_rcp_rn_f32_slowpath)
$__internal_10_$__cuda_sm20_rcp_rn_f32_slowpath:
[----:B------:R-:W-:-:S05]  /*0750*/  IMAD.SHL.U32 R3, R0, 0x2, RZ ;  /* 0x0000000200037824 */ /* 0x000fca00078e00ff */
[----:B------:R-:W-:-:S04]  /*0760*/  SHF.R.U32.HI R3, RZ, 0x18, R3 ;  /* 0x00000018ff037819 */ /* 0x000fc80000011603 */
[----:B------:R-:W-:-:S13]  /*0770*/  ISETP.NE.U32.AND P0, PT, R3, RZ, PT ;  /* 0x000000ff0300720c */ /* 0x000fda0003f05070 */
[----:B------:R-:W-:Y:S05]  /*0780*/  @P0 BRA `(.L_x_739) ;  /* 0x00000000002c0947 */ /* 0x000fea0003800000 */
[----:B------:R-:W-:-:S05]  /*0790*/  IMAD.SHL.U32 R3, R0, 0x2, RZ ;  /* 0x0000000200037824 */ /* 0x000fca00078e00ff */
[----:B------:R-:W-:-:S13]  /*07a0*/  ISETP.NE.AND P0, PT, R3, RZ, PT ;  /* 0x000000ff0300720c */ /* 0x000fda0003f05270 */
[----:B------:R2:W3:Y:S01]  /*07b0*/  @!P0 MUFU.RCP R3, R0 ;  /* 0x0000000000038308 */ /* 0x0004e20000001000 */
[----:B------:R-:W-:Y:S05]  /*07c0*/  @!P0 BRA `(.L_x_740) ;  /* 0x0000000000a48947 */ /* 0x000fea0003800000 */
[----:B------:R-:W-:-:S04]  /*07d0*/  FFMA R4, R0, 1.84467440737095516160e+19, RZ ;  /* 0x5f80000000047823 */ /* 0x000fc800000000ff */
[----:B---3--:R-:W2:Y:S02]  /*07e0*/  MUFU.RCP R3, R4 ;  /* 0x0000000400037308 */ /* 0x008ea40000001000 */
[----:B--2---:R-:W-:-:S04]  /*07f0*/  FFMA R0, R4, R3, -1 ;  /* 0xbf80000004007423 */ /* 0x004fc80000000003 */
[----:B------:R-:W-:-:S04]  /*0800*/  FADD.FTZ R0, -R0, -RZ ;  /* 0x800000ff00007221 */ /* 0x000fc80000010100 */
[----:B------:R-:W-:-:S04]  /*0810*/  FFMA R0, R3, R0, R3 ;  /* 0x0000000003007223 */ /* 0x000fc80000000003 */
[----:B------:R-:W-:Y:S01]  /*0820*/  FFMA R3, R0, 1.84467440737095516160e+19, RZ ;  /* 0x5f80000000037823 */ /* 0x000fe200000000ff */
[----:B------:R-:W-:Y:S06]  /*0830*/  BRA `(.L_x_740) ;  /* 0x0000000000887947 */ /* 0x000fec0003800000 */
.L_x_739:
[----:B------:R-:W-:-:S05]  /*0840*/  VIADD R4, R3, 0xffffff03 ;  /* 0xffffff0303047836 */ /* 0x000fca0000000000 */
[----:B------:R-:W-:-:S13]  /*0850*/  ISETP.GT.U32.AND P0, PT, R4, 0x1, PT ;  /* 0x000000010400780c */ /* 0x000fda0003f04070 */
[----:B------:R-:W-:Y:S05]  /*0860*/  @P0 BRA `(.L_x_741) ;  /* 0x0000000000780947 */ /* 0x000fea0003800000 */
[----:B------:R-:W-:Y:S02]  /*0870*/  LOP3.LUT R5, R0, 0x7fffff, RZ, 0xc0, !PT ;  /* 0x007fffff00057812 */ /* 0x000fe400078ec0ff */
[----:B------:R-:W-:Y:S02]  /*0880*/  MOV R9, 0x3 ;  /* 0x0000000300097802 */ /* 0x000fe40000000f00 */
[----:B------:R-:W-:Y:S02]  /*0890*/  LOP3.LUT R5, R5, 0x3f800000, RZ, 0xfc, !PT ;  /* 0x3f80000005057812 */ /* 0x000fe400078efcff */
[----:B------:R-:W-:Y:S02]  /*08a0*/  SHF.L.U32 R10, R9, R4, RZ ;  /* 0x00000004090a7219 */ /* 0x000fe400000006ff */
[----:B------:R-:W0:Y:S02]  /*08b0*/  MUFU.RCP R6, R5 ;  /* 0x0000000500067308 */ /* 0x000e240000001000 */
[----:B0-----:R-:W-:-:S04]  /*08c0*/  FFMA R7, R5, R6, -1 ;  /* 0xbf80000005077423 */ /* 0x001fc80000000006 */
[----:B------:R-:W-:-:S04]  /*08d0*/  FADD.FTZ R7, -R7, -RZ ;  /* 0x800000ff07077221 */ /* 0x000fc80000010100 */
[CCC-:B------:R-:W-:Y:S01]  /*08e0*/  FFMA.RM R8, R6.reuse, R7.reuse, R6.reuse ;  /* 0x0000000706087223 */ /* 0x1c0fe20000004006 */
[----:B------:R-:W-:-:S04]  /*08f0*/  FFMA.RP R7, R6, R7, R6 ;  /* 0x0000000706077223 */ /* 0x000fc80000008006 */
[C---:B------:R-:W-:Y:S02]  /*0900*/  LOP3.LUT R6, R8.reuse, 0x7fffff, RZ, 0xc0, !PT ;  /* 0x007fffff08067812 */ /* 0x040fe400078ec0ff */
[----:B------:R-:W-:Y:S02]  /*0910*/  FSETP.NEU.FTZ.AND P0, PT, R8, R7, PT ;  /* 0x000000070800720b */ /* 0x000fe40003f1d000 */
[----:B------:R-:W-:Y:S02]  /*0920*/  LOP3.LUT R7, R6, 0x800000, RZ, 0xfc, !PT ;  /* 0x0080000006077812 */ /* 0x000fe400078efcff */
[----:B------:R-:W-:Y:S02]  /*0930*/  SEL R6, RZ, 0xffffffff, !P0 ;  /* 0xffffffffff067807 */ /* 0x000fe40004000000 */
[----:B------:R-:W-:-:S03]  /*0940*/  LOP3.LUT R5, R10, R7, RZ, 0xc0, !PT ;  /* 0x000000070a057212 */ /* 0x000fc600078ec0ff */
[----:B------:R-:W-:Y:S01]  /*0950*/  IMAD.MOV R6, RZ, RZ, -R6 ;  /* 0x000000ffff067224 */ /* 0x000fe200078e0a06 */
[----:B------:R-:W-:-:S04]  /*0960*/  SHF.R.U32.HI R5, RZ, R4, R5 ;  /* 0x00000004ff057219 */ /* 0x000fc80000011605 */
[----:B------:R-:W-:Y:S02]  /*0970*/  LOP3.LUT P1, RZ, R6, R4, R7, 0xf8, !PT ;  /* 0x0000000406ff7212 */ /* 0x000fe4000782f807 */
[C---:B------:R-:W-:Y:S02]  /*0980*/  LOP3.LUT P0, RZ, R5.reuse, 0x1, RZ, 0xc0, !PT ;  /* 0x0000000105ff7812 */ /* 0x040fe4000780c0ff */
[----:B------:R-:W-:-:S04]  /*0990*/  LOP3.LUT P2, RZ, R5, 0x2, RZ, 0xc0, !PT ;  /* 0x0000000205ff7812 */ /* 0x000fc8000784c0ff */
[----:B------:R-:W-:Y:S02]  /*09a0*/  PLOP3.LUT P0, PT, P0, P1, P2, 0xe0, 0x0 ;  /* 0x000000000000781c */ /* 0x000fe40000703c20 */
[----:B------:R-:W-:Y:S02]  /*09b0*/  LOP3.LUT P1, RZ, R0, 0x7fffff, RZ, 0xc0, !PT ;  /* 0x007fffff00ff7812 */ /* 0x000fe4000782c0ff */
[----:B------:R-:W-:-:S05]  /*09c0*/  SEL R4, RZ, 0x1, !P0 ;  /* 0x00000001ff047807 */ /* 0x000fca0004000000 */
[----:B------:R-:W-:-:S05]  /*09d0*/  IMAD.MOV R4, RZ, RZ, -R4 ;  /* 0x000000ffff047224 */ /* 0x000fca00078e0a04 */
[----:B------:R-:W-:Y:S01]  /*09e0*/  ISETP.GE.AND P0, PT, R4, RZ, PT ;  /* 0x000000ff0400720c */ /* 0x000fe20003f06270 */
[----:B------:R-:W-:-:S05]  /*09f0*/  VIADD R4, R3, 0xffffff04 ;  /* 0xffffff0403047836 */ /* 0x000fca0000000000 */
[----:B------:R-:W-:-:S07]  /*0a00*/  SHF.R.U32.HI R3, RZ, R4, R7 ;  /* 0x00000004ff037219 */ /* 0x000fce0000011607 */
[----:B------:R-:W-:-:S05]  /*0a10*/  @!P0 VIADD R3, R3, 0x1 ;  /* 0x0000000103038836 */ /* 0x000fca0000000000 */
[----:B------:R-:W-:-:S04]  /*0a20*/  @!P1 SHF.L.U32 R3, R3, 0x1, RZ ;  /* 0x0000000103039819 */ /* 0x000fc800000006ff */
[----:B------:R-:W-:Y:S01]  /*0a30*/  LOP3.LUT R3, R3, 0x80000000, R0, 0xf8, !PT ;  /* 0x8000000003037812 */ /* 0x000fe200078ef800 */
[----:B------:R-:W-:Y:S06]  /*0a40*/  BRA `(.L_x_740) ;  /* 0x0000000000047947 */ /* 0x000fec0003800000 */
.L_x_741:
[----:B------:R0:W1:Y:S02]  /*0a50*/  MUFU.RCP R3, R0 ;  /* 0x0000000000037308 */ /* 0x0000640000001000 */
.L_x_740:
[----:B-1-3--:R-:W-:Y:S02]  /*0a60*/  IMAD.MOV.U32 R5, RZ, RZ, R3 ;  /* 0x000000ffff057224 */ /* 0x00afe400078e0003 */
[----:B------:R-:W-:-:S04]  /*0a70*/  IMAD.MOV.U32 R3, RZ, RZ, 0x0 ;  /* 0x00000000ff037424 */ /* 0x000fc800078e00ff */
[----:B0-2---:R-:W-:Y:S05]  /*0a80*/  RET.REL.NODEC R2 `(_Z4poolP6float2iiii) ;  /* 0xfffffff4025c7950 */ /* 0x005fea0003c3ffff */
.L_x_742:
        /* <DEDUP_REMOVED lines=15> */
.L_x_788:


//--------------------- .text._Z9magnitudeP6float2Pfiii --------------------------
	.section	.text._Z9magnitudeP6float2Pfiii,"ax",@progbits
	.align	128
        .global         _Z9magnitudeP6float2Pfiii
        .type           _Z9magnitudeP6float2Pfiii,@function
        .size           _Z9magnitudeP6float2Pfiii,(.L_x_790 - _Z9magnitudeP6float2Pfiii)
        .other          _Z9magnitudeP6float2Pfiii,@"STO_CUDA_ENTRY STV_DEFAULT"
_Z9magnitudeP6float2Pfiii:
.text._Z9magnitudeP6float2Pfiii:
[----:B------:R-:W-:Y:S08]  /*0000*/  LDC R1, c[0x0][0x37c] ;  /* 0x0000df00ff017b82 */ /* 0x000ff00000000800 */
[----:B------:R-:W0:Y:S01]  /*0010*/  LDC R0, c[0x0][0x398] ;  /* 0x0000e600ff007b82 */ /* 0x000e220000000800 */
[----:B------:R-:W0:Y:S01]  /*0020*/  LDCU UR5, c[0x0][0x394] ;  /* 0x00007280ff0577ac */ /* 0x000e220008000800 */
[----:B------:R-:W1:Y:S01]  /*0030*/  S2R R4, SR_TID.X ;  /* 0x0000000000047919 */ /* 0x000e620000002100 */
[----:B------:R-:W1:Y:S01]  /*0040*/  LDCU UR4, c[0x0][0x360] ;  /* 0x00006c00ff0477ac */ /* 0x000e620008000800 */
[----:B------:R-:W1:Y:S01]  /*0050*/  S2R R5, SR_CTAID.X ;  /* 0x0000000000057919 */ /* 0x000e620000002500 */
[----:B0-----:R-:W-:Y:S01]  /*0060*/  IMAD R3, R0, UR5, RZ ;  /* 0x0000000500037c24 */ /* 0x001fe2000f8e02ff */
[----:B------:R-:W-:-:S04]  /*0070*/  IABS R11, R0 ;  /* 0x00000000000b7213 */ /* 0x000fc80000000000 */
[----:B------:R-:W-:-:S04]  /*0080*/  IABS R9, R3 ;  /* 0x0000000300097213 */ /* 0x000fc80000000000 */
[----:B------:R-:W0:Y:S01]  /*0090*/  I2F.RP R2, R9 ;  /* 0x0000000900027306 */ /* 0x000e220000209400 */
[----:B-1----:R-:W-:Y:S01]  /*00a0*/  IMAD R4, R5, UR4, R4 ;  /* 0x0000000405047c24 */ /* 0x002fe2000f8e0204 */
[----:B------:R-:W1:Y:S06]  /*00b0*/  LDCU UR4, c[0x0][0x390] ;  /* 0x00007200ff0477ac */ /* 0x000e6c0008000800 */
[----:B0-----:R-:W0:Y:S01]  /*00c0*/  MUFU.RCP R2, R2 ;  /* 0x0000000200027308 */ /* 0x001e220000001000 */
[----:B-1----:R-:W-:Y:S01]  /*00d0*/  UIMAD UR4, UR5, UR4, URZ ;  /* 0x00000004050472a4 */ /* 0x002fe2000f8e02ff */
[----:B0-----:R-:W-:Y:S01]  /*00e0*/  VIADD R6, R2, 0xffffffe ;  /* 0x0ffffffe02067836 */ /* 0x001fe20000000000 */
[----:B------:R-:W-:-:S05]  /*00f0*/  IABS R2, R4 ;  /* 0x0000000400027213 */ /* 0x000fca0000000000 */
[----:B------:R0:W1:Y:S02]  /*0100*/  F2I.FTZ.U32.TRUNC.NTZ R7, R6 ;  /* 0x0000000600077305 */ /* 0x000064000021f000 */
[----:B0-----:R-:W-:Y:S02]  /*0110*/  IMAD.MOV.U32 R6, RZ, RZ, RZ ;  /* 0x000000ffff067224 */ /* 0x001fe400078e00ff */
[----:B-1----:R-:W-:-:S04]  /*0120*/  IMAD.MOV R8, RZ, RZ, -R7 ;  /* 0x000000ffff087224 */ /* 0x002fc800078e0a07 */
[----:B------:R-:W-:Y:S01]  /*0130*/  IMAD R5, R8, R9, RZ ;  /* 0x0000000908057224 */ /* 0x000fe200078e02ff */
[----:B------:R-:W-:-:S03]  /*0140*/  IABS R8, R3 ;  /* 0x0000000300087213 */ /* 0x000fc60000000000 */
[----:B------:R-:W-:Y:S01]  /*0150*/  IMAD.HI.U32 R7, R7, R5, R6 ;  /* 0x0000000507077227 */ /* 0x000fe200078e0006 */
[----:B------:R-:W-:-:S05]  /*0160*/  IADD3 R5, PT, PT, RZ, -R8, RZ ;  /* 0x80000008ff057210 */ /* 0x000fca0007ffe0ff */
[----:B------:R-:W-:-:S04]  /*0170*/  IMAD.HI.U32 R7, R7, R2, RZ ;  /* 0x0000000207077227 */ /* 0x000fc800078e00ff */
[----:B------:R-:W-:Y:S02]  /*0180*/  IMAD R2, R7, R5, R2 ;  /* 0x0000000507027224 */ /* 0x000fe400078e0202 */
[----:B------:R-:W0:Y:S03]  /*0190*/  I2F.RP R5, R11 ;  /* 0x0000000b00057306 */ /* 0x000e260000209400 */
[----:B------:R-:W-:-:S05]  /*01a0*/  ISETP.GT.U32.AND P2, PT, R9, R2, PT ;  /* 0x000000020900720c */ /* 0x000fca0003f44070 */
[----:B0-----:R-:W0:Y:S08]  /*01b0*/  MUFU.RCP R5, R5 ;  /* 0x0000000500057308 */ /* 0x001e300000001000 */
[----:B------:R-:W-:Y:S02]  /*01c0*/  @!P2 IMAD.IADD R2, R2, 0x1, -R9 ;  /* 0x000000010202a824 */ /* 0x000fe400078e0a09 */
[----:B------:R-:W-:Y:S01]  /*01d0*/  @!P2 VIADD R7, R7, 0x1 ;  /* 0x000000010707a836 */ /* 0x000fe20000000000 */
[----:B------:R-:W-:-:S02]  /*01e0*/  ISETP.NE.AND P2, PT, R3, RZ, PT ;  /* 0x000000ff0300720c */ /* 0x000fc40003f45270 */
[----:B------:R-:W-:Y:S02]  /*01f0*/  ISETP.GE.U32.AND P0, PT, R2, R9, PT ;  /* 0x000000090200720c */ /* 0x000fe40003f06070 */
[----:B------:R-:W-:-:S04]  /*0200*/  LOP3.LUT R2, R4, R3, RZ, 0x3c, !PT ;  /* 0x0000000304027212 */ /* 0x000fc800078e3cff */
[----:B------:R-:W-:Y:S01]  /*0210*/  ISETP.GE.AND P1, PT, R2, RZ, PT ;  /* 0x000000ff0200720c */ /* 0x000fe20003f26270 */
[----:B0-----:R-:W-:-:S06]  /*0220*/  VIADD R6, R5, 0xffffffe ;  /* 0x0ffffffe05067836 */ /* 0x001fcc0000000000 */
[----:B------:R-:W-:-:S05]  /*0230*/  @P0 IADD3 R7, PT, PT, R7, 0x1, RZ ;  /* 0x0000000107070810 */ /* 0x000fca0007ffe0ff */
[----:B------:R-:W-:Y:S02]  /*0240*/  IMAD.MOV.U32 R2, RZ, RZ, R7 ;  /* 0x000000ffff027224 */ /* 0x000fe400078e0007 */
[----:B------:R0:W1:Y:S03]  /*0250*/  F2I.FTZ.U32.TRUNC.NTZ R7, R6 ;  /* 0x0000000600077305 */ /* 0x000066000021f000 */
[----:B------:R-:W-:Y:S02]  /*0260*/  @!P1 IADD3 R2, PT, PT, -R2, RZ, RZ ;  /* 0x000000ff02029210 */ /* 0x000fe40007ffe1ff */
[----:B------:R-:W-:Y:S01]  /*0270*/  @!P2 LOP3.LUT R2, RZ, R3, RZ, 0x33, !PT ;  /* 0x00000003ff02a212 */ /* 0x000fe200078e33ff */
[----:B0-----:R-:W-:-:S04]  /*0280*/  HFMA2 R6, -RZ, RZ, 0, 0 ;  /* 0x00000000ff067431 */ /* 0x001fc800000001ff */
[----:B------:R-:W-:-:S04]  /*0290*/  IMAD R9, R2, UR5, RZ ;  /* 0x0000000502097c24 */ /* 0x000fc8000f8e02ff */
[----:B------:R-:W-:Y:S02]  /*02a0*/  IMAD R13, R9, R0, RZ ;  /* 0x00000000090d7224 */ /* 0x000fe400078e02ff */
[----:B-1----:R-:W-:Y:S02]  /*02b0*/  IMAD.MOV R2, RZ, RZ, -R7 ;  /* 0x000000ffff027224 */ /* 0x002fe400078e0a07 */
[----:B------:R-:W-:Y:S02]  /*02c0*/  IMAD.IADD R3, R4, 0x1, -R13 ;  /* 0x0000000104037824 */ /* 0x000fe400078e0a0d */
[----:B------:R-:W-:-:S03]  /*02d0*/  IMAD R5, R2, R11, RZ ;  /* 0x0000000b02057224 */ /* 0x000fc600078e02ff */
[----:B------:R-:W-:Y:S01]  /*02e0*/  IABS R2, R3 ;  /* 0x0000000300027213 */ /* 0x000fe20000000000 */
[----:B------:R-:W-:Y:S01]  /*02f0*/  IMAD.HI.U32 R6, R7, R5, R6 ;  /* 0x0000000507067227 */ /* 0x000fe200078e0006 */
[----:B------:R-:W-:-:S04]  /*0300*/  LOP3.LUT R3, R3, R0, RZ, 0x3c, !PT ;  /* 0x0000000003037212 */ /* 0x000fc800078e3cff */
[----:B------:R-:W-:Y:S01]  /*0310*/  ISETP.GE.AND P1, PT, R3, RZ, PT ;  /* 0x000000ff0300720c */ /* 0x000fe20003f26270 */
[----:B------:R-:W-:-:S04]  /*0320*/  IMAD.HI.U32 R6, R6, R2, RZ ;  /* 0x0000000206067227 */ /* 0x000fc800078e00ff */
[----:B------:R-:W-:-:S04]  /*0330*/  IMAD.MOV R5, RZ, RZ, -R6 ;  /* 0x000000ffff057224 */ /* 0x000fc800078e0a06 */
[----:B------:R-:W-:Y:S02]  /*0340*/  IMAD R2, R11, R5, R2 ;  /* 0x000000050b027224 */ /* 0x000fe400078e0202 */
[----:B------:R-:W-:-:S03]  /*0350*/  IMAD R5, R0, UR4, RZ ;  /* 0x0000000400057c24 */ /* 0x000fc6000f8e02ff */
[----:B------:R-:W-:-:S13]  /*0360*/  ISETP.GT.U32.AND P2, PT, R11, R2, PT ;  /* 0x000000020b00720c */ /* 0x000fda0003f44070 */
[----:B------:R-:W-:Y:S01]  /*0370*/  @!P2 IMAD.IADD R2, R2, 0x1, -R11 ;  /* 0x000000010202a824 */ /* 0x000fe200078e0a0b */
[----:B------:R-:W-:Y:S02]  /*0380*/  @!P2 IADD3 R6, PT, PT, R6, 0x1, RZ ;  /* 0x000000010606a810 */ /* 0x000fe40007ffe0ff */
[----:B------:R-:W-:Y:S02]  /*0390*/  ISETP.NE.AND P2, PT, R0, RZ, PT ;  /* 0x000000ff0000720c */ /* 0x000fe40003f45270 */
[----:B------:R-:W-:Y:S02]  /*03a0*/  ISETP.GE.U32.AND P0, PT, R2, R11, PT ;  /* 0x0000000b0200720c */ /* 0x000fe40003f06070 */
[----:B------:R-:W-:-:S04]  /*03b0*/  LEA.HI R2, R0, R0, RZ, 0x1 ;  /* 0x0000000000027211 */ /* 0x000fc800078f08ff */
[----:B------:R-:W-:-:S05]  /*03c0*/  SHF.R.S32.HI R7, RZ, 0x1, R2 ;  /* 0x00000001ff077819 */ /* 0x000fca0000011402 */
[----:B------:R-:W-:Y:S02]  /*03d0*/  IMAD R9, R9, R7, R9 ;  /* 0x0000000709097224 */ /* 0x000fe400078e0209 */
[----:B------:R-:W-:Y:S01]  /*03e0*/  @P0 VIADD R6, R6, 0x1 ;  /* 0x0000000106060836 */ /* 0x000fe20000000000 */
[----:B------:R-:W-:-:S03]  /*03f0*/  ISETP.GE.AND P0, PT, R4, R5, PT ;  /* 0x000000050400720c */ /* 0x000fc60003f06270 */
[----:B------:R-:W-:Y:S01]  /*0400*/  @!P1 IMAD.MOV R6, RZ, RZ, -R6 ;  /* 0x000000ffff069224 */ /* 0x000fe200078e0a06 */
[----:B------:R-:W-:-:S05]  /*0410*/  @!P2 LOP3.LUT R6, RZ, R0, RZ, 0x33, !PT ;  /* 0x00000000ff06a212 */ /* 0x000fca00078e33ff */
[----:B------:R-:W-:Y:S01]  /*0420*/  IMAD R3, R6, R0, R13 ;  /* 0x0000000006037224 */ /* 0x000fe200078e020d */
[----:B------:R-:W-:-:S04]  /*0430*/  LOP3.LUT R0, RZ, R6, RZ, 0x33, !PT ;  /* 0x00000006ff007212 */ /* 0x000fc800078e33ff */
[----:B------:R-:W-:Y:S01]  /*0440*/  IADD3 R8, PT, PT, R4, -R3, RZ ;  /* 0x8000000304087210 */ /* 0x000fe20007ffe0ff */
[----:B------:R-:W-:Y:S01]  /*0450*/  VIADD R0, R0, UR5 ;  /* 0x0000000500007c36 */ /* 0x000fe20008000000 */
[----:B------:R-:W-:Y:S06]  /*0460*/  @P0 EXIT ;  /* 0x000000000000094d */ /* 0x000fec0003800000 */
[-C--:B------:R-:W-:Y:S01]  /*0470*/  ISETP.GT.AND P0, PT, R8, R7.reuse, PT ;  /* 0x000000070800720c */ /* 0x080fe20003f04270 */
[----:B------:R-:W-:Y:S01]  /*0480*/  IMAD R0, R7, R0, R0 ;  /* 0x0000000007007224 */ /* 0x000fe200078e0200 */
[----:B------:R-:W-:Y:S01]  /*0490*/  LOP3.LUT R2, R2, 0xfffffffe, RZ, 0xc0, !PT ;  /* 0xfffffffe02027812 */ /* 0x000fe200078ec0ff */
[----:B------:R-:W-:Y:S01]  /*04a0*/  IMAD R6, R6, R7, R6 ;  /* 0x0000000706067224 */ /* 0x000fe200078e0206 */
[----:B------:R-:W0:Y:S02]  /*04b0*/  LDCU.64 UR4, c[0x0][0x358] ;  /* 0x00006b00ff0477ac */ /* 0x000e240008000a00 */
[----:B------:R-:W-:Y:S02]  /*04c0*/  IADD3 R3, PT, PT, R0, R2, R9 ;  /* 0x0000000200037210 */ /* 0x000fe40007ffe009 */
[----:B------:R-:W-:Y:S02]  /*04d0*/  LOP3.LUT R0, RZ, R8, RZ, 0x33, !PT ;  /* 0x00000008ff007212 */ /* 0x000fe400078e33ff */
[----:B------:R-:W-:-:S02]  /*04e0*/  IADD3 R9, PT, PT, R8, R9, R6 ;  /* 0x0000000908097210 */ /* 0x000fc40007ffe006 */
[----:B------:R-:W-:Y:S01]  /*04f0*/  IADD3 R3, PT, PT, R3, 0x2, R0 ;  /* 0x0000000203037810 */ /* 0x000fe20007ffe000 */
[----:B------:R-:W-:Y:S06]  /*0500*/  @P0 BRA `(.L_x_743) ;  /* 0x00000004001c0947 */ /* 0x000fec0003800000 */
[----:B------:R-:W1:Y:S02]  /*0510*/  LDC.64 R6, c[0x0][0x380] ;  /* 0x0000e000ff067b82 */ /* 0x000e640000000a00 */
[----:B-1----:R-:W-:-:S06]  /*0520*/  IMAD.WIDE R6, R9, 0x8, R6 ;  /* 0x0000000809067825 */ /* 0x002fcc00078e0206 */
[----:B0-----:R-:W2:Y:S01]  /*0530*/  LDG.E.64 R6, desc[UR4][R6.64] ;  /* 0x0000000406067981 */ /* 0x001ea2000c1e1b00 */
[----:B------:R-:W-:Y:S01]  /*0540*/  BSSY.RECONVERGENT B0, `(.L_x_744) ;  /* 0x000000e000007945 */ /* 0x000fe20003800200 */
[----:B--2---:R-:W-:-:S04]  /*0550*/  FSETP.GT.AND P0, PT, |R6|, |R7|, PT ;  /* 0x400000070600720b */ /* 0x004fc80003f04200 */
[----:B------:R-:W-:Y:S02]  /*0560*/  FSEL R3, |R6|, |R7|, P0 ;  /* 0x4000000706037208 */ /* 0x000fe40000000200 */
[----:B------:R-:W-:Y:S02]  /*0570*/  FSEL R0, |R7|, |R6|, P0 ;  /* 0x4000000607007208 */ /* 0x000fe40000000200 */
[----:B------:R-:W0:Y:S08]  /*0580*/  MUFU.RCP R2, R3 ;  /* 0x0000000300027308 */ /* 0x000e300000001000 */
[----:B------:R-:W1:Y:S01]  /*0590*/  FCHK P0, R0, R3 ;  /* 0x0000000300007302 */ /* 0x000e620000000000 */
[----:B0-----:R-:W-:-:S04]  /*05a0*/  FFMA R9, -R3, R2, 1 ;  /* 0x3f80000003097423 */ /* 0x001fc80000000102 */
[----:B------:R-:W-:-:S04]  /*05b0*/  FFMA R9, R2, R9, R2 ;  /* 0x0000000902097223 */ /* 0x000fc80000000002 */
[----:B------:R-:W-:-:S04]  /*05c0*/  FFMA R2, R0, R9, RZ ;  /* 0x0000000900027223 */ /* 0x000fc800000000ff */
[----:B------:R-:W-:-:S04]  /*05d0*/  FFMA R8, -R3, R2, R0 ;  /* 0x0000000203087223 */ /* 0x000fc80000000100 */
[----:B------:R-:W-:Y:S01]  /*05e0*/  FFMA R2, R9, R8, R2 ;  /* 0x0000000809027223 */ /* 0x000fe20000000002 */
[----:B-1----:R-:W-:Y:S06]  /*05f0*/  @!P0 BRA `(.L_x_745) ;  /* 0x0000000000088947 */ /* 0x002fec0003800000 */
[----:B------:R-:W-:-:S07]  /*0600*/  MOV R8, 0x620 ;  /* 0x0000062000087802 */ /* 0x000fce0000000f00 */
[----:B------:R-:W-:Y:S05]  /*0610*/  CALL.REL.NOINC `($__internal_12_$__cuda_sm3x_div_rn_noftz_f32_slowpath) ;  /* 0x0000000800547944 */ /* 0x000fea0003c00000 */
.L_x_745:
[----:B------:R-:W-:Y:S05]  /*0620*/  BSYNC.RECONVERGENT B0 ;  /* 0x0000000000007941 */ /* 0x000fea0003800200 */
.L_x_744:
[----:B------:R-:W-:Y:S01]  /*0630*/  FFMA R9, R2, R2, 1 ;  /* 0x3f80000002097423 */ /* 0x000fe20000000002 */
[----:B------:R-:W-:Y:S03]  /*0640*/  BSSY.RECONVERGENT B0, `(.L_x_746) ;  /* 0x000000d000007945 */ /* 0x000fe60003800200 */
[----:B------:R-:W-:Y:S01]  /*0650*/  VIADD R2, R9, 0xf3000000 ;  /* 0xf300000009027836 */ /* 0x000fe20000000000 */
[----:B------:R0:W1:Y:S04]  /*0660*/  MUFU.RSQ R8, R9 ;  /* 0x0000000900087308 */ /* 0x0000680000001400 */
[----:B------:R-:W-:-:S13]  /*0670*/  ISETP.GT.U32.AND P0, PT, R2, 0x727fffff, PT ;  /* 0x727fffff0200780c */ /* 0x000fda0003f04070 */
[----:B01----:R-:W-:Y:S05]  /*0680*/  @!P0 BRA `(.L_x_747) ;  /* 0x0000000000108947 */ /* 0x003fea0003800000 */
[----:B------:R-:W-:Y:S02]  /*0690*/  MOV R2, R9 ;  /* 0x0000000900027202 */ /* 0x000fe40000000f00 */
[----:B------:R-:W-:-:S07]  /*06a0*/  MOV R13, 0x6c0 ;  /* 0x000006c0000d7802 */ /* 0x000fce0000000f00 */
[----:B------:R-:W-:Y:S05]  /*06b0*/  CALL.REL.NOINC `($__internal_11_$__cuda_sm20_sqrt_rn_f32_slowpath) ;  /* 0x0000000400d07944 */ /* 0x000fea0003c00000 */
[----:B------:R-:W-:Y:S05]  /*06c0*/  BRA `(.L_x_748) ;  /* 0x0000000000107947 */ /* 0x000fea0003800000 */
.L_x_747:
[----:B------:R-:W-:Y:S01]  /*06d0*/  FMUL.FTZ R2, R9, R8 ;  /* 0x0000000809027220 */ /* 0x000fe20000410000 */
[----:B------:R-:W-:-:S03]  /*06e0*/  FMUL.FTZ R8, R8, 0.5 ;  /* 0x3f00000008087820 */ /* 0x000fc60000410000 */
[----:B------:R-:W-:-:S04]  /*06f0*/  FFMA R9, -R2, R2, R9 ;  /* 0x0000000202097223 */ /* 0x000fc80000000109 */
[----:B------:R-:W-:-:S07]  /*0700*/  FFMA R2, R9, R8, R2 ;  /* 0x0000000809027223 */ /* 0x000fce0000000002 */
.L_x_748:
[----:B------:R-:W-:Y:S05]  /*0710*/  BSYNC.RECONVERGENT B0 ;  /* 0x0000000000007941 */ /* 0x000fea0003800200 */
.L_x_746:
[C---:B------:R-:W-:Y:S01]  /*0720*/  FMNMX R0, R3.reuse, R0, !PT ;  /* 0x0000000003007209 */ /* 0x040fe20007800000 */
[----:B------:R-:W-:Y:S01]  /*0730*/  BSSY.RECONVERGENT B0, `(.L_x_749) ;  /* 0x0000012000007945 */ /* 0x000fe20003800200 */
[----:B------:R-:W-:Y:S01]  /*0740*/  I2FP.F32.S32 R9, R5 ;  /* 0x0000000500097245 */ /* 0x000fe20000201400 */
[C---:B------:R-:W-:Y:S01]  /*0750*/  FMUL R5, R3.reuse, R2 ;  /* 0x0000000203057220 */ /* 0x040fe20000400000 */
[----:B------:R-:W-:Y:S01]  /*0760*/  FSETP.GT.AND P0, PT, R0, 3.40282346638528859812e+38, PT ;  /* 0x7f7fffff0000780b */ /* 0x000fe20003f04000 */
[----:B------:R-:W-:Y:S01]  /*0770*/  FADD R0, |R6|, |R7| ;  /* 0x4000000706007221 */ /* 0x000fe20000000200 */
[----:B------:R-:W0:Y:S01]  /*0780*/  MUFU.RCP R8, R9 ;  /* 0x0000000900087308 */ /* 0x000e220000001000 */
[----:B------:R-:W-:-:S10]  /*0790*/  FSETP.NEU.AND P1, PT, R3, RZ, PT ;  /* 0x000000ff0300720b */ /* 0x000fd40003f2d000 */
[----:B------:R-:W-:-:S04]  /*07a0*/  @!P0 FSEL R0, R0, R5, !P1 ;  /* 0x0000000500008208 */ /* 0x000fc80004800000 */
        /* <DEDUP_REMOVED lines=8> */
[----:B------:R-:W-:-:S07]  /*0830*/  MOV R8, 0x850 ;  /* 0x0000085000087802 */ /* 0x000fce0000000f00 */
[----:B------:R-:W-:Y:S05]  /*0840*/  CALL.REL.NOINC `($__internal_12_$__cuda_sm3x_div_rn_noftz_f32_slowpath) ;  /* 0x0000000400c87944 */ /* 0x000fea0003c00000 */
.L_x_750:
[----:B------:R-:W-:Y:S05]  /*0850*/  BSYNC.RECONVERGENT B0 ;  /* 0x0000000000007941 */ /* 0x000fea0003800200 */
.L_x_749:
[----:B------:R-:W-:Y:S01]  /*0860*/  VIADD R0, R2, 0xf3000000 ;  /* 0xf300000002007836 */ /* 0x000fe20000000000 */
[----:B------:R0:W1:Y:S01]  /*0870*/  MUFU.RSQ R3, R2 ;  /* 0x0000000200037308 */ /* 0x0000620000001400 */
[----:B------:R-:W-:Y:S03]  /*0880*/  BSSY.RECONVERGENT B0, `(.L_x_751) ;  /* 0x000000b000007945 */ /* 0x000fe60003800200 */
[----:B------:R-:W-:-:S13]  /*0890*/  ISETP.GT.U32.AND P0, PT, R0, 0x727fffff, PT ;  /* 0x727fffff0000780c */ /* 0x000fda0003f04070 */
[----:B01----:R-:W-:Y:S05]  /*08a0*/  @!P0 BRA `(.L_x_752) ;  /* 0x0000000000108947 */ /* 0x003fea0003800000 */
[----:B------:R-:W-:-:S07]  /*08b0*/  MOV R13, 0x8d0 ;  /* 0x000008d0000d7802 */ /* 0x000fce0000000f00 */
[----:B------:R-:W-:Y:S05]  /*08c0*/  CALL.REL.NOINC `($__internal_11_$__cuda_sm20_sqrt_rn_f32_slowpath) ;  /* 0x00000004004c7944 */ /* 0x000fea0003c00000 */
[----:B------:R-:W-:Y:S01]  /*08d0*/  MOV R7, R2 ;  /* 0x0000000200077202 */ /* 0x000fe20000000f00 */
[----:B------:R-:W-:Y:S06]  /*08e0*/  BRA `(.L_x_753) ;  /* 0x0000000000107947 */ /* 0x000fec0003800000 */
.L_x_752:
[C---:B------:R-:W-:Y:S01]  /*08f0*/  FMUL.FTZ R7, R3.reuse, R2 ;  /* 0x0000000203077220 */ /* 0x040fe20000410000 */
[----:B------:R-:W-:-:S03]  /*0900*/  FMUL.FTZ R0, R3, 0.5 ;  /* 0x3f00000003007820 */ /* 0x000fc60000410000 */
[----:B------:R-:W-:-:S04]  /*0910*/  FFMA R2, -R7, R7, R2 ;  /* 0x0000000707027223 */ /* 0x000fc80000000102 */
[----:B------:R-:W-:-:S07]  /*0920*/  FFMA R7, R2, R0, R7 ;  /* 0x0000000002077223 */ /* 0x000fce0000000007 */
.L_x_753:
[----:B------:R-:W-:Y:S05]  /*0930*/  BSYNC.RECONVERGENT B0 ;  /* 0x0000000000007941 */ /* 0x000fea0003800200 */
.L_x_751:
[----:B------:R-:W0:Y:S02]  /*0940*/  LDC.64 R2, c[0x0][0x388] ;  /* 0x0000e200ff027b82 */ /* 0x000e240000000a00 */
[----:B0-----:R-:W-:-:S05]  /*0950*/  IMAD.WIDE R4, R4, 0x4, R2 ;  /* 0x0000000404047825 */ /* 0x001fca00078e0202 */
[----:B------:R-:W-:Y:S01]  /*0960*/  STG.E desc[UR4][R4.64], R7 ;  /* 0x0000000704007986 */ /* 0x000fe2000c101904 */
[----:B------:R-:W-:Y:S05]  /*0970*/  EXIT ;  /* 0x000000000000794d */ /* 0x000fea0003800000 */
.L_x_743:
        /* <DEDUP_REMOVED lines=17> */
.L_x_755:
[----:B------:R-:W-:Y:S05]  /*0a90*/  BSYNC.RECONVERGENT B0 ;  /* 0x0000000000007941 */ /* 0x000fea0003800200 */
.L_x_754:
[----:B------:R-:W-:Y:S01]  /*0aa0*/  FFMA R9, R2, R2, 1 ;  /* 0x3f80000002097423 */ /* 0x000fe20000000002 */
[----:B------:R-:W-:Y:S03]  /*0ab0*/  BSSY.RECONVERGENT B0, `(.L_x_756) ;  /* 0x000000d000007945 */ /* 0x000fe60003800200 */
[----:B------:R-:W-:Y:S01]  /*0ac0*/  VIADD R2, R9, 0xf3000000 ;  /* 0xf300000009027836 */ /* 0x000fe20000000000 */
[----:B------:R0:W1:Y:S04]  /*0ad0*/  MUFU.RSQ R8, R9 ;  /* 0x0000000900087308 */ /* 0x0000680000001400 */
[----:B------:R-:W-:-:S13]  /*0ae0*/  ISETP.GT.U32.AND P0, PT, R2, 0x727fffff, PT ;  /* 0x727fffff0200780c */ /* 0x000fda0003f04070 */
[----:B01----:R-:W-:Y:S05]  /*0af0*/  @!P0 BRA `(.L_x_757) ;  /* 0x0000000000108947 */ /* 0x003fea0003800000 */
[----:B------:R-:W-:Y:S01]  /*0b00*/  IMAD.MOV.U32 R2, RZ, RZ, R9 ;  /* 0x000000ffff027224 */ /* 0x000fe200078e0009 */
[----:B------:R-:W-:-:S07]  /*0b10*/  MOV R13, 0xb30 ;  /* 0x00000b30000d7802 */ /* 0x000fce0000000f00 */
[----:B------:R-:W-:Y:S05]  /*0b20*/  CALL.REL.NOINC `($__internal_11_$__cuda_sm20_sqrt_rn_f32_slowpath) ;  /* 0x0000000000b47944 */ /* 0x000fea0003c00000 */
[----:B------:R-:W-:Y:S05]  /*0b30*/  BRA `(.L_x_758) ;  /* 0x0000000000107947 */ /* 0x000fea0003800000 */
.L_x_757:
[----:B------:R-:W-:Y:S01]  /*0b40*/  FMUL.FTZ R2, R9, R8 ;  /* 0x0000000809027220 */ /* 0x000fe20000410000 */
[----:B------:R-:W-:-:S03]  /*0b50*/  FMUL.FTZ R8, R8, 0.5 ;  /* 0x3f00000008087820 */ /* 0x000fc60000410000 */
[----:B------:R-:W-:-:S04]  /*0b60*/  FFMA R9, -R2, R2, R9 ;  /* 0x0000000202097223 */ /* 0x000fc80000000109 */
[----:B------:R-:W-:-:S07]  /*0b70*/  FFMA R2, R9, R8, R2 ;  /* 0x0000000809027223 */ /* 0x000fce0000000002 */
.L_x_758:
[----:B------:R-:W-:Y:S05]  /*0b80*/  BSYNC.RECONVERGENT B0 ;  /* 0x0000000000007941 */ /* 0x000fea0003800200 */
.L_x_756:
[C---:B------:R-:W-:Y:S01]  /*0b90*/  FMNMX R0, R3.reuse, R0, !PT ;  /* 0x0000000003007209 */ /* 0x040fe20007800000 */
[----:B------:R-:W-:Y:S01]  /*0ba0*/  FADD R7, |R6|, |R7| ;  /* 0x4000000706077221 */ /* 0x000fe20000000200 */
[----:B------:R-:W-:Y:S01]  /*0bb0*/  I2FP.F32.S32 R8, R5 ;  /* 0x0000000500087245 */ /* 0x000fe20000201400 */
[C---:B------:R-:W-:Y:S01]  /*0bc0*/  FMUL R2, R3.reuse, R2 ;  /* 0x0000000203027220 */ /* 0x040fe20000400000 */
[----:B------:R-:W-:Y:S01]  /*0bd0*/  FSETP.GT.AND P0, PT, R0, 3.40282346638528859812e+38, PT ;  /* 0x7f7fffff0000780b */ /* 0x000fe20003f04000 */
[----:B------:R-:W-:Y:S01]  /*0be0*/  BSSY.RECONVERGENT B0, `(.L_x_759) ;  /* 0x000000f000007945 */ /* 0x000fe20003800200 */
        /* <DEDUP_REMOVED lines=11> */
[----:B------:R-:W-:Y:S02]  /*0ca0*/  MOV R0, R7 ;  /* 0x0000000700007202 */ /* 0x000fe40000000f00 */
[----:B------:R-:W-:-:S07]  /*0cb0*/  MOV R8, 0xcd0 ;  /* 0x00000cd000087802 */ /* 0x000fce0000000f00 */
[----:B------:R-:W-:Y:S05]  /*0cc0*/  CALL.REL.NOINC `($__internal_12_$__cuda_sm3x_div_rn_noftz_f32_slowpath) ;  /* 0x0000000000a87944 */ /* 0x000fea0003c00000 */
.L_x_760:
[----:B------:R-:W-:Y:S05]  /*0cd0*/  BSYNC.RECONVERGENT B0 ;  /* 0x0000000000007941 */ /* 0x000fea0003800200 */
.L_x_759:
        /* <DEDUP_REMOVED lines=9> */
.L_x_762:
[C---:B------:R-:W-:Y:S01]  /*0d70*/  FMUL.FTZ R5, R3.reuse, R2 ;  /* 0x0000000203057220 */ /* 0x040fe20000410000 */
[----:B------:R-:W-:-:S03]  /*0d80*/  FMUL.FTZ R0, R3, 0.5 ;  /* 0x3f00000003007820 */ /* 0x000fc60000410000 */
[----:B------:R-:W-:-:S04]  /*0d90*/  FFMA R2, -R5, R5, R2 ;  /* 0x0000000505027223 */ /* 0x000fc80000000102 */
[----:B------:R-:W-:-:S07]  /*0da0*/  FFMA R5, R2, R0, R5 ;  /* 0x0000000002057223 */ /* 0x000fce0000000005 */
.L_x_763:
[----:B------:R-:W-:Y:S05]  /*0db0*/  BSYNC.RECONVERGENT B0 ;  /* 0x0000000000007941 */ /* 0x000fea0003800200 */
.L_x_761:
[----:B------:R-:W0:Y:S02]  /*0dc0*/  LDC.64 R2, c[0x0][0x388] ;  /* 0x0000e200ff027b82 */ /* 0x000e240000000a00 */
[----:B0-----:R-:W-:-:S05]  /*0dd0*/  IMAD.WIDE R2, R4, 0x4, R2 ;  /* 0x0000000404027825 */ /* 0x001fca00078e0202 */
[----:B------:R-:W-:Y:S01]  /*0de0*/  STG.E desc[UR4][R2.64], R5 ;  /* 0x0000000502007986 */ /* 0x000fe2000c101904 */
[----:B------:R-:W-:Y:S05]  /*0df0*/  EXIT ;  /* 0x000000000000794d */ /* 0x000fea0003800000 */
        .weak           $__internal_11_$__cuda_sm20_sqrt_rn_f32_slowpath
        .type           $__internal_11_$__cuda_sm20_sqrt_rn_f32_slowpath,@function
        .size           $__internal_11_$__cuda_sm20_sqrt_rn_f32_slowpath,($__internal_12_$__cuda_sm3x_div_rn_noftz_f32_slowpath - $__internal_11_$__cuda_sm20_sqrt_rn_f32_slowpath)
$__internal_11_$__cuda_sm20_sqrt_rn_f32_slowpath:
[----:B------:R-:W-:-:S13]  /*0e00*/  LOP3.LUT P0, RZ, R2, 0x7fffffff, RZ, 0xc0, !PT ;  /* 0x7fffffff02ff7812 */ /* 0x000fda000780c0ff */
[----:B------:R-:W-:Y:S01]  /*0e10*/  @!P0 IMAD.MOV.U32 R8, RZ, RZ, R2 ;  /* 0x000000ffff088224 */ /* 0x000fe200078e0002 */
[----:B------:R-:W-:Y:S06]  /*0e20*/  @!P0 BRA `(.L_x_764) ;  /* 0x0000000000408947 */ /* 0x000fec0003800000 */
[----:B------:R-:W-:-:S13]  /*0e30*/  FSETP.GEU.FTZ.AND P0, PT, R2, RZ, PT ;  /* 0x000000ff0200720b */ /* 0x000fda0003f1e000 */
[----:B------:R-:W-:Y:S01]  /*0e40*/  @!P0 IMAD.MOV.U32 R8, RZ, RZ, 0x7fffffff ;  /* 0x7fffffffff088424 */ /* 0x000fe200078e00ff */
[----:B------:R-:W-:Y:S06]  /*0e50*/  @!P0 BRA `(.L_x_764) ;  /* 0x0000000000348947 */ /* 0x000fec0003800000 */
[----:B------:R-:W-:-:S13]  /*0e60*/  FSETP.GTU.FTZ.AND P0, PT, |R2|, +INF , PT ;  /* 0x7f8000000200780b */ /* 0x000fda0003f1c200 */
[----:B------:R-:W-:Y:S01]  /*0e70*/  @P0 FADD.FTZ R8, R2, 1 ;  /* 0x3f80000002080421 */ /* 0x000fe20000010000 */
[----:B------:R-:W-:Y:S06]  /*0e80*/  @P0 BRA `(.L_x_764) ;  /* 0x0000000000280947 */ /* 0x000fec0003800000 */
[----:B------:R-:W-:-:S13]  /*0e90*/  FSETP.NEU.FTZ.AND P0, PT, |R2|, +INF , PT ;  /* 0x7f8000000200780b */ /* 0x000fda0003f1d200 */
[----:B------:R-:W-:-:S04]  /*0ea0*/  @P0 FFMA R9, R2, 1.84467440737095516160e+19, RZ ;  /* 0x5f80000002090823 */ /* 0x000fc800000000ff */
[----:B------:R-:W0:Y:S02]  /*0eb0*/  @P0 MUFU.RSQ R8, R9 ;  /* 0x0000000900080308 */ /* 0x000e240000001400 */
[----:B0-----:R-:W-:Y:S01]  /*0ec0*/  @P0 FMUL.FTZ R10, R9, R8 ;  /* 0x00000008090a0220 */ /* 0x001fe20000410000 */
[----:B------:R-:W-:Y:S01]  /*0ed0*/  @P0 FMUL.FTZ R12, R8, 0.5 ;  /* 0x3f000000080c0820 */ /* 0x000fe20000410000 */
[----:B------:R-:W-:Y:S02]  /*0ee0*/  @!P0 MOV R8, R2 ;  /* 0x0000000200088202 */ /* 0x000fe40000000f00 */
[----:B------:R-:W-:-:S04]  /*0ef0*/  @P0 FADD.FTZ R11, -R10, -RZ ;  /* 0x800000ff0a0b0221 */ /* 0x000fc80000010100 */
[----:B------:R-:W-:-:S04]  /*0f00*/  @P0 FFMA R11, R10, R11, R9 ;  /* 0x0000000b0a0b0223 */ /* 0x000fc80000000009 */
[----:B------:R-:W-:-:S04]  /*0f10*/  @P0 FFMA R11, R11, R12, R10 ;  /* 0x0000000c0b0b0223 */ /* 0x000fc8000000000a */
[----:B------:R-:W-:-:S07]  /*0f20*/  @P0 FMUL.FTZ R8, R11, 2.3283064365386962891e-10 ;  /* 0x2f8000000b080820 */ /* 0x000fce0000410000 */
.L_x_764:
[----:B------:R-:W-:Y:S02]  /*0f30*/  HFMA2 R9, -RZ, RZ, 0, 0 ;  /* 0x00000000ff097431 */ /* 0x000fe400000001ff */
[----:B------:R-:W-:Y:S02]  /*0f40*/  IMAD.MOV.U32 R2, RZ, RZ, R8 ;  /* 0x000000ffff027224 */ /* 0x000fe400078e0008 */
[----:B------:R-:W-:-:S04]  /*0f50*/  IMAD.MOV.U32 R8, RZ, RZ, R13 ;  /* 0x000000ffff087224 */ /* 0x000fc800078e000d */
[----:B------:R-:W-:Y:S05]  /*0f60*/  RET.REL.NODEC R8 `(_Z9magnitudeP6float2Pfiii) ;  /* 0xfffffff008247950 */ /* 0x000fea0003c3ffff */
        .weak           $__internal_12_$__cuda_sm3x_div_rn_noftz_f32_slowpath
        .type           $__internal_12_$__cuda_sm3x_div_rn_noftz_f32_slowpath,@function
        .size           $__internal_12_$__cuda_sm3x_div_rn_noftz_f32_slowpath,(.L_x_790 - $__internal_12_$__cuda_sm3x_div_rn_noftz_f32_slowpath)
$__internal_12_$__cuda_sm3x_div_rn_noftz_f32_slowpath:
[--C-:B------:R-:W-:Y:S01]  /*0f70*/  SHF.R.U32.HI R10, RZ, 0x17, R3.reuse ;  /* 0x00000017ff0a7819 */ /* 0x100fe20000011603 */
[----:B------:R-:W-:Y:S01]  /*0f80*/  BSSY.RECONVERGENT B1, `(.L_x_765) ;  /* 0x0000064000017945 */ /* 0x000fe20003800200 */
[----:B------:R-:W-:Y:S01]  /*0f90*/  SHF.R.U32.HI R2, RZ, 0x17, R0 ;  /* 0x00000017ff027819 */ /* 0x000fe20000011600 */
[----:B------:R-:W-:Y:S01]  /*0fa0*/  IMAD.MOV.U32 R11, RZ, RZ, R3 ;  /* 0x000000ffff0b7224 */ /* 0x000fe200078e0003 */
[----:B------:R-:W-:Y:S02]  /*0fb0*/  LOP3.LUT R10, R10, 0xff, RZ, 0xc0, !PT ;  /* 0x000000ff0a0a7812 */ /* 0x000fe400078ec0ff */
[----:B------:R-:W-:Y:S02]  /*0fc0*/  LOP3.LUT R13, R2, 0xff, RZ, 0xc0, !PT ;  /* 0x000000ff020d7812 */ /* 0x000fe400078ec0ff */
[----:B------:R-:W-:Y:S01]  /*0fd0*/  MOV R2, R0 ;  /* 0x0000000000027202 */ /* 0x000fe20000000f00 */
        /* <DEDUP_REMOVED lines=29> */
.L_x_766:
[----:B------:R-:W-:Y:S01]  /*11b0*/  LEA R12, R10, 0xc0800000, 0x17 ;  /* 0xc08000000a0c7811 */ /* 0x000fe200078eb8ff */
[----:B------:R-:W-:Y:S01]  /*11c0*/  VIADD R13, R13, 0xffffff81 ;  /* 0xffffff810d0d7836 */ /* 0x000fe20000000000 */
[----:B------:R-:W-:Y:S02]  /*11d0*/  BSSY.RECONVERGENT B2, `(.L_x_771) ;  /* 0x0000035000027945 */ /* 0x000fe40003800200 */
[----:B------:R-:W-:Y:S01]  /*11e0*/  IADD3 R12, PT, PT, -R12, R11, RZ ;  /* 0x0000000b0c0c7210 */ /* 0x000fe20007ffe1ff */
[----:B------:R-:W-:-:S03]  /*11f0*/  IMAD R2, R13, -0x800000, R2 ;  /* 0xff8000000d027824 */ /* 0x000fc600078e0202 */
[----:B------:R0:W1:Y:S01]  /*1200*/  MUFU.RCP R11, R12 ;  /* 0x0000000c000b7308 */ /* 0x0000620000001000 */
[----:B------:R-:W-:Y:S01]  /*1210*/  FADD.FTZ R15, -R12, -RZ ;  /* 0x800000ff0c0f7221 */ /* 0x000fe20000010100 */
[----:B0-----:R-:W-:-:S05]  /*1220*/  IADD3 R12, PT, PT, R13, 0x7f, -R10 ;  /* 0x0000007f0d0c7810 */ /* 0x001fca0007ffe80a */
[----:B------:R-:W-:Y:S02]  /*1230*/  IMAD.IADD R9, R12, 0x1, R9 ;  /* 0x000000010c097824 */ /* 0x000fe400078e0209 */
        /* <DEDUP_REMOVED lines=26> */
[C---:B------:R-:W-:Y:S01]  /*13e0*/  VIADD R11, R13.reuse, 0x20 ;  /* 0x000000200d0b7836 */ /* 0x040fe20000000000 */
[----:B------:R-:W-:Y:S02]  /*13f0*/  IADD3 R13, PT, PT, -R13, RZ, RZ ;  /* 0x000000ff0d0d7210 */ /* 0x000fe40007ffe1ff */
        /* <DEDUP_REMOVED lines=14> */
.L_x_773:
[----:B------:R-:W-:-:S04]  /*14e0*/  LOP3.LUT R2, R2, 0x80000000, RZ, 0xc0, !PT ;  /* 0x8000000002027812 */ /* 0x000fc800078ec0ff */
[----:B------:R-:W-:Y:S01]  /*14f0*/  LOP3.LUT R2, R2, 0x7f800000, RZ, 0xfc, !PT ;  /* 0x7f80000002027812 */ /* 0x000fe200078efcff */
[----:B------:R-:W-:Y:S06]  /*1500*/  BRA `(.L_x_774) ;  /* 0x0000000000047947 */ /* 0x000fec0003800000 */
.L_x_772:
[----:B------:R-:W-:-:S07]  /*1510*/  IMAD R2, R9, 0x800000, R2 ;  /* 0x0080000009027824 */ /* 0x000fce00078e0202 */
.L_x_774:
[----:B------:R-:W-:Y:S05]  /*1520*/  BSYNC.RECONVERGENT B2 ;  /* 0x0000000000027941 */ /* 0x000fea0003800200 */
.L_x_771:
[----:B------:R-:W-:Y:S05]  /*1530*/  BRA `(.L_x_775) ;  /* 0x0000000000207947 */ /* 0x000fea0003800000 */
.L_x_770:
[----:B------:R-:W-:-:S04]  /*1540*/  LOP3.LUT R2, R11, 0x80000000, R2, 0x48, !PT ;  /* 0x800000000b027812 */ /* 0x000fc800078e4802 */
[----:B------:R-:W-:Y:S01]  /*1550*/  LOP3.LUT R2, R2, 0x7f800000, RZ, 0xfc, !PT ;  /* 0x7f80000002027812 */ /* 0x000fe200078efcff */
[----:B------:R-:W-:Y:S06]  /*1560*/  BRA `(.L_x_775) ;  /* 0x0000000000147947 */ /* 0x000fec0003800000 */
.L_x_769:
[----:B------:R-:W-:Y:S01]  /*1570*/  LOP3.LUT R2, R11, 0x80000000, R2, 0x48, !PT ;  /* 0x800000000b027812 */ /* 0x000fe200078e4802 */
[----:B------:R-:W-:Y:S06]  /*1580*/  BRA `(.L_x_775) ;  /* 0x00000000000c7947 */ /* 0x000fec0003800000 */
.L_x_768:
[----:B------:R-:W0:Y:S01]  /*1590*/  MUFU.RSQ R2, -QNAN ;  /* 0xffc0000000027908 */ /* 0x000e220000001400 */
[----:B------:R-:W-:Y:S05]  /*15a0*/  BRA `(.L_x_775) ;  /* 0x0000000000047947 */ /* 0x000fea0003800000 */
.L_x_767:
[----:B------:R-:W-:-:S07]  /*15b0*/  FADD.FTZ R2, R0, R3 ;  /* 0x0000000300027221 */ /* 0x000fce0000010000 */
.L_x_775:
[----:B------:R-:W-:Y:S05]  /*15c0*/  BSYNC.RECONVERGENT B1 ;  /* 0x0000000000017941 */ /* 0x000fea0003800200 */
.L_x_765:
[----:B------:R-:W-:-:S04]  /*15d0*/  HFMA2 R9, -RZ, RZ, 0, 0 ;  /* 0x00000000ff097431 */ /* 0x000fc800000001ff */
[----:B0-----:R-:W-:Y:S05]  /*15e0*/  RET.REL.NODEC R8 `(_Z9magnitudeP6float2Pfiii) ;  /* 0xffffffe808847950 */ /* 0x001fea0003c3ffff */
.L_x_776:
        /* <DEDUP_REMOVED lines=9> */
.L_x_790:


//--------------------- .text._Z15shift_magnitudePfS_iii --------------------------
	.section	.text._Z15shift_magnitudePfS_iii,"ax",@progbits
	.align	128
        .global         _Z15shift_magnitudePfS_iii
        .type           _Z15shift_magnitudePfS_iii,@function
        .size           _Z15shift_magnitudePfS_iii,(.L_x_815 - _Z15shift_magnitudePfS_iii)
        .other          _Z15shift_magnitudePfS_iii,@"STO_CUDA_ENTRY STV_DEFAULT"
_Z15shift_magnitudePfS_iii:
.text._Z15shift_magnitudePfS_iii:
[----:B------:R-:W-:Y:S08]  /*0000*/  LDC R1, c[0x0][0x37c] ;  /* 0x0000df00ff017b82 */ /* 0x000ff00000000800 */
[----:B------:R-:W0:Y:S01]  /*0010*/  LDC R2, c[0x0][0x398] ;  /* 0x0000e600ff027b82 */ /* 0x000e220000000800 */
[----:B------:R-:W0:Y:S01]  /*0020*/  LDCU UR6, c[0x0][0x394] ;  /* 0x00007280ff0677ac */ /* 0x000e220008000800 */
[----:B------:R-:W1:Y:S01]  /*0030*/  S2R R0, SR_TID.X ;  /* 0x0000000000007919 */ /* 0x000e620000002100 */
[----:B------:R-:W1:Y:S01]  /*0040*/  LDCU UR4, c[0x0][0x360] ;  /* 0x00006c00ff0477ac */ /* 0x000e620008000800 */
[----:B------:R-:W1:Y:S01]  /*0050*/  S2R R7, SR_CTAID.X ;  /* 0x0000000000077919 */ /* 0x000e620000002500 */
[----:B0-----:R-:W-:-:S05]  /*0060*/  IMAD R11, R2, UR6, RZ ;  /* 0x00000006020b7c24 */ /* 0x001fca000f8e02ff */
[-C--:B------:R-:W-:Y:S02]  /*0070*/  IABS R9, R11.reuse ;  /* 0x0000000b00097213 */ /* 0x080fe40000000000 */
[----:B------:R-:W-:Y:S02]  /*0080*/  IABS R10, R11 ;  /* 0x0000000b000a7213 */ /* 0x000fe40000000000 */
[----:B------:R-:W0:Y:S01]  /*0090*/  I2F.RP R3, R9 ;  /* 0x0000000900037306 */ /* 0x000e220000209400 */
[----:B-1----:R-:W-:Y:S01]  /*00a0*/  IMAD R0, R7, UR4, R0 ;  /* 0x0000000407007c24 */ /* 0x002fe2000f8e0200 */
[----:B------:R-:W1:Y:S04]  /*00b0*/  LDCU UR4, c[0x0][0x390] ;  /* 0x00007200ff0477ac */ /* 0x000e680008000800 */
[----:B------:R-:W-:-:S02]  /*00c0*/  IABS R8, R0 ;  /* 0x0000000000087213 */ /* 0x000fc40000000000 */
[----:B------:R-:W-:Y:S01]  /*00d0*/  ISETP.GE.AND P2, PT, R0, RZ, PT ;  /* 0x000000ff0000720c */ /* 0x000fe20003f46270 */
[----:B0-----:R-:W0:Y:S01]  /*00e0*/  MUFU.RCP R3, R3 ;  /* 0x0000000300037308 */ /* 0x001e220000001000 */
[----:B-1----:R-:W-:Y:S01]  /*00f0*/  UIMAD UR4, UR6, UR4, URZ ;  /* 0x00000004060472a4 */ /* 0x002fe2000f8e02ff */
[----:B0-----:R-:W-:Y:S01]  /*0100*/  VIADD R4, R3, 0xffffffe ;  /* 0x0ffffffe03047836 */ /* 0x001fe20000000000 */
[----:B------:R-:W-:-:S05]  /*0110*/  IABS R3, R2 ;  /* 0x0000000200037213 */ /* 0x000fca0000000000 */
[----:B------:R0:W1:Y:S02]  /*0120*/  F2I.FTZ.U32.TRUNC.NTZ R5, R4 ;  /* 0x0000000400057305 */ /* 0x000064000021f000 */
[----:B0-----:R-:W-:Y:S02]  /*0130*/  HFMA2 R4, -RZ, RZ, 0, 0 ;  /* 0x00000000ff047431 */ /* 0x001fe400000001ff */
[----:B-1----:R-:W-:-:S04]  /*0140*/  IMAD.MOV R6, RZ, RZ, -R5 ;  /* 0x000000ffff067224 */ /* 0x002fc800078e0a05 */
[----:B------:R-:W-:Y:S02]  /*0150*/  IMAD R7, R6, R9, RZ ;  /* 0x0000000906077224 */ /* 0x000fe400078e02ff */
[----:B------:R-:W0:Y:S02]  /*0160*/  I2F.RP R6, R3 ;  /* 0x0000000300067306 */ /* 0x000e240000209400 */
[----:B------:R-:W-:-:S04]  /*0170*/  IMAD.HI.U32 R5, R5, R7, R4 ;  /* 0x0000000705057227 */ /* 0x000fc800078e0004 */
[----:B------:R-:W-:Y:S02]  /*0180*/  IMAD.MOV.U32 R4, RZ, RZ, R8 ;  /* 0x000000ffff047224 */ /* 0x000fe400078e0008 */
[----:B------:R-:W-:Y:S02]  /*0190*/  IMAD.MOV R7, RZ, RZ, -R10 ;  /* 0x000000ffff077224 */ /* 0x000fe400078e0a0a */
[----:B------:R-:W-:-:S04]  /*01a0*/  IMAD.HI.U32 R5, R5, R4, RZ ;  /* 0x0000000405057227 */ /* 0x000fc800078e00ff */
[----:B------:R-:W-:Y:S01]  /*01b0*/  IMAD R4, R5, R7, R4 ;  /* 0x0000000705047224 */ /* 0x000fe200078e0204 */
[----:B0-----:R-:W0:Y:S04]  /*01c0*/  MUFU.RCP R6, R6 ;  /* 0x0000000600067308 */ /* 0x001e280000001000 */
[----:B------:R-:W-:-:S13]  /*01d0*/  ISETP.GT.U32.AND P0, PT, R9, R4, PT ;  /* 0x000000040900720c */ /* 0x000fda0003f04070 */
[----:B------:R-:W-:Y:S01]  /*01e0*/  @!P0 IADD3 R4, PT, PT, R4, -R9, RZ ;  /* 0x8000000904048210 */ /* 0x000fe20007ffe0ff */
[----:B0-----:R-:W-:Y:S01]  /*01f0*/  VIADD R5, R6, 0xffffffe ;  /* 0x0ffffffe06057836 */ /* 0x001fe20000000000 */
[----:B------:R-:W-:Y:S02]  /*0200*/  ISETP.NE.AND P0, PT, R11, RZ, PT ;  /* 0x000000ff0b00720c */ /* 0x000fe40003f05270 */
[----:B------:R-:W-:-:S03]  /*0210*/  ISETP.GT.U32.AND P1, PT, R9, R4, PT ;  /* 0x000000040900720c */ /* 0x000fc60003f24070 */
[----:B------:R-:W0:Y:S10]  /*0220*/  F2I.FTZ.U32.TRUNC.NTZ R5, R5 ;  /* 0x0000000500057305 */ /* 0x000e34000021f000 */
[----:B------:R-:W-:-:S05]  /*0230*/  @!P1 IMAD.IADD R4, R4, 0x1, -R9 ;  /* 0x0000000104049824 */ /* 0x000fca00078e0a09 */
[----:B------:R-:W-:Y:S01]  /*0240*/  MOV R7, R4 ;  /* 0x0000000400077202 */ /* 0x000fe20000000f00 */
[----:B0-----:R-:W-:-:S04]  /*0250*/  IMAD.MOV R4, RZ, RZ, -R5 ;  /* 0x000000ffff047224 */ /* 0x001fc800078e0a05 */
[----:B------:R-:W-:Y:S02]  /*0260*/  IMAD R9, R4, R3, RZ ;  /* 0x0000000304097224 */ /* 0x000fe400078e02ff */
[----:B------:R-:W-:Y:S02]  /*0270*/  HFMA2 R4, -RZ, RZ, 0, 0 ;  /* 0x00000000ff047431 */ /* 0x000fe400000001ff */
[----:B------:R-:W-:Y:S01]  /*0280*/  @!P2 IMAD.MOV R7, RZ, RZ, -R7 ;  /* 0x000000ffff07a224 */ /* 0x000fe200078e0a07 */
[----:B------:R-:W-:-:S04]  /*0290*/  @!P0 LOP3.LUT R7, RZ, R11, RZ, 0x33, !PT ;  /* 0x0000000bff078212 */ /* 0x000fc800078e33ff */
[----:B------:R-:W-:Y:S01]  /*02a0*/  IABS R6, R7 ;  /* 0x0000000700067213 */ /* 0x000fe20000000000 */
[----:B------:R-:W-:-:S06]  /*02b0*/  IMAD.HI.U32 R4, R5, R9, R4 ;  /* 0x0000000905047227 */ /* 0x000fcc00078e0004 */
[----:B------:R-:W-:-:S04]  /*02c0*/  IMAD.HI.U32 R4, R4, R6, RZ ;  /* 0x0000000604047227 */ /* 0x000fc800078e00ff */
[----:B------:R-:W-:-:S04]  /*02d0*/  IMAD.MOV R5, RZ, RZ, -R4 ;  /* 0x000000ffff057224 */ /* 0x000fc800078e0a04 */
[----:B------:R-:W-:Y:S01]  /*02e0*/  IMAD R6, R3, R5, R6 ;  /* 0x0000000503067224 */ /* 0x000fe200078e0206 */
[----:B------:R-:W-:-:S04]  /*02f0*/  LOP3.LUT R5, R7, R2, RZ, 0x3c, !PT ;  /* 0x0000000207057212 */ /* 0x000fc800078e3cff */
[----:B------:R-:W-:Y:S02]  /*0300*/  ISETP.GT.U32.AND P2, PT, R3, R6, PT ;  /* 0x000000060300720c */ /* 0x000fe40003f44070 */
[----:B------:R-:W-:-:S11]  /*0310*/  ISETP.GE.AND P0, PT, R5, RZ, PT ;  /* 0x000000ff0500720c */ /* 0x000fd60003f06270 */
[----:B------:R-:W-:Y:S01]  /*0320*/  @!P2 IADD3 R6, PT, PT, R6, -R3, RZ ;  /* 0x800000030606a210 */ /* 0x000fe20007ffe0ff */
[----:B------:R-:W-:-:S03]  /*0330*/  @!P2 VIADD R4, R4, 0x1 ;  /* 0x000000010404a836 */ /* 0x000fc60000000000 */
[----:B------:R-:W-:Y:S01]  /*0340*/  ISETP.GE.U32.AND P1, PT, R6, R3, PT ;  /* 0x000000030600720c */ /* 0x000fe20003f26070 */
[----:B------:R-:W-:-:S05]  /*0350*/  IMAD R3, R2, UR4, RZ ;  /* 0x0000000402037c24 */ /* 0x000fca000f8e02ff */
[----:B------:R-:W-:-:S07]  /*0360*/  ISETP.GE.AND P2, PT, R0, R3, PT ;  /* 0x000000030000720c */ /* 0x000fce0003f46270 */
[----:B------:R-:W-:Y:S02]  /*0370*/  @P1 IADD3 R4, PT, PT, R4, 0x1, RZ ;  /* 0x0000000104041810 */ /* 0x000fe40007ffe0ff */
[----:B------:R-:W-:-:S03]  /*0380*/  ISETP.NE.AND P1, PT, R2, RZ, PT ;  /* 0x000000ff0200720c */ /* 0x000fc60003f25270 */
[----:B------:R-:W-:-:S05]  /*0390*/  IMAD.MOV.U32 R8, RZ, RZ, R4 ;  /* 0x000000ffff087224 */ /* 0x000fca00078e0004 */
[----:B------:R-:W-:Y:S01]  /*03a0*/  @!P0 IADD3 R8, PT, PT, -R8, RZ, RZ ;  /* 0x000000ff08088210 */ /* 0x000fe20007ffe1ff */
[----:B------:R-:W-:Y:S06]  /*03b0*/  @P2 EXIT ;  /* 0x000000000000294d */ /* 0x000fec0003800000 */
[-C--:B------:R-:W-:Y:S01]  /*03c0*/  @!P1 LOP3.LUT R8, RZ, R2.reuse, RZ, 0x33, !PT ;  /* 0x00000002ff089212 */ /* 0x080fe200078e33ff */
[----:B------:R-:W-:Y:S01]  /*03d0*/  IMAD.IADD R13, R0, 0x1, -R7 ;  /* 0x00000001000d7824 */ /* 0x000fe200078e0a07 */
[-C--:B------:R-:W-:Y:S01]  /*03e0*/  LEA.HI R4, R2, R2.reuse, RZ, 0x1 ;  /* 0x0000000202047211 */ /* 0x080fe200078f08ff */
[----:B------:R-:W-:Y:S02]  /*03f0*/  ULEA.HI UR4, UR6, UR6, URZ, 0x1 ;  /* 0x0000000606047291 */ /* 0x000fe4000f8f08ff */
[----:B------:R-:W-:Y:S01]  /*0400*/  IMAD R3, R8, R2, R13 ;  /* 0x0000000208037224 */ /* 0x000fe200078e020d */
[----:B------:R-:W-:Y:S01]  /*0410*/  SHF.R.S32.HI R6, RZ, 0x1, R4 ;  /* 0x00000001ff067819 */ /* 0x000fe20000011404 */
[----:B------:R-:W-:Y:S01]  /*0420*/  USHF.R.S32.HI UR4, URZ, 0x1, UR4 ;  /* 0x00000001ff047899 */ /* 0x000fe20008011404 */
[----:B------:R-:W0:Y:S02]  /*0430*/  LDC.64 R4, c[0x0][0x380] ;  /* 0x0000e000ff047b82 */ /* 0x000e240000000a00 */
[----:B------:R-:W-:-:S04]  /*0440*/  IADD3 R10, PT, PT, R0, -R3, RZ ;  /* 0x80000003000a7210 */ /* 0x000fc80007ffe0ff */
[CC--:B------:R-:W-:Y:S02]  /*0450*/  ISETP.GE.AND P1, PT, R10.reuse, R6.reuse, PT ;  /* 0x000000060a00720c */ /* 0x0c0fe40003f26270 */
[----:B------:R-:W-:Y:S02]  /*0460*/  ISETP.GE.AND P0, PT, R10, R6, PT ;  /* 0x000000060a00720c */ /* 0x000fe40003f06270 */
[C---:B------:R-:W-:Y:S02]  /*0470*/  ISETP.GE.OR P2, PT, R8.reuse, UR4, P1 ;  /* 0x0000000408007c0c */ /* 0x040fe40008f46670 */
[C---:B------:R-:W-:Y:S02]  /*0480*/  ISETP.GE.OR P3, PT, R8.reuse, UR4, !P0 ;  /* 0x0000000408007c0c */ /* 0x040fe4000c766670 */
[C---:B------:R-:W-:Y:S02]  /*0490*/  ISETP.LT.OR P1, PT, R8.reuse, UR4, P1 ;  /* 0x0000000408007c0c */ /* 0x040fe40008f21670 */
[----:B------:R-:W-:-:S07]  /*04a0*/  ISETP.LT.OR P0, PT, R8, UR4, !P0 ;  /* 0x0000000408007c0c */ /* 0x000fce000c701670 */
[CC--:B------:R-:W-:Y:S01]  /*04b0*/  @!P2 IADD3 R7, PT, PT, R13.reuse, R6.reuse, RZ ;  /* 0x000000060d07a210 */ /* 0x0c0fe20007ffe0ff */
[C---:B------:R-:W-:Y:S01]  /*04c0*/  @!P2 VIADD R3, R8.reuse, UR4 ;  /* 0x000000040803ac36 */ /* 0x040fe20008000000 */
[----:B------:R-:W-:Y:S01]  /*04d0*/  @!P3 IADD3 R11, PT, PT, R13, -R6, RZ ;  /* 0x800000060d0bb210 */ /* 0x000fe20007ffe0ff */
[C---:B------:R-:W-:Y:S02]  /*04e0*/  @!P3 VIADD R12, R8.reuse, UR4 ;  /* 0x00000004080cbc36 */ /* 0x040fe40008000000 */
[----:B------:R-:W-:Y:S01]  /*04f0*/  @!P2 IMAD R3, R3, R2, R7 ;  /* 0x000000020303a224 */ /* 0x000fe200078e0207 */
[----:B------:R-:W-:Y:S01]  /*0500*/  @!P1 IADD3 R7, PT, PT, R8, -UR4, RZ ;  /* 0x8000000408079c10 */ /* 0x000fe2000fffe0ff */
[C---:B------:R-:W-:Y:S01]  /*0510*/  @!P1 IMAD.IADD R14, R13.reuse, 0x1, R6 ;  /* 0x000000010d0e9824 */ /* 0x040fe200078e0206 */
[----:B------:R-:W-:Y:S01]  /*0520*/  @!P0 IADD3 R6, PT, PT, R13, -R6, RZ ;  /* 0x800000060d068210 */ /* 0x000fe20007ffe0ff */
[----:B------:R-:W-:Y:S02]  /*0530*/  @!P2 IMAD.IADD R9, R10, 0x1, R3 ;  /* 0x000000010a09a824 */ /* 0x000fe400078e0203 */
[----:B------:R-:W-:Y:S01]  /*0540*/  @!P0 VIADD R3, R8, -UR4 ;  /* 0x8000000408038c36 */ /* 0x000fe20008000000 */
[----:B------:R-:W1:Y:S01]  /*0550*/  LDCU.64 UR4, c[0x0][0x358] ;  /* 0x00006b00ff0477ac */ /* 0x000e620008000a00 */
[----:B------:R-:W-:-:S02]  /*0560*/  @!P3 IMAD R11, R12, R2, R11 ;  /* 0x000000020c0bb224 */ /* 0x000fc400078e020b */
[-C--:B------:R-:W-:Y:S02]  /*0570*/  @!P1 IMAD R7, R7, R2.reuse, R14 ;  /* 0x0000000207079224 */ /* 0x080fe400078e020e */
[----:B------:R-:W-:Y:S01]  /*0580*/  @!P0 IMAD R2, R3, R2, R6 ;  /* 0x0000000203028224 */ /* 0x000fe200078e0206 */
[C---:B------:R-:W-:Y:S01]  /*0590*/  @!P3 IADD3 R9, PT, PT, R10.reuse, R11, RZ ;  /* 0x0000000b0a09b210 */ /* 0x040fe20007ffe0ff */
[----:B------:R-:W-:-:S03]  /*05a0*/  @!P1 IMAD.IADD R9, R10, 0x1, R7 ;  /* 0x000000010a099824 */ /* 0x000fc600078e0207 */
[----:B------:R-:W-:Y:S02]  /*05b0*/  @!P0 IADD3 R9, PT, PT, R10, R2, RZ ;  /* 0x000000020a098210 */ /* 0x000fe40007ffe0ff */
[----:B------:R-:W2:Y:S03]  /*05c0*/  LDC.64 R2, c[0x0][0x388] ;  /* 0x0000e200ff027b82 */ /* 0x000ea60000000a00 */
[----:B0-----:R-:W-:-:S06]  /*05d0*/  IMAD.WIDE R4, R9, 0x4, R4 ;  /* 0x0000000409047825 */ /* 0x001fcc00078e0204 */
[----:B-1----:R-:W3:Y:S01]  /*05e0*/  LDG.E R5, desc[UR4][R4.64] ;  /* 0x0000000404057981 */ /* 0x002ee2000c1e1900 */
[----:B--2---:R-:W-:-:S05]  /*05f0*/  IMAD.WIDE R2, R0, 0x4, R2 ;  /* 0x0000000400027825 */ /* 0x004fca00078e0202 */
[----:B---3--:R-:W-:Y:S01]  /*0600*/  STG.E desc[UR4][R2.64], R5 ;  /* 0x0000000502007986 */ /* 0x008fe2000c101904 */
[----:B------:R-:W-:Y:S05]  /*0610*/  EXIT ;  /* 0x000000000000794d */ /* 0x000fea0003800000 */
.L_x_777:
        /* <DEDUP_REMOVED lines=14> */
.L_x_815:


//--------------------- .nv.shared._ZN3cub18CUB_300001_SM_10006detail6reduce28DeviceReduceSingleTileKernelINS2_10policy_hubIfyN4cuda3std3__44plusIfEEE10Policy1000EPfSC_iS9_ffNS7_10__identityEEEvT0_T1_T2_T3_T4_T6_ --------------------------
	.section	.nv.shared._ZN3cub18CUB_300001_SM_10006detail6reduce28DeviceReduceSingleTileKernelINS2_10policy_hubIfyN4cuda3std3__44plusIfEEE10Policy1000EPfSC_iS9_ffNS7_10__identityEEEvT0_T1_T2_T3_T4_T6_,"aw",@nobits
	.sectionflags	@""
	.align	16
.nv.shared._ZN3cub18CUB_300001_SM_10006detail6reduce28DeviceReduceSingleTileKernelINS2_10policy_hubIfyN4cuda3std3__44plusIfEEE10Policy1000EPfSC_iS9_ffNS7_10__identityEEEvT0_T1_T2_T3_T4_T6_:
	.zero		1072


//--------------------- .nv.shared.reserved.0     --------------------------
	.section	.nv.shared.reserved.0,"aw",@nobits
	.weak		__nv_reservedSMEM_offset_0_alias
	.size		__nv_reservedSMEM_offset_0_alias, 0, 64
	.other		__nv_reservedSMEM_offset_0_alias,@"STO_CUDA_RESERVED_SHARED STV_DEFAULT"
__nv_reservedSMEM_offset_0_alias:
	.zero		0
	.zero		64


//--------------------- .nv.global                --------------------------
	.section	.nv.global,"aw",@nobits
.nv.global:
	.type		_ZN34_INTERNAL_551b2bc0_4_k_cu_021c7cc06thrust24THRUST_300001_SM_1000_NS3seqE,@object
	.size		_ZN34_INTERNAL_551b2bc0_4_k_cu_021c7cc06thrust24THRUST_300001_SM_1000_NS3seqE,(_ZN34_INTERNAL_551b2bc0_4_k_cu_021c7cc04cuda3std3__48in_placeE - _ZN34_INTERNAL_551b2bc0_4_k_cu_021c7cc06thrust24THRUST_300001_SM_1000_NS3seqE)
_ZN34_INTERNAL_551b2bc0_4_k_cu_021c7cc06thrust24THRUST_300001_SM_1000_NS3seqE:
	.zero		1
	.type		_ZN34_INTERNAL_551b2bc0_4_k_cu_021c7cc04cuda3std3__48in_placeE,@object
	.size		_ZN34_INTERNAL_551b2bc0_4_k_cu_021c7cc04cuda3std3__48in_placeE,(_ZN34_INTERNAL_551b2bc0_4_k_cu_021c7cc04cuda3std6ranges3__45__cpo4sizeE - _ZN34_INTERNAL_551b2bc0_4_k_cu_021c7cc04cuda3std3__48in_placeE)
_ZN34_INTERNAL_551b2bc0_4_k_cu_021c7cc04cuda3std3__48in_placeE:
	.zero		1
	.type		_ZN34_INTERNAL_551b2bc0_4_k_cu_021c7cc04cuda3std6ranges3__45__cpo4sizeE,@object
	.size		_ZN34_INTERNAL_551b2bc0_4_k_cu_021c7cc04cuda3std6ranges3__45__cpo4sizeE,(_ZN34_INTERNAL_551b2bc0_4_k_cu_021c7cc06thrust24THRUST_300001_SM_1000_NS12placeholders2_3E - _ZN34_INTERNAL_551b2bc0_4_k_cu_021c7cc04cuda3std6ranges3__45__cpo4sizeE)
_ZN34_INTERNAL_551b2bc0_4_k_cu_021c7cc04cuda3std6ranges3__45__cpo4sizeE:
	.zero		1
	.type		_ZN34_INTERNAL_551b2bc0_4_k_cu_021c7cc06thrust24THRUST_300001_SM_1000_NS12placeholders2_3E,@object
	.size		_ZN34_INTERNAL_551b2bc0_4_k_cu_021c7cc06thrust24THRUST_300001_SM_1000_NS12placeholders2_3E,(_ZN34_INTERNAL_551b2bc0_4_k_cu_021c7cc04cuda3std3__45__cpo6cbeginE - _ZN34_INTERNAL_551b2bc0_4_k_cu_021c7cc06thrust24THRUST_300001_SM_1000_NS12placeholders2_3E)
_ZN34_INTERNAL_551b2bc0_4_k_cu_021c7cc06thrust24THRUST_300001_SM_1000_NS12placeholders2_3E:
	.zero		1
	.type		_ZN34_INTERNAL_551b2bc0_4_k_cu_021c7cc04cuda3std3__45__cpo6cbeginE,@object
	.size		_ZN34_INTERNAL_551b2bc0_4_k_cu_021c7cc04cuda3std3__45__cpo6cbeginE,(_ZN34_INTERNAL_551b2bc0_4_k_cu_021c7cc04cuda3std6ranges3__45__cpo6cbeginE - _ZN34_INTERNAL_551b2bc0_4_k_cu_021c7cc04cuda3std3__45__cpo6cbeginE)
_ZN34_INTERNAL_551b2bc0_4_k_cu_021c7cc04cuda3std3__45__cpo6cbeginE:
	.zero		1
	.type		_ZN34_INTERNAL_551b2bc0_4_k_cu_021c7cc04cuda3std6ranges3__45__cpo6cbeginE,@object
	.size		_ZN34_INTERNAL_551b2bc0_4_k_cu_021c7cc04cuda3std6ranges3__45__cpo6cbeginE,(_ZN34_INTERNAL_551b2bc0_4_k_cu_021c7cc06thrust24THRUST_300001_SM_1000_NS12placeholders2_7E - _ZN34_INTERNAL_551b2bc0_4_k_cu_021c7cc04cuda3std6ranges3__45__cpo6cbeginE)
_ZN34_INTERNAL_551b2bc0_4_k_cu_021c7cc04cuda3std6ranges3__45__cpo6cbeginE:
	.zero		1
	.type		_ZN34_INTERNAL_551b2bc0_4_k_cu_021c7cc06thrust24THRUST_300001_SM_1000_NS12placeholders2_7E,@object
	.size		_ZN34_INTERNAL_551b2bc0_4_k_cu_021c7cc06thrust24THRUST_300001_SM_1000_NS12placeholders2_7E,(_ZN34_INTERNAL_551b2bc0_4_k_cu_021c7cc04cuda3std3__45__cpo7crbeginE - _ZN34_INTERNAL_551b2bc0_4_k_cu_021c7cc06thrust24THRUST_300001_SM_1000_NS12placeholders2_7E)
_ZN34_INTERNAL_551b2bc0_4_k_cu_021c7cc06thrust24THRUST_300001_SM_1000_NS12placeholders2_7E:
	.zero		1
	.type		_ZN34_INTERNAL_551b2bc0_4_k_cu_021c7cc04cuda3std3__45__cpo7crbeginE,@object
	.size		_ZN34_INTERNAL_551b2bc0_4_k_cu_021c7cc04cuda3std3__45__cpo7crbeginE,(_ZN34_INTERNAL_551b2bc0_4_k_cu_021c7cc04cuda3std6ranges3__45__cpo4nextE - _ZN34_INTERNAL_551b2bc0_4_k_cu_021c7cc04cuda3std3__45__cpo7crbeginE)
_ZN34_INTERNAL_551b2bc0_4_k_cu_021c7cc04cuda3std3__45__cpo7crbeginE:
	.zero		1
	.type		_ZN34_INTERNAL_551b2bc0_4_k_cu_021c7cc04cuda3std6ranges3__45__cpo4nextE,@object
	.size		_ZN34_INTERNAL_551b2bc0_4_k_cu_021c7cc04cuda3std6ranges3__45__cpo4nextE,(_ZN34_INTERNAL_551b2bc0_4_k_cu_021c7cc04cuda3std6ranges3__45__cpo4swapE - _ZN34_INTERNAL_551b2bc0_4_k_cu_021c7cc04cuda3std6ranges3__45__cpo4nextE)
_ZN34_INTERNAL_551b2bc0_4_k_cu_021c7cc04cuda3std6ranges3__45__cpo4nextE:
	.zero		1
	.type		_ZN34_INTERNAL_551b2bc0_4_k_cu_021c7cc04cuda3std6ranges3__45__cpo4swapE,@object
	.size		_ZN34_INTERNAL_551b2bc0_4_k_cu_021c7cc04cuda3std6ranges3__45__cpo4swapE,(_ZN34_INTERNAL_551b2bc0_4_k_cu_021c7cc06thrust24THRUST_300001_SM_1000_NS8cuda_cub10par_nosyncE - _ZN34_INTERNAL_551b2bc0_4_k_cu_021c7cc04cuda3std6ranges3__45__cpo4swapE)
_ZN34_INTERNAL_551b2bc0_4_k_cu_021c7cc04cuda3std6ranges3__45__cpo4swapE:
	.zero		1
	.type		_ZN34_INTERNAL_551b2bc0_4_k_cu_021c7cc06thrust24THRUST_300001_SM_1000_NS8cuda_cub10par_nosyncE,@object
	.size		_ZN34_INTERNAL_551b2bc0_4_k_cu_021c7cc06thrust24THRUST_300001_SM_1000_NS8cuda_cub10par_nosyncE,(_ZN34_INTERNAL_551b2bc0_4_k_cu_021c7cc06thrust24THRUST_300001_SM_1000_NS12placeholders2_9E - _ZN34_INTERNAL_551b2bc0_4_k_cu_021c7cc06thrust24THRUST_300001_SM_1000_NS8cuda_cub10par_nosyncE)
_ZN34_INTERNAL_551b2bc0_4_k_cu_021c7cc06thrust24THRUST_300001_SM_1000_NS8cuda_cub10par_nosyncE:
	.zero		1
	.type		_ZN34_INTERNAL_551b2bc0_4_k_cu_021c7cc06thrust24THRUST_300001_SM_1000_NS12placeholders2_9E,@object
	.size		_ZN34_INTERNAL_551b2bc0_4_k_cu_021c7cc06thrust24THRUST_300001_SM_1000_NS12placeholders2_9E,(_ZN34_INTERNAL_551b2bc0_4_k_cu_021c7cc04cuda3std3__436_GLOBAL__N__551b2bc0_4_k_cu_021c7cc06ignoreE - _ZN34_INTERNAL_551b2bc0_4_k_cu_021c7cc06thrust24THRUST_300001_SM_1000_NS12placeholders2_9E)
_ZN34_INTERNAL_551b2bc0_4_k_cu_021c7cc06thrust24THRUST_300001_SM_1000_NS12placeholders2_9E:
	.zero		1
	.type		_ZN34_INTERNAL_551b2bc0_4_k_cu_021c7cc04cuda3std3__436_GLOBAL__N__551b2bc0_4_k_cu_021c7cc06ignoreE,@object
	.size		_ZN34_INTERNAL_551b2bc0_4_k_cu_021c7cc04cuda3std3__436_GLOBAL__N__551b2bc0_4_k_cu_021c7cc06ignoreE,(_ZN34_INTERNAL_551b2bc0_4_k_cu_021c7cc04cuda3std6ranges3__45__cpo4dataE - _ZN34_INTERNAL_551b2bc0_4_k_cu_021c7cc04cuda3std3__436_GLOBAL__N__551b2bc0_4_k_cu_021c7cc06ignoreE)
_ZN34_INTERNAL_551b2bc0_4_k_cu_021c7cc04cuda3std3__436_GLOBAL__N__551b2bc0_4_k_cu_021c7cc06ignoreE:
	.zero		1
	.type		_ZN34_INTERNAL_551b2bc0_4_k_cu_021c7cc04cuda3std6ranges3__45__cpo4dataE,@object
	.size		_ZN34_INTERNAL_551b2bc0_4_k_cu_021c7cc04cuda3std6ranges3__45__cpo4dataE,(_ZN34_INTERNAL_551b2bc0_4_k_cu_021c7cc06thrust24THRUST_300001_SM_1000_NS12placeholders2_1E - _ZN34_INTERNAL_551b2bc0_4_k_cu_021c7cc04cuda3std6ranges3__45__cpo4dataE)
_ZN34_INTERNAL_551b2bc0_4_k_cu_021c7cc04cuda3std6ranges3__45__cpo4dataE:
	.zero		1
	.type		_ZN34_INTERNAL_551b2bc0_4_k_cu_021c7cc06thrust24THRUST_300001_SM_1000_NS12placeholders2_1E,@object
	.size		_ZN34_INTERNAL_551b2bc0_4_k_cu_021c7cc06thrust24THRUST_300001_SM_1000_NS12placeholders2_1E,(_ZN34_INTERNAL_551b2bc0_4_k_cu_021c7cc04cuda3std3__45__cpo5beginE - _ZN34_INTERNAL_551b2bc0_4_k_cu_021c7cc06thrust24THRUST_300001_SM_1000_NS12placeholders2_1E)
_ZN34_INTERNAL_551b2bc0_4_k_cu_021c7cc06thrust24THRUST_300001_SM_1000_NS12placeholders2_1E:
	.zero		1
	.type		_ZN34_INTERNAL_551b2bc0_4_k_cu_021c7cc04cuda3std3__45__cpo5beginE,@object
	.size		_ZN34_INTERNAL_551b2bc0_4_k_cu_021c7cc04cuda3std3__45__cpo5beginE,(_ZN34_INTERNAL_551b2bc0_4_k_cu_021c7cc04cuda3std6ranges3__45__cpo5beginE - _ZN34_INTERNAL_551b2bc0_4_k_cu_021c7cc04cuda3std3__45__cpo5beginE)
_ZN34_INTERNAL_551b2bc0_4_k_cu_021c7cc04cuda3std3__45__cpo5beginE:
	.zero		1
	.type		_ZN34_INTERNAL_551b2bc0_4_k_cu_021c7cc04cuda3std6ranges3__45__cpo5beginE,@object
	.size		_ZN34_INTERNAL_551b2bc0_4_k_cu_021c7cc04cuda3std6ranges3__45__cpo5beginE,(_ZN34_INTERNAL_551b2bc0_4_k_cu_021c7cc06thrust24THRUST_300001_SM_1000_NS12placeholders2_5E - _ZN34_INTERNAL_551b2bc0_4_k_cu_021c7cc04cuda3std6ranges3__45__cpo5beginE)
_ZN34_INTERNAL_551b2bc0_4_k_cu_021c7cc04cuda3std6ranges3__45__cpo5beginE:
	.zero		1
	.type		_ZN34_INTERNAL_551b2bc0_4_k_cu_021c7cc06thrust24THRUST_300001_SM_1000_NS12placeholders2_5E,@object
	.size		_ZN34_INTERNAL_551b2bc0_4_k_cu_021c7cc06thrust24THRUST_300001_SM_1000_NS12placeholders2_5E,(_ZN34_INTERNAL_551b2bc0_4_k_cu_021c7cc04cuda3std3__45__cpo6rbeginE - _ZN34_INTERNAL_551b2bc0_4_k_cu_021c7cc06thrust24THRUST_300001_SM_1000_NS12placeholders2_5E)
_ZN34_INTERNAL_551b2bc0_4_k_cu_021c7cc06thrust24THRUST_300001_SM_1000_NS12placeholders2_5E:
	.zero		1
	.type		_ZN34_INTERNAL_551b2bc0_4_k_cu_021c7cc04cuda3std3__45__cpo6rbeginE,@object
	.size		_ZN34_INTERNAL_551b2bc0_4_k_cu_021c7cc04cuda3std3__45__cpo6rbeginE,(_ZN34_INTERNAL_551b2bc0_4_k_cu_021c7cc04cuda3std6ranges3__45__cpo7advanceE - _ZN34_INTERNAL_551b2bc0_4_k_cu_021c7cc04cuda3std3__45__cpo6rbeginE)
_ZN34_INTERNAL_551b2bc0_4_k_cu_021c7cc04cuda3std3__45__cpo6rbeginE:
	.zero		1
	.type		_ZN34_INTERNAL_551b2bc0_4_k_cu_021c7cc04cuda3std6ranges3__45__cpo7advanceE,@object
	.size		_ZN34_INTERNAL_551b2bc0_4_k_cu_021c7cc04cuda3std6ranges3__45__cpo7advanceE,(_ZN34_INTERNAL_551b2bc0_4_k_cu_021c7cc04cuda3std3__47nulloptE - _ZN34_INTERNAL_551b2bc0_4_k_cu_021c7cc04cuda3std6ranges3__45__cpo7advanceE)
_ZN34_INTERNAL_551b2bc0_4_k_cu_021c7cc04cuda3std6ranges3__45__cpo7advanceE:
	.zero		1
	.type		_ZN34_INTERNAL_551b2bc0_4_k_cu_021c7cc04cuda3std3__47nulloptE,@object
	.size		_ZN34_INTERNAL_551b2bc0_4_k_cu_021c7cc04cuda3std3__47nulloptE,(_ZN34_INTERNAL_551b2bc0_4_k_cu_021c7cc04cuda3std6ranges3__45__cpo8distanceE - _ZN34_INTERNAL_551b2bc0_4_k_cu_021c7cc04cuda3std3__47nulloptE)
_ZN34_INTERNAL_551b2bc0_4_k_cu_021c7cc04cuda3std3__47nulloptE:
	.zero		1
	.type		_ZN34_INTERNAL_551b2bc0_4_k_cu_021c7cc04cuda3std6ranges3__45__cpo8distanceE,@object
	.size		_ZN34_INTERNAL_551b2bc0_4_k_cu_021c7cc04cuda3std6ranges3__45__cpo8distanceE,(_ZN34_INTERNAL_551b2bc0_4_k_cu_021c7cc06thrust24THRUST_300001_SM_1000_NS12placeholders3_10E - _ZN34_INTERNAL_551b2bc0_4_k_cu_021c7cc04cuda3std6ranges3__45__cpo8distanceE)
_ZN34_INTERNAL_551b2bc0_4_k_cu_021c7cc04cuda3std6ranges3__45__cpo8distanceE:
	.zero		1
	.type		_ZN34_INTERNAL_551b2bc0_4_k_cu_021c7cc06thrust24THRUST_300001_SM_1000_NS12placeholders3_10E,@object
	.size		_ZN34_INTERNAL_551b2bc0_4_k_cu_021c7cc06thrust24THRUST_300001_SM_1000_NS12placeholders3_10E,(_ZN34_INTERNAL_551b2bc0_4_k_cu_021c7cc04cuda3std3__419piecewise_constructE - _ZN34_INTERNAL_551b2bc0_4_k_cu_021c7cc06thrust24THRUST_300001_SM_1000_NS12placeholders3_10E)
_ZN34_INTERNAL_551b2bc0_4_k_cu_021c7cc06thrust24THRUST_300001_SM_1000_NS12placeholders3_10E:
	.zero		1
	.type		_ZN34_INTERNAL_551b2bc0_4_k_cu_021c7cc04cuda3std3__419piecewise_constructE,@object
	.size		_ZN34_INTERNAL_551b2bc0_4_k_cu_021c7cc04cuda3std3__419piecewise_constructE,(_ZN34_INTERNAL_551b2bc0_4_k_cu_021c7cc04cuda3std6ranges3__45__cpo5cdataE - _ZN34_INTERNAL_551b2bc0_4_k_cu_021c7cc04cuda3std3__419piecewise_constructE)
_ZN34_INTERNAL_551b2bc0_4_k_cu_021c7cc04cuda3std3__419piecewise_constructE:
	.zero		1
	.type		_ZN34_INTERNAL_551b2bc0_4_k_cu_021c7cc04cuda3std6ranges3__45__cpo5cdataE,@object
	.size		_ZN34_INTERNAL_551b2bc0_4_k_cu_021c7cc04cuda3std6ranges3__45__cpo5cdataE,(_ZN34_INTERNAL_551b2bc0_4_k_cu_021c7cc06thrust24THRUST_300001_SM_1000_NS12placeholders2_2E - _ZN34_INTERNAL_551b2bc0_4_k_cu_021c7cc04cuda3std6ranges3__45__cpo5cdataE)
_ZN34_INTERNAL_551b2bc0_4_k_cu_021c7cc04cuda3std6ranges3__45__cpo5cdataE:
	.zero		1
	.type		_ZN34_INTERNAL_551b2bc0_4_k_cu_021c7cc06thrust24THRUST_300001_SM_1000_NS12placeholders2_2E,@object
	.size		_ZN34_INTERNAL_551b2bc0_4_k_cu_021c7cc06thrust24THRUST_300001_SM_1000_NS12placeholders2_2E,(_ZN34_INTERNAL_551b2bc0_4_k_cu_021c7cc04cuda3std3__45__cpo3endE - _ZN34_INTERNAL_551b2bc0_4_k_cu_021c7cc06thrust24THRUST_300001_SM_1000_NS12placeholders2_2E)
_ZN34_INTERNAL_551b2bc0_4_k_cu_021c7cc06thrust24THRUST_300001_SM_1000_NS12placeholders2_2E:
	.zero		1
	.type		_ZN34_INTERNAL_551b2bc0_4_k_cu_021c7cc04cuda3std3__45__cpo3endE,@object
	.size		_ZN34_INTERNAL_551b2bc0_4_k_cu_021c7cc04cuda3std3__45__cpo3endE,(_ZN34_INTERNAL_551b2bc0_4_k_cu_021c7cc04cuda3std6ranges3__45__cpo3endE - _ZN34_INTERNAL_551b2bc0_4_k_cu_021c7cc04cuda3std3__45__cpo3endE)
_ZN34_INTERNAL_551b2bc0_4_k_cu_021c7cc04cuda3std3__45__cpo3endE:
	.zero		1
	.type		_ZN34_INTERNAL_551b2bc0_4_k_cu_021c7cc04cuda3std6ranges3__45__cpo3endE,@object
	.size		_ZN34_INTERNAL_551b2bc0_4_k_cu_021c7cc04cuda3std6ranges3__45__cpo3endE,(_ZN34_INTERNAL_551b2bc0_4_k_cu_021c7cc06thrust24THRUST_300001_SM_1000_NS12placeholders2_6E - _ZN34_INTERNAL_551b2bc0_4_k_cu_021c7cc04cuda3std6ranges3__45__cpo3endE)
_ZN34_INTERNAL_551b2bc0_4_k_cu_021c7cc04cuda3std6ranges3__45__cpo3endE:
	.zero		1
	.type		_ZN34_INTERNAL_551b2bc0_4_k_cu_021c7cc06thrust24THRUST_300001_SM_1000_NS12placeholders2_6E,@object
	.size		_ZN34_INTERNAL_551b2bc0_4_k_cu_021c7cc06thrust24THRUST_300001_SM_1000_NS12placeholders2_6E,(_ZN34_INTERNAL_551b2bc0_4_k_cu_021c7cc04cuda3std3__45__cpo4rendE - _ZN34_INTERNAL_551b2bc0_4_k_cu_021c7cc06thrust24THRUST_300001_SM_1000_NS12placeholders2_6E)
_ZN34_INTERNAL_551b2bc0_4_k_cu_021c7cc06thrust24THRUST_300001_SM_1000_NS12placeholders2_6E:
	.zero		1
	.type		_ZN34_INTERNAL_551b2bc0_4_k_cu_021c7cc04cuda3std3__45__cpo4rendE,@object
	.size		_ZN34_INTERNAL_551b2bc0_4_k_cu_021c7cc04cuda3std3__45__cpo4rendE,(_ZN34_INTERNAL_551b2bc0_4_k_cu_021c7cc04cuda3std6ranges3__45__cpo9iter_swapE - _ZN34_INTERNAL_551b2bc0_4_k_cu_021c7cc04cuda3std3__45__cpo4rendE)
_ZN34_INTERNAL_551b2bc0_4_k_cu_021c7cc04cuda3std3__45__cpo4rendE:
	.zero		1
	.type		_ZN34_INTERNAL_551b2bc0_4_k_cu_021c7cc04cuda3std6ranges3__45__cpo9iter_swapE,@object
	.size		_ZN34_INTERNAL_551b2bc0_4_k_cu_021c7cc04cuda3std6ranges3__45__cpo9iter_swapE,(_ZN34_INTERNAL_551b2bc0_4_k_cu_021c7cc04cuda3std3__48unexpectE - _ZN34_INTERNAL_551b2bc0_4_k_cu_021c7cc04cuda3std6ranges3__45__cpo9iter_swapE)
_ZN34_INTERNAL_551b2bc0_4_k_cu_021c7cc04cuda3std6ranges3__45__cpo9iter_swapE:
	.zero		1
	.type		_ZN34_INTERNAL_551b2bc0_4_k_cu_021c7cc04cuda3std3__48unexpectE,@object
	.size		_ZN34_INTERNAL_551b2bc0_4_k_cu_021c7cc04cuda3std3__48unexpectE,(_ZN34_INTERNAL_551b2bc0_4_k_cu_021c7cc06thrust24THRUST_300001_SM_1000_NS8cuda_cub3parE - _ZN34_INTERNAL_551b2bc0_4_k_cu_021c7cc04cuda3std3__48unexpectE)
_ZN34_INTERNAL_551b2bc0_4_k_cu_021c7cc04cuda3std3__48unexpectE:
	.zero		1
	.type		_ZN34_INTERNAL_551b2bc0_4_k_cu_021c7cc06thrust24THRUST_300001_SM_1000_NS8cuda_cub3parE,@object
	.size		_ZN34_INTERNAL_551b2bc0_4_k_cu_021c7cc06thrust24THRUST_300001_SM_1000_NS8cuda_cub3parE,(_ZN34_INTERNAL_551b2bc0_4_k_cu_021c7cc06thrust24THRUST_300001_SM_1000_NS12placeholders2_4E - _ZN34_INTERNAL_551b2bc0_4_k_cu_021c7cc06thrust24THRUST_300001_SM_1000_NS8cuda_cub3parE)
_ZN34_INTERNAL_551b2bc0_4_k_cu_021c7cc06thrust24THRUST_300001_SM_1000_NS8cuda_cub3parE:
	.zero		1
	.type		_ZN34_INTERNAL_551b2bc0_4_k_cu_021c7cc06thrust24THRUST_300001_SM_1000_NS12placeholders2_4E,@object
	.size		_ZN34_INTERNAL_551b2bc0_4_k_cu_021c7cc06thrust24THRUST_300001_SM_1000_NS12placeholders2_4E,(_ZN34_INTERNAL_551b2bc0_4_k_cu_021c7cc04cuda3std3__45__cpo4cendE - _ZN34_INTERNAL_551b2bc0_4_k_cu_021c7cc06thrust24THRUST_300001_SM_1000_NS12placeholders2_4E)
_ZN34_INTERNAL_551b2bc0_4_k_cu_021c7cc06thrust24THRUST_300001_SM_1000_NS12placeholders2_4E:
	.zero		1
	.type		_ZN34_INTERNAL_551b2bc0_4_k_cu_021c7cc04cuda3std3__45__cpo4cendE,@object
	.size		_ZN34_INTERNAL_551b2bc0_4_k_cu_021c7cc04cuda3std3__45__cpo4cendE,(_ZN34_INTERNAL_551b2bc0_4_k_cu_021c7cc04cuda3std6ranges3__45__cpo4cendE - _ZN34_INTERNAL_551b2bc0_4_k_cu_021c7cc04cuda3std3__45__cpo4cendE)
_ZN34_INTERNAL_551b2bc0_4_k_cu_021c7cc04cuda3std3__45__cpo4cendE:
	.zero		1
	.type		_ZN34_INTERNAL_551b2bc0_4_k_cu_021c7cc04cuda3std6ranges3__45__cpo4cendE,@object
	.size		_ZN34_INTERNAL_551b2bc0_4_k_cu_021c7cc04cuda3std6ranges3__45__cpo4cendE,(_ZN34_INTERNAL_551b2bc0_4_k_cu_021c7cc04cuda3std3__420unreachable_sentinelE - _ZN34_INTERNAL_551b2bc0_4_k_cu_021c7cc04cuda3std6ranges3__45__cpo4cendE)
_ZN34_INTERNAL_551b2bc0_4_k_cu_021c7cc04cuda3std6ranges3__45__cpo4cendE:
	.zero		1
	.type		_ZN34_INTERNAL_551b2bc0_4_k_cu_021c7cc04cuda3std3__420unreachable_sentinelE,@object
	.size		_ZN34_INTERNAL_551b2bc0_4_k_cu_021c7cc04cuda3std3__420unreachable_sentinelE,(_ZN34_INTERNAL_551b2bc0_4_k_cu_021c7cc04cuda3std6ranges3__45__cpo5ssizeE - _ZN34_INTERNAL_551b2bc0_4_k_cu_021c7cc04cuda3std3__420unreachable_sentinelE)
_ZN34_INTERNAL_551b2bc0_4_k_cu_021c7cc04cuda3std3__420unreachable_sentinelE:
	.zero		1
	.type		_ZN34_INTERNAL_551b2bc0_4_k_cu_021c7cc04cuda3std6ranges3__45__cpo5ssizeE,@object
	.size		_ZN34_INTERNAL_551b2bc0_4_k_cu_021c7cc04cuda3std6ranges3__45__cpo5ssizeE,(_ZN34_INTERNAL_551b2bc0_4_k_cu_021c7cc06thrust24THRUST_300001_SM_1000_NS12placeholders2_8E - _ZN34_INTERNAL_551b2bc0_4_k_cu_021c7cc04cuda3std6ranges3__45__cpo5ssizeE)
_ZN34_INTERNAL_551b2bc0_4_k_cu_021c7cc04cuda3std6ranges3__45__cpo5ssizeE:
	.zero		1
	.type		_ZN34_INTERNAL_551b2bc0_4_k_cu_021c7cc06thrust24THRUST_300001_SM_1000_NS12placeholders2_8E,@object
	.size		_ZN34_INTERNAL_551b2bc0_4_k_cu_021c7cc06thrust24THRUST_300001_SM_1000_NS12placeholders2_8E,(_ZN34_INTERNAL_551b2bc0_4_k_cu_021c7cc04cuda3std3__45__cpo5crendE - _ZN34_INTERNAL_551b2bc0_4_k_cu_021c7cc06thrust24THRUST_300001_SM_1000_NS12placeholders2_8E)
_ZN34_INTERNAL_551b2bc0_4_k_cu_021c7cc06thrust24THRUST_300001_SM_1000_NS12placeholders2_8E:
	.zero		1
	.type		_ZN34_INTERNAL_551b2bc0_4_k_cu_021c7cc04cuda3std3__45__cpo5crendE,@object
	.size		_ZN34_INTERNAL_551b2bc0_4_k_cu_021c7cc04cuda3std3__45__cpo5crendE,(_ZN34_INTERNAL_551b2bc0_4_k_cu_021c7cc04cuda3std6ranges3__45__cpo4prevE - _ZN34_INTERNAL_551b2bc0_4_k_cu_021c7cc04cuda3std3__45__cpo5crendE)
_ZN34_INTERNAL_551b2bc0_4_k_cu_021c7cc04cuda3std3__45__cpo5crendE:
	.zero		1
	.type		_ZN34_INTERNAL_551b2bc0_4_k_cu_021c7cc04cuda3std6ranges3__45__cpo4prevE,@object
	.size		_ZN34_INTERNAL_551b2bc0_4_k_cu_021c7cc04cuda3std6ranges3__45__cpo4prevE,(_ZN34_INTERNAL_551b2bc0_4_k_cu_021c7cc04cuda3std6ranges3__45__cpo9iter_moveE - _ZN34_INTERNAL_551b2bc0_4_k_cu_021c7cc04cuda3std6ranges3__45__cpo4prevE)
_ZN34_INTERNAL_551b2bc0_4_k_cu_021c7cc04cuda3std6ranges3__45__cpo4prevE:
	.zero		1
	.type		_ZN34_INTERNAL_551b2bc0_4_k_cu_021c7cc04cuda3std6ranges3__45__cpo9iter_moveE,@object
	.size		_ZN34_INTERNAL_551b2bc0_4_k_cu_021c7cc04cuda3std6ranges3__45__cpo9iter_moveE,(_ZN34_INTERNAL_551b2bc0_4_k_cu_021c7cc06thrust24THRUST_300001_SM_1000_NS6system6detail10sequential3seqE - _ZN34_INTERNAL_551b2bc0_4_k_cu_021c7cc04cuda3std6ranges3__45__cpo9iter_moveE)
_ZN34_INTERNAL_551b2bc0_4_k_cu_021c7cc04cuda3std6ranges3__45__cpo9iter_moveE:
	.zero		1
	.type		_ZN34_INTERNAL_551b2bc0_4_k_cu_021c7cc06thrust24THRUST_300001_SM_1000_NS6system6detail10sequential3seqE,@object
	.size		_ZN34_INTERNAL_551b2bc0_4_k_cu_021c7cc06thrust24THRUST_300001_SM_1000_NS6system6detail10sequential3seqE,(.L_31 - _ZN34_INTERNAL_551b2bc0_4_k_cu_021c7cc06thrust24THRUST_300001_SM_1000_NS6system6detail10sequential3seqE)
_ZN34_INTERNAL_551b2bc0_4_k_cu_021c7cc06thrust24THRUST_300001_SM_1000_NS6system6detail10sequential3seqE:
	.zero		1
.L_31:


//--------------------- .nv.shared._ZN3cub18CUB_300001_SM_10006detail6reduce18DeviceReduceKernelINS2_10policy_hubIfyN4cuda3std3__44plusIfEEE10Policy1000EN6thrust24THRUST_300001_SM_1000_NS6detail15normal_iteratorINSD_10device_ptrIfEEEEyS9_fNS7_10__identityEEEvT0_PT3_T1_NS0_13GridEvenShareISN_EET2_T4_ --------------------------
	.section	.nv.shared._ZN3cub18CUB_300001_SM_10006detail6reduce18DeviceReduceKernelINS2_10policy_hubIfyN4cuda3std3__44plusIfEEE10Policy1000EN6thrust24THRUST_300001_SM_1000_NS6detail15normal_iteratorINSD_10device_ptrIfEEEEyS9_fNS7_10__identityEEEvT0_PT3_T1_NS0_13GridEvenShareISN_EET2_T4_,"aw",@nobits
	.sectionflags	@""
	.align	16
.nv.shared._ZN3cub18CUB_300001_SM_10006detail6reduce18DeviceReduceKernelINS2_10policy_hubIfyN4cuda3std3__44plusIfEEE10Policy1000EN6thrust24THRUST_300001_SM_1000_NS6detail15normal_iteratorINSD_10device_ptrIfEEEEyS9_fNS7_10__identityEEEvT0_PT3_T1_NS0_13GridEvenShareISN_EET2_T4_:
	.zero		1072


//--------------------- .nv.shared._ZN3cub18CUB_300001_SM_10006detail6reduce28DeviceReduceSingleTileKernelINS2_10policy_hubIfyN4cuda3std3__44plusIfEEE10Policy1000EN6thrust24THRUST_300001_SM_1000_NS6detail15normal_iteratorINSD_10device_ptrIfEEEEPfyS9_ffNS7_10__identityEEEvT0_T1_T2_T3_T4_T6_ --------------------------
	.section	.nv.shared._ZN3cub18CUB_300001_SM_10006detail6reduce28DeviceReduceSingleTileKernelINS2_10policy_hubIfyN4cuda3std3__44plusIfEEE10Policy1000EN6thrust24THRUST_300001_SM_1000_NS6detail15normal_iteratorINSD_10device_ptrIfEEEEPfyS9_ffNS7_10__identityEEEvT0_T1_T2_T3_T4_T6_,"aw",@nobits
	.sectionflags	@""
	.align	16
.nv.shared._ZN3cub18CUB_300001_SM_10006detail6reduce28DeviceReduceSingleTileKernelINS2_10policy_hubIfyN4cuda3std3__44plusIfEEE10Policy1000EN6thrust24THRUST_300001_SM_1000_NS6detail15normal_iteratorINSD_10device_ptrIfEEEEPfyS9_ffNS7_10__identityEEEvT0_T1_T2_T3_T4_T6_:
	.zero		1072


//--------------------- .nv.shared._ZN3cub18CUB_300001_SM_10006detail6reduce28DeviceReduceSingleTileKernelINS2_10policy_hubIfjN4cuda3std3__44plusIfEEE10Policy1000EPfSC_iS9_ffNS7_10__identityEEEvT0_T1_T2_T3_T4_T6_ --------------------------
	.section	.nv.shared._ZN3cub18CUB_300001_SM_10006detail6reduce28DeviceReduceSingleTileKernelINS2_10policy_hubIfjN4cuda3std3__44plusIfEEE10Policy1000EPfSC_iS9_ffNS7_10__identityEEEvT0_T1_T2_T3_T4_T6_,"aw",@nobits
	.sectionflags	@""
	.align	16
.nv.shared._ZN3cub18CUB_300001_SM_10006detail6reduce28DeviceReduceSingleTileKernelINS2_10policy_hubIfjN4cuda3std3__44plusIfEEE10Policy1000EPfSC_iS9_ffNS7_10__identityEEEvT0_T1_T2_T3_T4_T6_:
	.zero		1120


//--------------------- .nv.shared._ZN3cub18CUB_300001_SM_10006detail6reduce18DeviceReduceKernelINS2_10policy_hubIfjN4cuda3std3__44plusIfEEE10Policy1000EN6thrust24THRUST_300001_SM_1000_NS6detail15normal_iteratorINSD_10device_ptrIfEEEEjS9_fNS7_10__identityEEEvT0_PT3_T1_NS0_13GridEvenShareISN_EET2_T4_ --------------------------
	.section	.nv.shared._ZN3cub18CUB_300001_SM_10006detail6reduce18DeviceReduceKernelINS2_10policy_hubIfjN4cuda3std3__44plusIfEEE10Policy1000EN6thrust24THRUST_300001_SM_1000_NS6detail15normal_iteratorINSD_10device_ptrIfEEEEjS9_fNS7_10__identityEEEvT0_PT3_T1_NS0_13GridEvenShareISN_EET2_T4_,"aw",@nobits
	.sectionflags	@""
	.align	16
.nv.shared._ZN3cub18CUB_300001_SM_10006detail6reduce18DeviceReduceKernelINS2_10policy_hubIfjN4cuda3std3__44plusIfEEE10Policy1000EN6thrust24THRUST_300001_SM_1000_NS6detail15normal_iteratorINSD_10device_ptrIfEEEEjS9_fNS7_10__identityEEEvT0_PT3_T1_NS0_13GridEvenShareISN_EET2_T4_:
	.zero		1120


//--------------------- .nv.shared._ZN3cub18CUB_300001_SM_10006detail6reduce28DeviceReduceSingleTileKernelINS2_10policy_hubIfjN4cuda3std3__44plusIfEEE10Policy1000EN6thrust24THRUST_300001_SM_1000_NS6detail15normal_iteratorINSD_10device_ptrIfEEEEPfjS9_ffNS7_10__identityEEEvT0_T1_T2_T3_T4_T6_ --------------------------
	.section	.nv.shared._ZN3cub18CUB_300001_SM_10006detail6reduce28DeviceReduceSingleTileKernelINS2_10policy_hubIfjN4cuda3std3__44plusIfEEE10Policy1000EN6thrust24THRUST_300001_SM_1000_NS6detail15normal_iteratorINSD_10device_ptrIfEEEEPfjS9_ffNS7_10__identityEEEvT0_T1_T2_T3_T4_T6_,"aw",@nobits
	.sectionflags	@""
	.align	16
.nv.shared._ZN3cub18CUB_300001_SM_10006detail6reduce28DeviceReduceSingleTileKernelINS2_10policy_hubIfjN4cuda3std3__44plusIfEEE10Policy1000EN6thrust24THRUST_300001_SM_1000_NS6detail15normal_iteratorINSD_10device_ptrIfEEEEPfjS9_ffNS7_10__identityEEEvT0_T1_T2_T3_T4_T6_:
	.zero		1120


//--------------------- .nv.shared._ZN3cub18CUB_300001_SM_10006detail8for_each13static_kernelINS2_12policy_hub_t12policy_500_tEmN6thrust24THRUST_300001_SM_1000_NS8cuda_cub20__uninitialized_fill7functorINS7_10device_ptrIfEEfEEEEvT0_T1_ --------------------------
	.section	.nv.shared._ZN3cub18CUB_300001_SM_10006detail8for_each13static_kernelINS2_12policy_hub_t12policy_500_tEmN6thrust24THRUST_300001_SM_1000_NS8cuda_cub20__uninitialized_fill7functorINS7_10device_ptrIfEEfEEEEvT0_T1_,"aw",@nobits
	.sectionflags	@""
	.align	16
	.zero		1024


//--------------------- .nv.shared._ZN3cub18CUB_300001_SM_10006detail11EmptyKernelIvEEvv --------------------------
	.section	.nv.shared._ZN3cub18CUB_300001_SM_10006detail11EmptyKernelIvEEvv,"aw",@nobits
	.sectionflags	@""
	.align	16
	.zero		1024


//--------------------- .nv.shared._Z13gradient_diffPfS_S_S_S_S_S_S_iiii --------------------------
	.section	.nv.shared._Z13gradient_diffPfS_S_S_S_S_S_S_iiii,"aw",@nobits
	.sectionflags	@""
	.align	16
	.zero		1024


//--------------------- .nv.shared._Z15backprop_doublePfS_S_S_S_S_S_S_S_S_S_S_S_S_S_S_S_S_S_S_iiiifff --------------------------
	.section	.nv.shared._Z15backprop_doublePfS_S_S_S_S_S_S_S_S_S_S_S_S_S_S_S_S_S_S_iiiifff,"aw",@nobits
	.sectionflags	@""
	.align	16
	.zero		1024


//--------------------- .nv.shared._Z10backprop_dPfS_S_S_S_S_S_S_S_S_S_S_S_S_S_S_iiiif --------------------------
	.section	.nv.shared._Z10backprop_dPfS_S_S_S_S_S_S_S_S_S_S_S_S_S_S_iiiif,"aw",@nobits
	.sectionflags	@""
	.align	16
	.zero		1024


//--------------------- .nv.shared._Z5pad_kPfS_iiiiii --------------------------
	.section	.nv.shared._Z5pad_kPfS_iiiiii,"aw",@nobits
	.sectionflags	@""
	.align	16
	.zero		1024


//--------------------- .nv.shared._Z8shrink_kPfS_iiiiii --------------------------
	.section	.nv.shared._Z8shrink_kPfS_iiiiii,"aw",@nobits
	.sectionflags	@""
	.align	16
	.zero		1024


//--------------------- .nv.shared._Z8calc_mseP6float2S0_iiiPf --------------------------
	.section	.nv.shared._Z8calc_mseP6float2S0_iiiPf,"aw",@nobits
	.sectionflags	@""
	.align	16
	.zero		1024


//--------------------- .nv.shared._Z10gradient_kP6float2S0_S0_S0_PfS1_S0_S0_S1_S1_iiii --------------------------
	.section	.nv.shared._Z10gradient_kP6float2S0_S0_S0_PfS1_S0_S0_S1_S1_iiii,"aw",@nobits
	.sectionflags	@""
	.align	16
	.zero		1024


//--------------------- .nv.shared._Z10backprop_kP6float2S0_S0_S0_PfS1_S0_S0_S1_S1_S0_S0_S1_S1_S0_S0_S1_S1_iiii --------------------------
	.section	.nv.shared._Z10backprop_kP6float2S0_S0_S0_PfS1_S0_S0_S1_S1_S0_S0_S1_S1_S0_S0_S1_S1_iiii,"aw",@nobits
	.sectionflags	@""
	.align	16
	.zero		1024


//--------------------- .nv.shared._Z7copy_inPfP6float2iiii --------------------------
	.section	.nv.shared._Z7copy_inPfP6float2iiii,"aw",@nobits
	.sectionflags	@""
	.align	16
	.zero		1024


//--------------------- .nv.shared._Z8copy_outP6float2Pfiiii --------------------------
	.section	.nv.shared._Z8copy_outP6float2Pfiiii,"aw",@nobits
	.sectionflags	@""
	.align	16
	.zero		1024


//--------------------- .nv.shared._Z9normalizeP6float2iiii --------------------------
	.section	.nv.shared._Z9normalizeP6float2iiii,"aw",@nobits
	.sectionflags	@""
	.align	16
	.zero		1024


//--------------------- .nv.shared._Z7conv_k1P6float2S0_S0_Pfiiii --------------------------
	.section	.nv.shared._Z7conv_k1P6float2S0_S0_Pfiiii,"aw",@nobits
	.sectionflags	@""
	.align	16
	.zero		1024


//--------------------- .nv.shared._Z6conv_kP6float2S0_S0_Pfiiii --------------------------
	.section	.nv.shared._Z6conv_kP6float2S0_S0_Pfiiii,"aw",@nobits
	.sectionflags	@""
	.align	16
	.zero		1024


//--------------------- .nv.shared._Z6resizeP6float2S0_iiiiif --------------------------
	.section	.nv.shared._Z6resizeP6float2S0_iiiiif,"aw",@nobits
	.sectionflags	@""
	.align	16
	.zero		1024


//--------------------- .nv.shared._Z4poolP6float2iiii --------------------------
	.section	.nv.shared._Z4poolP6float2iiii,"aw",@nobits
	.sectionflags	@""
	.align	16
	.zero		1024


//--------------------- .nv.shared._Z9magnitudeP6float2Pfiii --------------------------
	.section	.nv.shared._Z9magnitudeP6float2Pfiii,"aw",@nobits
	.sectionflags	@""
	.align	16
	.zero		1024


//--------------------- .nv.shared._Z15shift_magnitudePfS_iii --------------------------
	.section	.nv.shared._Z15shift_magnitudePfS_iii,"aw",@nobits
	.sectionflags	@""
	.align	16
	.zero		1024


//--------------------- .nv.constant0._ZN3cub18CUB_300001_SM_10006detail6reduce28DeviceReduceSingleTileKernelINS2_10policy_hubIfyN4cuda3std3__44plusIfEEE10Policy1000EPfSC_iS9_ffNS7_10__identityEEEvT0_T1_T2_T3_T4_T6_ --------------------------
	.section	.nv.constant0._ZN3cub18CUB_300001_SM_10006detail6reduce28DeviceReduceSingleTileKernelINS2_10policy_hubIfyN4cuda3std3__44plusIfEEE10Policy1000EPfSC_iS9_ffNS7_10__identityEEEvT0_T1_T2_T3_T4_T6_,"a",@progbits
	.sectionflags	@""
	.align	4
.nv.constant0._ZN3cub18CUB_300001_SM_10006detail6reduce28DeviceReduceSingleTileKernelINS2_10policy_hubIfyN4cuda3std3__44plusIfEEE10Policy1000EPfSC_iS9_ffNS7_10__identityEEEvT0_T1_T2_T3_T4_T6_:
	.zero		925


//--------------------- .nv.constant0._ZN3cub18CUB_300001_SM_10006detail6reduce18DeviceReduceKernelINS2_10policy_hubIfyN4cuda3std3__44plusIfEEE10Policy1000EN6thrust24THRUST_300001_SM_1000_NS6detail15normal_iteratorINSD_10device_ptrIfEEEEyS9_fNS7_10__identityEEEvT0_PT3_T1_NS0_13GridEvenShareISN_EET2_T4_ --------------------------
	.section	.nv.constant0._ZN3cub18CUB_300001_SM_10006detail6reduce18DeviceReduceKernelINS2_10policy_hubIfyN4cuda3std3__44plusIfEEE10Policy1000EN6thrust24THRUST_300001_SM_1000_NS6detail15normal_iteratorINSD_10device_ptrIfEEEEyS9_fNS7_10__identityEEEvT0_PT3_T1_NS0_13GridEvenShareISN_EET2_T4_,"a",@progbits
	.sectionflags	@""
	.align	4
.nv.constant0._ZN3cub18CUB_300001_SM_10006detail6reduce18DeviceReduceKernelINS2_10policy_hubIfyN4cuda3std3__44plusIfEEE10Policy1000EN6thrust24THRUST_300001_SM_1000_NS6detail15normal_iteratorINSD_10device_ptrIfEEEEyS9_fNS7_10__identityEEEvT0_PT3_T1_NS0_13GridEvenShareISN_EET2_T4_:
	.zero		994


//--------------------- .nv.constant0._ZN3cub18CUB_300001_SM_10006detail6reduce28DeviceReduceSingleTileKernelINS2_10policy_hubIfyN4cuda3std3__44plusIfEEE10Policy1000EN6thrust24THRUST_300001_SM_1000_NS6detail15normal_iteratorINSD_10device_ptrIfEEEEPfyS9_ffNS7_10__identityEEEvT0_T1_T2_T3_T4_T6_ --------------------------
	.section	.nv.constant0._ZN3cub18CUB_300001_SM_10006detail6reduce28DeviceReduceSingleTileKernelINS2_10policy_hubIfyN4cuda3std3__44plusIfEEE10Policy1000EN6thrust24THRUST_300001_SM_1000_NS6detail15normal_iteratorINSD_10device_ptrIfEEEEPfyS9_ffNS7_10__identityEEEvT0_T1_T2_T3_T4_T6_,"a",@progbits
	.sectionflags	@""
	.align	4
.nv.constant0._ZN3cub18CUB_300001_SM_10006detail6reduce28DeviceReduceSingleTileKernelINS2_10policy_hubIfyN4cuda3std3__44plusIfEEE10Policy1000EN6thrust24THRUST_300001_SM_1000_NS6detail15normal_iteratorINSD_10device_ptrIfEEEEPfyS9_ffNS7_10__identityEEEvT0_T1_T2_T3_T4_T6_:
	.zero		929


//--------------------- .nv.constant0._ZN3cub18CUB_300001_SM_10006detail6reduce28DeviceReduceSingleTileKernelINS2_10policy_hubIfjN4cuda3std3__44plusIfEEE10Policy1000EPfSC_iS9_ffNS7_10__identityEEEvT0_T1_T2_T3_T4_T6_ --------------------------
	.section	.nv.constant0._ZN3cub18CUB_300001_SM_10006detail6reduce28DeviceReduceSingleTileKernelINS2_10policy_hubIfjN4cuda3std3__44plusIfEEE10Policy1000EPfSC_iS9_ffNS7_10__identityEEEvT0_T1_T2_T3_T4_T6_,"a",@progbits
	.sectionflags	@""
	.align	4
.nv.constant0._ZN3cub18CUB_300001_SM_10006detail6reduce28DeviceReduceSingleTileKernelINS2_10policy_hubIfjN4cuda3std3__44plusIfEEE10Policy1000EPfSC_iS9_ffNS7_10__identityEEEvT0_T1_T2_T3_T4_T6_:
	.zero		925


//--------------------- .nv.constant0._ZN3cub18CUB_300001_SM_10006detail6reduce18DeviceReduceKernelINS2_10policy_hubIfjN4cuda3std3__44plusIfEEE10Policy1000EN6thrust24THRUST_300001_SM_1000_NS6detail15normal_iteratorINSD_10device_ptrIfEEEEjS9_fNS7_10__identityEEEvT0_PT3_T1_NS0_13GridEvenShareISN_EET2_T4_ --------------------------
	.section	.nv.constant0._ZN3cub18CUB_300001_SM_10006detail6reduce18DeviceReduceKernelINS2_10policy_hubIfjN4cuda3std3__44plusIfEEE10Policy1000EN6thrust24THRUST_300001_SM_1000_NS6detail15normal_iteratorINSD_10device_ptrIfEEEEjS9_fNS7_10__identityEEEvT0_PT3_T1_NS0_13GridEvenShareISN_EET2_T4_,"a",@progbits
	.sectionflags	@""
	.align	4
.nv.constant0._ZN3cub18CUB_300001_SM_10006detail6reduce18DeviceReduceKernelINS2_10policy_hubIfjN4cuda3std3__44plusIfEEE10Policy1000EN6thrust24THRUST_300001_SM_1000_NS6detail15normal_iteratorINSD_10device_ptrIfEEEEjS9_fNS7_10__identityEEEvT0_PT3_T1_NS0_13GridEvenShareISN_EET2_T4_:
	.zero		958


//--------------------- .nv.constant0._ZN3cub18CUB_300001_SM_10006detail6reduce28DeviceReduceSingleTileKernelINS2_10policy_hubIfjN4cuda3std3__44plusIfEEE10Policy1000EN6thrust24THRUST_300001_SM_1000_NS6detail15normal_iteratorINSD_10device_ptrIfEEEEPfjS9_ffNS7_10__identityEEEvT0_T1_T2_T3_T4_T6_ --------------------------
	.section	.nv.constant0._ZN3cub18CUB_300001_SM_10006detail6reduce28DeviceReduceSingleTileKernelINS2_10policy_hubIfjN4cuda3std3__44plusIfEEE10Policy1000EN6thrust24THRUST_300001_SM_1000_NS6detail15normal_iteratorINSD_10device_ptrIfEEEEPfjS9_ffNS7_10__identityEEEvT0_T1_T2_T3_T4_T6_,"a",@progbits
	.sectionflags	@""
	.align	4
.nv.constant0._ZN3cub18CUB_300001_SM_10006detail6reduce28DeviceReduceSingleTileKernelINS2_10policy_hubIfjN4cuda3std3__44plusIfEEE10Policy1000EN6thrust24THRUST_300001_SM_1000_NS6detail15normal_iteratorINSD_10device_ptrIfEEEEPfjS9_ffNS7_10__identityEEEvT0_T1_T2_T3_T4_T6_:
	.zero		925


//--------------------- .nv.constant0._ZN3cub18CUB_300001_SM_10006detail8for_each13static_kernelINS2_12policy_hub_t12policy_500_tEmN6thrust24THRUST_300001_SM_1000_NS8cuda_cub20__uninitialized_fill7functorINS7_10device_ptrIfEEfEEEEvT0_T1_ --------------------------
	.section	.nv.constant0._ZN3cub18CUB_300001_SM_10006detail8for_each13static_kernelINS2_12policy_hub_t12policy_500_tEmN6thrust24THRUST_300001_SM_1000_NS8cuda_cub20__uninitialized_fill7functorINS7_10device_ptrIfEEfEEEEvT0_T1_,"a",@progbits
	.sectionflags	@""
	.align	4
.nv.constant0._ZN3cub18CUB_300001_SM_10006detail8for_each13static_kernelINS2_12policy_hub_t12policy_500_tEmN6thrust24THRUST_300001_SM_1000_NS8cuda_cub20__uninitialized_fill7functorINS7_10device_ptrIfEEfEEEEvT0_T1_:
	.zero		920


//--------------------- .nv.constant0._ZN3cub18CUB_300001_SM_10006detail11EmptyKernelIvEEvv --------------------------
	.section	.nv.constant0._ZN3cub18CUB_300001_SM_10006detail11EmptyKernelIvEEvv,"a",@progbits
	.sectionflags	@""
	.align	4
.nv.constant0._ZN3cub18CUB_300001_SM_10006detail11EmptyKernelIvEEvv:
	.zero		896


//--------------------- .nv.constant0._Z13gradient_diffPfS_S_S_S_S_S_S_iiii --------------------------
	.section	.nv.constant0._Z13gradient_diffPfS_S_S_S_S_S_S_iiii,"a",@progbits
	.sectionflags	@""
	.align	4
.nv.constant0._Z13gradient_diffPfS_S_S_S_S_S_S_iiii:
	.zero		976


//--------------------- .nv.constant0._Z15backprop_doublePfS_S_S_S_S_S_S_S_S_S_S_S_S_S_S_S_S_S_S_iiiifff --------------------------
	.section	.nv.constant0._Z15backprop_doublePfS_S_S_S_S_S_S_S_S_S_S_S_S_S_S_S_S_S_S_iiiifff,"a",@progbits
	.sectionflags	@""
	.align	4
.nv.constant0._Z15backprop_doublePfS_S_S_S_S_S_S_S_S_S_S_S_S_S_S_S_S_S_S_iiiifff:
	.zero		1084


//--------------------- .nv.constant0._Z10backprop_dPfS_S_S_S_S_S_S_S_S_S_S_S_S_S_S_iiiif --------------------------
	.section	.nv.constant0._Z10backprop_dPfS_S_S_S_S_S_S_S_S_S_S_S_S_S_S_iiiif,"a",@progbits
	.sectionflags	@""
	.align	4
.nv.constant0._Z10backprop_dPfS_S_S_S_S_S_S_S_S_S_S_S_S_S_S_iiiif:
	.zero		1044


//--------------------- .nv.constant0._Z5pad_kPfS_iiiiii --------------------------
	.section	.nv.constant0._Z5pad_kPfS_iiiiii,"a",@progbits
	.sectionflags	@""
	.align	4
.nv.constant0._Z5pad_kPfS_iiiiii:
	.zero		936


//--------------------- .nv.constant0._Z8shrink_kPfS_iiiiii --------------------------
	.section	.nv.constant0._Z8shrink_kPfS_iiiiii,"a",@progbits
	.sectionflags	@""
	.align	4
.nv.constant0._Z8shrink_kPfS_iiiiii:
	.zero		936


//--------------------- .nv.constant0._Z8calc_mseP6float2S0_iiiPf --------------------------
	.section	.nv.constant0._Z8calc_mseP6float2S0_iiiPf,"a",@progbits
	.sectionflags	@""
	.align	4
.nv.constant0._Z8calc_mseP6float2S0_iiiPf:
	.zero		936


//--------------------- .nv.constant0._Z10gradient_kP6float2S0_S0_S0_PfS1_S0_S0_S1_S1_iiii --------------------------
	.section	.nv.constant0._Z10gradient_kP6float2S0_S0_S0_PfS1_S0_S0_S1_S1_iiii,"a",@progbits
	.sectionflags	@""
	.align	4
.nv.constant0._Z10gradient_kP6float2S0_S0_S0_PfS1_S0_S0_S1_S1_iiii:
	.zero		992


//--------------------- .nv.constant0._Z10backprop_kP6float2S0_S0_S0_PfS1_S0_S0_S1_S1_S0_S0_S1_S1_S0_S0_S1_S1_iiii --------------------------
	.section	.nv.constant0._Z10backprop_kP6float2S0_S0_S0_PfS1_S0_S0_S1_S1_S0_S0_S1_S1_S0_S0_S1_S1_iiii,"a",@progbits
	.sectionflags	@""
	.align	4
.nv.constant0._Z10backprop_kP6float2S0_S0_S0_PfS1_S0_S0_S1_S1_S0_S0_S1_S1_S0_S0_S1_S1_iiii:
	.zero		1056


//--------------------- .nv.constant0._Z7copy_inPfP6float2iiii --------------------------
	.section	.nv.constant0._Z7copy_inPfP6float2iiii,"a",@progbits
	.sectionflags	@""
	.align	4
.nv.constant0._Z7copy_inPfP6float2iiii:
	.zero		928


//--------------------- .nv.constant0._Z8copy_outP6float2Pfiiii --------------------------
	.section	.nv.constant0._Z8copy_outP6float2Pfiiii,"a",@progbits
	.sectionflags	@""
	.align	4
.nv.constant0._Z8copy_outP6float2Pfiiii:
	.zero		928


//--------------------- .nv.constant0._Z9normalizeP6float2iiii --------------------------
	.section	.nv.constant0._Z9normalizeP6float2iiii,"a",@progbits
	.sectionflags	@""
	.align	4
.nv.constant0._Z9normalizeP6float2iiii:
	.zero		920


//--------------------- .nv.constant0._Z7conv_k1P6float2S0_S0_Pfiiii --------------------------
	.section	.nv.constant0._Z7conv_k1P6float2S0_S0_Pfiiii,"a",@progbits
	.sectionflags	@""
	.align	4
.nv.constant0._Z7conv_k1P6float2S0_S0_Pfiiii:
	.zero		944


//--------------------- .nv.constant0._Z6conv_kP6float2S0_S0_Pfiiii --------------------------
	.section	.nv.constant0._Z6conv_kP6float2S0_S0_Pfiiii,"a",@progbits
	.sectionflags	@""
	.align	4
.nv.constant0._Z6conv_kP6float2S0_S0_Pfiiii:
	.zero		944


//--------------------- .nv.constant0._Z6resizeP6float2S0_iiiiif --------------------------
	.section	.nv.constant0._Z6resizeP6float2S0_iiiiif,"a",@progbits
	.sectionflags	@""
	.align	4
.nv.constant0._Z6resizeP6float2S0_iiiiif:
	.zero		936


//--------------------- .nv.constant0._Z4poolP6float2iiii --------------------------
	.section	.nv.constant0._Z4poolP6float2iiii,"a",@progbits
	.sectionflags	@""
	.align	4
.nv.constant0._Z4poolP6float2iiii:
	.zero		920


//--------------------- .nv.constant0._Z9magnitudeP6float2Pfiii --------------------------
	.section	.nv.constant0._Z9magnitudeP6float2Pfiii,"a",@progbits
	.sectionflags	@""
	.align	4
.nv.constant0._Z9magnitudeP6float2Pfiii:
	.zero		924


//--------------------- .nv.constant0._Z15shift_magnitudePfS_iii --------------------------
	.section	.nv.constant0._Z15shift_magnitudePfS_iii,"a",@progbits
	.sectionflags	@""
	.align	4
.nv.constant0._Z15shift_magnitudePfS_iii:
	.zero		924


//--------------------- SYMBOLS --------------------------

	.type		.nv.reservedSmem.offset0,@object
	.size		.nv.reservedSmem.offset0,0x4
	.type		.nv.reservedSmem.cap,@object
	.size		.nv.reservedSmem.cap,0x4
